//
// Generated by NVIDIA NVVM Compiler
//
// Compiler Build ID: CL-36424714
// Cuda compilation tools, release 13.0, V13.0.88
// Based on NVVM 20.0.0
//

.version 9.0
.target sm_100
.address_size 64

	// .globl	__kernel__vertex_shader_bwd_diff
.global .align 4 .b8 __cudart_i2opi_f[24] = {65, 144, 67, 60, 153, 149, 98, 219, 192, 221, 52, 245, 209, 87, 39, 252, 41, 21, 68, 78, 110, 131, 249, 162};

.visible .entry __kernel__vertex_shader_bwd_diff(
	.param .align 8 .b8 __kernel__vertex_shader_bwd_diff_param_0[112],
	.param .align 8 .b8 __kernel__vertex_shader_bwd_diff_param_1[112],
	.param .align 8 .b8 __kernel__vertex_shader_bwd_diff_param_2[112],
	.param .align 8 .b8 __kernel__vertex_shader_bwd_diff_param_3[112],
	.param .align 8 .b8 __kernel__vertex_shader_bwd_diff_param_4[56],
	.param .u32 __kernel__vertex_shader_bwd_diff_param_5,
	.param .align 8 .b8 __kernel__vertex_shader_bwd_diff_param_6[56],
	.param .align 8 .b8 __kernel__vertex_shader_bwd_diff_param_7[56],
	.param .align 8 .b8 __kernel__vertex_shader_bwd_diff_param_8[56],
	.param .align 8 .b8 __kernel__vertex_shader_bwd_diff_param_9[56],
	.param .align 8 .b8 __kernel__vertex_shader_bwd_diff_param_10[56],
	.param .align 8 .b8 __kernel__vertex_shader_bwd_diff_param_11[56],
	.param .align 8 .b8 __kernel__vertex_shader_bwd_diff_param_12[112],
	.param .align 8 .b8 __kernel__vertex_shader_bwd_diff_param_13[112],
	.param .align 8 .b8 __kernel__vertex_shader_bwd_diff_param_14[112],
	.param .f32 __kernel__vertex_shader_bwd_diff_param_15,
	.param .f32 __kernel__vertex_shader_bwd_diff_param_16,
	.param .u32 __kernel__vertex_shader_bwd_diff_param_17,
	.param .u32 __kernel__vertex_shader_bwd_diff_param_18,
	.param .u32 __kernel__vertex_shader_bwd_diff_param_19,
	.param .u32 __kernel__vertex_shader_bwd_diff_param_20,
	.param .u32 __kernel__vertex_shader_bwd_diff_param_21,
	.param .u32 __kernel__vertex_shader_bwd_diff_param_22
)
{
	.local .align 4 .b8 	__local_depot0[28];
	.reg .b64 	%SP;
	.reg .b64 	%SPL;
	.reg .pred 	%p<130>;
	.reg .b16 	%rs<85>;
	.reg .b32 	%r<1113>;
	.reg .b32 	%f<4633>;
	.reg .b64 	%rd<537>;
	.reg .b64 	%fd<17>;

	mov.u64 	%SPL, __local_depot0;
	ld.param.u64 	%rd75, [__kernel__vertex_shader_bwd_diff_param_14+56];
	ld.param.u64 	%rd74, [__kernel__vertex_shader_bwd_diff_param_14];
	ld.param.u64 	%rd73, [__kernel__vertex_shader_bwd_diff_param_13+56];
	ld.param.u64 	%rd72, [__kernel__vertex_shader_bwd_diff_param_13];
	ld.param.u64 	%rd71, [__kernel__vertex_shader_bwd_diff_param_12+56];
	ld.param.u64 	%rd70, [__kernel__vertex_shader_bwd_diff_param_12];
	ld.param.u64 	%rd69, [__kernel__vertex_shader_bwd_diff_param_11];
	ld.param.u64 	%rd68, [__kernel__vertex_shader_bwd_diff_param_10];
	ld.param.u64 	%rd67, [__kernel__vertex_shader_bwd_diff_param_9];
	ld.param.u64 	%rd66, [__kernel__vertex_shader_bwd_diff_param_8];
	ld.param.u64 	%rd65, [__kernel__vertex_shader_bwd_diff_param_7];
	ld.param.u64 	%rd64, [__kernel__vertex_shader_bwd_diff_param_6];
	ld.param.u64 	%rd63, [__kernel__vertex_shader_bwd_diff_param_4];
	ld.param.u64 	%rd62, [__kernel__vertex_shader_bwd_diff_param_3+56];
	ld.param.u64 	%rd61, [__kernel__vertex_shader_bwd_diff_param_3];
	ld.param.u64 	%rd60, [__kernel__vertex_shader_bwd_diff_param_2+56];
	ld.param.u64 	%rd59, [__kernel__vertex_shader_bwd_diff_param_2];
	ld.param.u64 	%rd58, [__kernel__vertex_shader_bwd_diff_param_1+56];
	ld.param.u64 	%rd57, [__kernel__vertex_shader_bwd_diff_param_1];
	ld.param.v2.u32 	{%r195, %r196}, [__kernel__vertex_shader_bwd_diff_param_0+64];
	ld.param.u64 	%rd56, [__kernel__vertex_shader_bwd_diff_param_0+56];
	ld.param.v2.u32 	{%r184, %r185}, [__kernel__vertex_shader_bwd_diff_param_0+8];
	ld.param.u64 	%rd55, [__kernel__vertex_shader_bwd_diff_param_0];
	ld.param.v2.u32 	{%r188, %r189}, [__kernel__vertex_shader_bwd_diff_param_0+24];
	ld.param.v2.u32 	{%r219, %r220}, [__kernel__vertex_shader_bwd_diff_param_1+72];
	ld.param.v2.u32 	{%r217, %r218}, [__kernel__vertex_shader_bwd_diff_param_1+64];
	ld.param.v2.u32 	{%r208, %r209}, [__kernel__vertex_shader_bwd_diff_param_1+16];
	ld.param.v2.u32 	{%r206, %r207}, [__kernel__vertex_shader_bwd_diff_param_1+8];
	ld.param.v2.u32 	{%r239, %r240}, [__kernel__vertex_shader_bwd_diff_param_2+64];
	ld.param.v2.u32 	{%r228, %r229}, [__kernel__vertex_shader_bwd_diff_param_2+8];
	ld.param.v2.u32 	{%r261, %r262}, [__kernel__vertex_shader_bwd_diff_param_3+64];
	ld.param.v2.u32 	{%r250, %r251}, [__kernel__vertex_shader_bwd_diff_param_3+8];
	ld.param.v2.u32 	{%r272, %r273}, [__kernel__vertex_shader_bwd_diff_param_4+8];
	ld.param.v2.u32 	{%r284, %r285}, [__kernel__vertex_shader_bwd_diff_param_6+8];
	ld.param.v2.u32 	{%r295, %r296}, [__kernel__vertex_shader_bwd_diff_param_7+8];
	ld.param.v2.u32 	{%r306, %r307}, [__kernel__vertex_shader_bwd_diff_param_8+8];
	ld.param.v2.u32 	{%r317, %r318}, [__kernel__vertex_shader_bwd_diff_param_9+8];
	ld.param.v2.u32 	{%r328, %r329}, [__kernel__vertex_shader_bwd_diff_param_10+8];
	ld.param.v2.u32 	{%r339, %r340}, [__kernel__vertex_shader_bwd_diff_param_11+8];
	ld.param.v2.u32 	{%r361, %r362}, [__kernel__vertex_shader_bwd_diff_param_12+64];
	ld.param.v2.u32 	{%r350, %r351}, [__kernel__vertex_shader_bwd_diff_param_12+8];
	ld.param.v2.u32 	{%r385, %r386}, [__kernel__vertex_shader_bwd_diff_param_13+72];
	ld.param.v2.u32 	{%r383, %r384}, [__kernel__vertex_shader_bwd_diff_param_13+64];
	ld.param.v2.u32 	{%r374, %r375}, [__kernel__vertex_shader_bwd_diff_param_13+16];
	ld.param.v2.u32 	{%r372, %r373}, [__kernel__vertex_shader_bwd_diff_param_13+8];
	ld.param.v2.u32 	{%r405, %r406}, [__kernel__vertex_shader_bwd_diff_param_14+64];
	ld.param.v2.u32 	{%r394, %r395}, [__kernel__vertex_shader_bwd_diff_param_14+8];
	add.u64 	%rd1, %SPL, 0;
	mov.u32 	%r528, %ctaid.x;
	mov.u32 	%r529, %ntid.x;
	mov.u32 	%r530, %tid.x;
	mad.lo.s32 	%r1, %r528, %r529, %r530;
	setp.ge.u32 	%p7, %r1, %r189;
	mov.f32 	%f4032, 0f00000000;
	mov.b32 	%r1060, 0;
	mov.f32 	%f3824, 0f00000000;
	mov.f32 	%f3825, 0f00000000;
	mov.f32 	%f3826, 0f00000000;
	mov.f32 	%f3827, 0f00000000;
	mov.f32 	%f3828, 0f00000000;
	mov.f32 	%f3829, 0f00000000;
	mov.f32 	%f3830, 0f00000000;
	mov.f32 	%f3831, 0f00000000;
	mov.f32 	%f3832, 0f00000000;
	mov.f32 	%f3833, 0f00000000;
	mov.f32 	%f3834, 0f00000000;
	mov.f32 	%f3835, 0f00000000;
	mov.f32 	%f3836, 0f00000000;
	mov.f32 	%f3837, 0f00000000;
	mov.f32 	%f3838, 0f00000000;
	mov.f32 	%f3839, 0f00000000;
	mov.f32 	%f3840, 0f00000000;
	mov.f32 	%f3841, 0f00000000;
	mov.f32 	%f3842, 0f00000000;
	mov.f32 	%f3843, 0f00000000;
	mov.f32 	%f3844, 0f00000000;
	mov.f32 	%f3845, 0f00000000;
	mov.f32 	%f3846, 0f00000000;
	mov.f32 	%f3847, 0f00000000;
	mov.f32 	%f3848, 0f00000000;
	mov.f32 	%f3849, 0f00000000;
	mov.f32 	%f3850, 0f00000000;
	mov.f32 	%f3851, 0f00000000;
	mov.f32 	%f3852, 0f00000000;
	mov.f32 	%f3853, 0f00000000;
	mov.f32 	%f3854, 0f00000000;
	mov.f32 	%f3855, 0f00000000;
	mov.f32 	%f3856, 0f00000000;
	mov.f32 	%f3857, 0f00000000;
	mov.f32 	%f3858, 0f00000000;
	mov.f32 	%f3859, 0f00000000;
	mov.f32 	%f4033, %f4032;
	mov.f32 	%f4034, %f4032;
	mov.f32 	%f4035, %f4032;
	mov.f32 	%f4036, %f4032;
	mov.f32 	%f4037, %f4032;
	mov.f32 	%f4038, %f4032;
	mov.f32 	%f4039, %f4032;
	mov.f32 	%f4040, %f4032;
	mov.f32 	%f4041, %f4032;
	mov.f32 	%f4042, %f4032;
	mov.f32 	%f4043, %f4032;
	mov.f32 	%f4044, %f4032;
	mov.f32 	%f4045, %f4032;
	mov.f32 	%f4046, %f4032;
	mov.f32 	%f4047, %f4032;
	mov.f32 	%f4048, %f4032;
	mov.f32 	%f4049, %f4032;
	mov.f32 	%f4050, %f4032;
	mov.f32 	%f4051, %f4032;
	mov.f32 	%f4052, %f4032;
	mov.f32 	%f4053, %f4032;
	mov.f32 	%f4054, %f4032;
	mov.f32 	%f4055, %f4032;
	mov.f32 	%f4056, %f4032;
	mov.f32 	%f4057, %f4032;
	mov.f32 	%f4058, %f4032;
	mov.f32 	%f4059, %f4032;
	mov.f32 	%f4060, %f4032;
	mov.f32 	%f4061, %f4032;
	mov.f32 	%f4062, %f4032;
	mov.f32 	%f4063, %f4032;
	mov.f32 	%f4064, %f4032;
	mov.f32 	%f4065, %f4032;
	mov.f32 	%f4066, %f4032;
	mov.f32 	%f4067, %f4032;
	mov.f32 	%f4068, %f4032;
	mov.f32 	%f4069, %f4032;
	mov.f32 	%f4070, %f4032;
	mov.f32 	%f4071, %f4032;
	mov.f32 	%f4072, %f4032;
	mov.f32 	%f4073, %f4032;
	mov.f32 	%f4074, %f4032;
	mov.f32 	%f4075, %f4032;
	mov.f32 	%f4076, %f4032;
	mov.f32 	%f4077, %f4032;
	mov.f32 	%f4078, %f4032;
	mov.f32 	%f4079, %f4032;
	mov.f32 	%f4080, %f4032;
	mov.f32 	%f4081, %f4032;
	mov.f32 	%f4082, %f4032;
	mov.f32 	%f4083, %f4032;
	mov.f32 	%f4084, %f4032;
	mov.f32 	%f4085, %f4032;
	mov.f32 	%f4086, %f4032;
	mov.f32 	%f4087, %f4032;
	mov.f32 	%f4088, %f4032;
	mov.f32 	%f4089, %f4032;
	mov.f32 	%f4090, %f4032;
	mov.u32 	%r1061, %r1060;
	mov.f32 	%f4091, %f4032;
	mov.f32 	%f4092, %f4032;
	mov.f32 	%f4093, %f4032;
	mov.f32 	%f4094, %f4032;
	mov.f32 	%f4095, %f4032;
	mov.f32 	%f4096, %f4032;
	mov.f32 	%f4097, %f4032;
	mov.f32 	%f4098, %f4032;
	mov.f32 	%f4099, %f4032;
	mov.f32 	%f4100, %f4032;
	mov.f32 	%f4101, %f4032;
	mov.f32 	%f4102, %f4032;
	mov.f32 	%f4103, %f4032;
	mov.f32 	%f4104, %f4032;
	mov.f32 	%f4105, %f4032;
	mov.f32 	%f4106, %f4032;
	mov.f32 	%f4107, %f4032;
	mov.f32 	%f4108, %f4032;
	mov.f32 	%f4109, %f4032;
	mov.f32 	%f4110, %f4032;
	mov.f32 	%f4111, %f4032;
	mov.f32 	%f4112, %f4032;
	mov.f32 	%f4113, %f4032;
	mov.f32 	%f4114, %f4032;
	mov.f32 	%f4115, %f4032;
	mov.f32 	%f4116, %f4032;
	mov.f32 	%f4117, %f4032;
	mov.f32 	%f4118, %f4032;
	mov.f32 	%f4119, %f4032;
	mov.f32 	%f4120, %f4032;
	mov.f32 	%f4121, %f4032;
	mov.f32 	%f4122, %f4032;
	mov.f32 	%f4123, %f4032;
	mov.f32 	%f4124, %f4032;
	mov.f32 	%f4125, %f4032;
	mov.f32 	%f4126, %f4032;
	mov.f32 	%f4127, %f4032;
	@%p7 bra 	$L__BB0_31;
	ld.param.u32 	%r1007, [__kernel__vertex_shader_bwd_diff_param_5];
	cvta.to.global.u64 	%rd77, %rd64;
	cvta.to.global.u64 	%rd78, %rd65;
	cvta.to.global.u64 	%rd79, %rd66;
	ld.global.f32 	%f4127, [%rd77];
	cvt.u64.u32 	%rd80, %r285;
	add.s64 	%rd81, %rd77, %rd80;
	ld.global.f32 	%f4126, [%rd81];
	shl.b32 	%r531, %r285, 1;
	cvt.u64.u32 	%rd82, %r531;
	add.s64 	%rd83, %rd77, %rd82;
	ld.global.f32 	%f4125, [%rd83];
	mul.lo.s32 	%r532, %r285, 3;
	cvt.u64.u32 	%rd84, %r532;
	add.s64 	%rd85, %rd77, %rd84;
	ld.global.f32 	%f4124, [%rd85];
	cvt.u64.u32 	%rd86, %r284;
	add.s64 	%rd87, %rd77, %rd86;
	ld.global.f32 	%f4123, [%rd87];
	add.s64 	%rd88, %rd87, %rd80;
	ld.global.f32 	%f4122, [%rd88];
	add.s64 	%rd89, %rd87, %rd82;
	ld.global.f32 	%f4121, [%rd89];
	add.s64 	%rd90, %rd87, %rd84;
	ld.global.f32 	%f4120, [%rd90];
	shl.b32 	%r533, %r284, 1;
	cvt.u64.u32 	%rd91, %r533;
	add.s64 	%rd92, %rd77, %rd91;
	ld.global.f32 	%f4119, [%rd92];
	add.s64 	%rd93, %rd92, %rd80;
	ld.global.f32 	%f4118, [%rd93];
	add.s64 	%rd94, %rd92, %rd82;
	ld.global.f32 	%f4117, [%rd94];
	add.s64 	%rd95, %rd92, %rd84;
	ld.global.f32 	%f4116, [%rd95];
	mul.lo.s32 	%r534, %r284, 3;
	cvt.u64.u32 	%rd96, %r534;
	add.s64 	%rd97, %rd77, %rd96;
	ld.global.f32 	%f4115, [%rd97];
	add.s64 	%rd98, %rd97, %rd80;
	ld.global.f32 	%f4114, [%rd98];
	add.s64 	%rd99, %rd97, %rd82;
	ld.global.f32 	%f4113, [%rd99];
	add.s64 	%rd100, %rd97, %rd84;
	ld.global.f32 	%f4112, [%rd100];
	ld.global.f32 	%f4111, [%rd78];
	cvt.u64.u32 	%rd101, %r296;
	add.s64 	%rd102, %rd78, %rd101;
	ld.global.f32 	%f4110, [%rd102];
	shl.b32 	%r535, %r296, 1;
	cvt.u64.u32 	%rd103, %r535;
	add.s64 	%rd104, %rd78, %rd103;
	ld.global.f32 	%f4109, [%rd104];
	mul.lo.s32 	%r536, %r296, 3;
	cvt.u64.u32 	%rd105, %r536;
	add.s64 	%rd106, %rd78, %rd105;
	ld.global.f32 	%f4108, [%rd106];
	cvt.u64.u32 	%rd107, %r295;
	add.s64 	%rd108, %rd78, %rd107;
	ld.global.f32 	%f4107, [%rd108];
	add.s64 	%rd109, %rd108, %rd101;
	ld.global.f32 	%f4106, [%rd109];
	add.s64 	%rd110, %rd108, %rd103;
	ld.global.f32 	%f4105, [%rd110];
	add.s64 	%rd111, %rd108, %rd105;
	ld.global.f32 	%f4104, [%rd111];
	shl.b32 	%r537, %r295, 1;
	cvt.u64.u32 	%rd112, %r537;
	add.s64 	%rd113, %rd78, %rd112;
	ld.global.f32 	%f4103, [%rd113];
	add.s64 	%rd114, %rd113, %rd101;
	ld.global.f32 	%f4102, [%rd114];
	add.s64 	%rd115, %rd113, %rd103;
	ld.global.f32 	%f4101, [%rd115];
	add.s64 	%rd116, %rd113, %rd105;
	ld.global.f32 	%f4100, [%rd116];
	mul.lo.s32 	%r538, %r295, 3;
	cvt.u64.u32 	%rd117, %r538;
	add.s64 	%rd118, %rd78, %rd117;
	ld.global.f32 	%f4099, [%rd118];
	add.s64 	%rd119, %rd118, %rd101;
	ld.global.f32 	%f4098, [%rd119];
	add.s64 	%rd120, %rd118, %rd103;
	ld.global.f32 	%f4097, [%rd120];
	add.s64 	%rd121, %rd118, %rd105;
	ld.global.f32 	%f4096, [%rd121];
	ld.global.f32 	%f4093, [%rd79];
	cvt.u64.u32 	%rd122, %r306;
	add.s64 	%rd123, %rd79, %rd122;
	ld.global.f32 	%f4094, [%rd123];
	shl.b32 	%r539, %r306, 1;
	cvt.u64.u32 	%rd124, %r539;
	add.s64 	%rd125, %rd79, %rd124;
	ld.global.f32 	%f4095, [%rd125];
	cvta.to.global.u64 	%rd126, %rd55;
	mul.lo.s32 	%r540, %r184, %r1;
	cvt.u64.u32 	%rd127, %r540;
	add.s64 	%rd128, %rd126, %rd127;
	ld.global.f32 	%f4090, [%rd128];
	cvt.u64.u32 	%rd129, %r185;
	add.s64 	%rd130, %rd128, %rd129;
	ld.global.f32 	%f4089, [%rd130];
	shl.b32 	%r541, %r185, 1;
	cvt.u64.u32 	%rd131, %r541;
	add.s64 	%rd132, %rd128, %rd131;
	ld.global.f32 	%f4088, [%rd132];
	cvta.to.global.u64 	%rd133, %rd57;
	mul.lo.s32 	%r542, %r206, %r1;
	cvt.u64.u32 	%rd134, %r542;
	add.s64 	%rd3, %rd133, %rd134;
	ld.global.f32 	%f4085, [%rd3];
	cvt.u64.u32 	%rd135, %r208;
	add.s64 	%rd136, %rd3, %rd135;
	ld.global.f32 	%f4086, [%rd136];
	shl.b32 	%r6, %r208, 1;
	cvt.u64.u32 	%rd137, %r6;
	add.s64 	%rd138, %rd3, %rd137;
	ld.global.f32 	%f4087, [%rd138];
	setp.eq.s32 	%p8, %r1007, 0;
	mov.f32 	%f4082, 0f00000000;
	mov.f32 	%f4083, %f4082;
	mov.f32 	%f4084, %f4082;
	mov.f32 	%f4079, %f4082;
	mov.f32 	%f4080, %f4082;
	mov.f32 	%f4081, %f4082;
	mov.f32 	%f4076, %f4082;
	mov.f32 	%f4077, %f4082;
	mov.f32 	%f4078, %f4082;
	mov.f32 	%f4073, %f3824;
	mov.f32 	%f4074, %f3825;
	mov.f32 	%f4075, %f3826;
	mov.f32 	%f4070, %f3827;
	mov.f32 	%f4071, %f3828;
	mov.f32 	%f4072, %f3829;
	mov.f32 	%f4067, %f3830;
	mov.f32 	%f4068, %f3831;
	mov.f32 	%f4069, %f3832;
	mov.f32 	%f4064, %f3833;
	mov.f32 	%f4065, %f3834;
	mov.f32 	%f4066, %f3835;
	mov.f32 	%f4061, %f3836;
	mov.f32 	%f4062, %f3837;
	mov.f32 	%f4063, %f3838;
	mov.f32 	%f4058, %f3839;
	mov.f32 	%f4059, %f3840;
	mov.f32 	%f4060, %f3841;
	mov.f32 	%f4055, %f3842;
	mov.f32 	%f4056, %f3843;
	mov.f32 	%f4057, %f3844;
	mov.f32 	%f4052, %f3845;
	mov.f32 	%f4053, %f3846;
	mov.f32 	%f4054, %f3847;
	mov.f32 	%f4049, %f3848;
	mov.f32 	%f4050, %f3849;
	mov.f32 	%f4051, %f3850;
	mov.f32 	%f4046, %f3851;
	mov.f32 	%f4047, %f3852;
	mov.f32 	%f4048, %f3853;
	mov.f32 	%f4043, %f3854;
	mov.f32 	%f4044, %f3855;
	mov.f32 	%f4045, %f3856;
	mov.f32 	%f4040, %f3857;
	mov.f32 	%f4041, %f3858;
	mov.f32 	%f4042, %f3859;
	@%p8 bra 	$L__BB0_5;
	ld.param.u32 	%r1008, [__kernel__vertex_shader_bwd_diff_param_5];
	cvt.u64.u32 	%rd139, %r6;
	cvt.u64.u32 	%rd140, %r208;
	cvt.u64.u32 	%rd141, %r207;
	add.s64 	%rd142, %rd3, %rd141;
	ld.global.f32 	%f4082, [%rd142];
	add.s64 	%rd143, %rd142, %rd140;
	ld.global.f32 	%f4083, [%rd143];
	add.s64 	%rd144, %rd142, %rd139;
	ld.global.f32 	%f4084, [%rd144];
	shl.b32 	%r543, %r207, 1;
	cvt.u64.u32 	%rd145, %r543;
	add.s64 	%rd146, %rd3, %rd145;
	ld.global.f32 	%f4079, [%rd146];
	add.s64 	%rd147, %rd146, %rd140;
	ld.global.f32 	%f4080, [%rd147];
	add.s64 	%rd148, %rd146, %rd139;
	ld.global.f32 	%f4081, [%rd148];
	mul.lo.s32 	%r544, %r207, 3;
	cvt.u64.u32 	%rd149, %r544;
	add.s64 	%rd150, %rd3, %rd149;
	ld.global.f32 	%f4076, [%rd150];
	add.s64 	%rd151, %rd150, %rd140;
	ld.global.f32 	%f4077, [%rd151];
	add.s64 	%rd152, %rd150, %rd139;
	ld.global.f32 	%f4078, [%rd152];
	setp.eq.s32 	%p9, %r1008, 1;
	mov.f32 	%f4073, %f3824;
	mov.f32 	%f4074, %f3825;
	mov.f32 	%f4075, %f3826;
	mov.f32 	%f4070, %f3827;
	mov.f32 	%f4071, %f3828;
	mov.f32 	%f4072, %f3829;
	mov.f32 	%f4067, %f3830;
	mov.f32 	%f4068, %f3831;
	mov.f32 	%f4069, %f3832;
	mov.f32 	%f4064, %f3833;
	mov.f32 	%f4065, %f3834;
	mov.f32 	%f4066, %f3835;
	mov.f32 	%f4061, %f3836;
	mov.f32 	%f4062, %f3837;
	mov.f32 	%f4063, %f3838;
	mov.f32 	%f4058, %f3839;
	mov.f32 	%f4059, %f3840;
	mov.f32 	%f4060, %f3841;
	mov.f32 	%f4055, %f3842;
	mov.f32 	%f4056, %f3843;
	mov.f32 	%f4057, %f3844;
	mov.f32 	%f4052, %f3845;
	mov.f32 	%f4053, %f3846;
	mov.f32 	%f4054, %f3847;
	mov.f32 	%f4049, %f3848;
	mov.f32 	%f4050, %f3849;
	mov.f32 	%f4051, %f3850;
	mov.f32 	%f4046, %f3851;
	mov.f32 	%f4047, %f3852;
	mov.f32 	%f4048, %f3853;
	mov.f32 	%f4043, %f3854;
	mov.f32 	%f4044, %f3855;
	mov.f32 	%f4045, %f3856;
	mov.f32 	%f4040, %f3857;
	mov.f32 	%f4041, %f3858;
	mov.f32 	%f4042, %f3859;
	@%p9 bra 	$L__BB0_5;
	ld.param.u32 	%r1009, [__kernel__vertex_shader_bwd_diff_param_5];
	shl.b32 	%r7, %r208, 1;
	cvt.u64.u32 	%rd153, %r7;
	cvt.u64.u32 	%rd154, %r208;
	shl.b32 	%r545, %r207, 2;
	cvt.u64.u32 	%rd155, %r545;
	add.s64 	%rd156, %rd3, %rd155;
	ld.global.f32 	%f4073, [%rd156];
	add.s64 	%rd157, %rd156, %rd154;
	ld.global.f32 	%f4074, [%rd157];
	add.s64 	%rd158, %rd156, %rd153;
	ld.global.f32 	%f4075, [%rd158];
	mul.lo.s32 	%r546, %r207, 5;
	cvt.u64.u32 	%rd159, %r546;
	add.s64 	%rd160, %rd3, %rd159;
	ld.global.f32 	%f4070, [%rd160];
	add.s64 	%rd161, %rd160, %rd154;
	ld.global.f32 	%f4071, [%rd161];
	add.s64 	%rd162, %rd160, %rd153;
	ld.global.f32 	%f4072, [%rd162];
	mul.lo.s32 	%r547, %r207, 6;
	cvt.u64.u32 	%rd163, %r547;
	add.s64 	%rd164, %rd3, %rd163;
	ld.global.f32 	%f4067, [%rd164];
	add.s64 	%rd165, %rd164, %rd154;
	ld.global.f32 	%f4068, [%rd165];
	add.s64 	%rd166, %rd164, %rd153;
	ld.global.f32 	%f4069, [%rd166];
	mul.lo.s32 	%r548, %r207, 7;
	cvt.u64.u32 	%rd167, %r548;
	add.s64 	%rd168, %rd3, %rd167;
	ld.global.f32 	%f4064, [%rd168];
	add.s64 	%rd169, %rd168, %rd154;
	ld.global.f32 	%f4065, [%rd169];
	add.s64 	%rd170, %rd168, %rd153;
	ld.global.f32 	%f4066, [%rd170];
	shl.b32 	%r549, %r207, 3;
	cvt.u64.u32 	%rd171, %r549;
	add.s64 	%rd172, %rd3, %rd171;
	ld.global.f32 	%f4061, [%rd172];
	add.s64 	%rd173, %rd172, %rd154;
	ld.global.f32 	%f4062, [%rd173];
	add.s64 	%rd174, %rd172, %rd153;
	ld.global.f32 	%f4063, [%rd174];
	setp.lt.u32 	%p10, %r1009, 3;
	mov.f32 	%f4058, %f3839;
	mov.f32 	%f4059, %f3840;
	mov.f32 	%f4060, %f3841;
	mov.f32 	%f4055, %f3842;
	mov.f32 	%f4056, %f3843;
	mov.f32 	%f4057, %f3844;
	mov.f32 	%f4052, %f3845;
	mov.f32 	%f4053, %f3846;
	mov.f32 	%f4054, %f3847;
	mov.f32 	%f4049, %f3848;
	mov.f32 	%f4050, %f3849;
	mov.f32 	%f4051, %f3850;
	mov.f32 	%f4046, %f3851;
	mov.f32 	%f4047, %f3852;
	mov.f32 	%f4048, %f3853;
	mov.f32 	%f4043, %f3854;
	mov.f32 	%f4044, %f3855;
	mov.f32 	%f4045, %f3856;
	mov.f32 	%f4040, %f3857;
	mov.f32 	%f4041, %f3858;
	mov.f32 	%f4042, %f3859;
	@%p10 bra 	$L__BB0_5;
	cvt.u64.u32 	%rd175, %r7;
	cvt.u64.u32 	%rd176, %r208;
	mul.lo.s32 	%r550, %r207, 9;
	cvt.u64.u32 	%rd177, %r550;
	add.s64 	%rd178, %rd3, %rd177;
	ld.global.f32 	%f4058, [%rd178];
	add.s64 	%rd179, %rd178, %rd176;
	ld.global.f32 	%f4059, [%rd179];
	add.s64 	%rd180, %rd178, %rd175;
	ld.global.f32 	%f4060, [%rd180];
	mul.lo.s32 	%r551, %r207, 10;
	cvt.u64.u32 	%rd181, %r551;
	add.s64 	%rd182, %rd3, %rd181;
	ld.global.f32 	%f4055, [%rd182];
	add.s64 	%rd183, %rd182, %rd176;
	ld.global.f32 	%f4056, [%rd183];
	add.s64 	%rd184, %rd182, %rd175;
	ld.global.f32 	%f4057, [%rd184];
	mul.lo.s32 	%r552, %r207, 11;
	cvt.u64.u32 	%rd185, %r552;
	add.s64 	%rd186, %rd3, %rd185;
	ld.global.f32 	%f4052, [%rd186];
	add.s64 	%rd187, %rd186, %rd176;
	ld.global.f32 	%f4053, [%rd187];
	add.s64 	%rd188, %rd186, %rd175;
	ld.global.f32 	%f4054, [%rd188];
	mul.lo.s32 	%r553, %r207, 12;
	cvt.u64.u32 	%rd189, %r553;
	add.s64 	%rd190, %rd3, %rd189;
	ld.global.f32 	%f4049, [%rd190];
	add.s64 	%rd191, %rd190, %rd176;
	ld.global.f32 	%f4050, [%rd191];
	add.s64 	%rd192, %rd190, %rd175;
	ld.global.f32 	%f4051, [%rd192];
	mul.lo.s32 	%r554, %r207, 13;
	cvt.u64.u32 	%rd193, %r554;
	add.s64 	%rd194, %rd3, %rd193;
	ld.global.f32 	%f4046, [%rd194];
	add.s64 	%rd195, %rd194, %rd176;
	ld.global.f32 	%f4047, [%rd195];
	add.s64 	%rd196, %rd194, %rd175;
	ld.global.f32 	%f4048, [%rd196];
	mul.lo.s32 	%r555, %r207, 14;
	cvt.u64.u32 	%rd197, %r555;
	add.s64 	%rd198, %rd3, %rd197;
	ld.global.f32 	%f4043, [%rd198];
	add.s64 	%rd199, %rd198, %rd176;
	ld.global.f32 	%f4044, [%rd199];
	add.s64 	%rd200, %rd198, %rd175;
	ld.global.f32 	%f4045, [%rd200];
	mul.lo.s32 	%r556, %r207, 15;
	cvt.u64.u32 	%rd201, %r556;
	add.s64 	%rd202, %rd3, %rd201;
	ld.global.f32 	%f4040, [%rd202];
	add.s64 	%rd203, %rd202, %rd176;
	ld.global.f32 	%f4041, [%rd203];
	add.s64 	%rd204, %rd202, %rd175;
	ld.global.f32 	%f4042, [%rd204];
$L__BB0_5:
	cvta.to.global.u64 	%rd205, %rd59;
	mov.u32 	%r557, %ctaid.x;
	mov.u32 	%r558, %ntid.x;
	mov.u32 	%r559, %tid.x;
	mad.lo.s32 	%r560, %r557, %r558, %r559;
	mul.lo.s32 	%r561, %r228, %r560;
	cvt.u64.u32 	%rd206, %r561;
	add.s64 	%rd207, %rd205, %rd206;
	ld.global.f32 	%f4039, [%rd207];
	cvt.u64.u32 	%rd208, %r229;
	add.s64 	%rd209, %rd207, %rd208;
	ld.global.f32 	%f4038, [%rd209];
	shl.b32 	%r562, %r229, 1;
	cvt.u64.u32 	%rd210, %r562;
	add.s64 	%rd211, %rd207, %rd210;
	ld.global.f32 	%f4037, [%rd211];
	mul.lo.s32 	%r563, %r229, 3;
	cvt.u64.u32 	%rd212, %r563;
	add.s64 	%rd213, %rd207, %rd212;
	ld.global.f32 	%f4036, [%rd213];
	cvta.to.global.u64 	%rd214, %rd61;
	mul.lo.s32 	%r564, %r250, %r560;
	cvt.u64.u32 	%rd215, %r564;
	add.s64 	%rd216, %rd214, %rd215;
	ld.global.f32 	%f4035, [%rd216];
	cvt.u64.u32 	%rd217, %r251;
	add.s64 	%rd218, %rd216, %rd217;
	ld.global.f32 	%f4034, [%rd218];
	shl.b32 	%r565, %r251, 1;
	cvt.u64.u32 	%rd219, %r565;
	add.s64 	%rd220, %rd216, %rd219;
	ld.global.f32 	%f4033, [%rd220];
	fma.rn.f32 	%f1545, %f4119, %f4090, 0f00000000;
	fma.rn.f32 	%f1546, %f4118, %f4089, %f1545;
	fma.rn.f32 	%f1547, %f4117, %f4088, %f1546;
	add.f32 	%f1548, %f1547, %f4116;
	fma.rn.f32 	%f1549, %f4111, %f4127, 0f00000000;
	fma.rn.f32 	%f1550, %f4110, %f4123, %f1549;
	fma.rn.f32 	%f1551, %f4109, %f4119, %f1550;
	fma.rn.f32 	%f1552, %f4108, %f4115, %f1551;
	fma.rn.f32 	%f1553, %f4111, %f4126, 0f00000000;
	fma.rn.f32 	%f1554, %f4110, %f4122, %f1553;
	fma.rn.f32 	%f1555, %f4109, %f4118, %f1554;
	fma.rn.f32 	%f1556, %f4108, %f4114, %f1555;
	fma.rn.f32 	%f1557, %f4111, %f4125, 0f00000000;
	fma.rn.f32 	%f1558, %f4110, %f4121, %f1557;
	fma.rn.f32 	%f1559, %f4109, %f4117, %f1558;
	fma.rn.f32 	%f1560, %f4108, %f4113, %f1559;
	fma.rn.f32 	%f1561, %f4111, %f4124, 0f00000000;
	fma.rn.f32 	%f1562, %f4110, %f4120, %f1561;
	fma.rn.f32 	%f1563, %f4109, %f4116, %f1562;
	fma.rn.f32 	%f1564, %f4108, %f4112, %f1563;
	fma.rn.f32 	%f1565, %f4107, %f4127, 0f00000000;
	fma.rn.f32 	%f1566, %f4106, %f4123, %f1565;
	fma.rn.f32 	%f1567, %f4105, %f4119, %f1566;
	fma.rn.f32 	%f1568, %f4104, %f4115, %f1567;
	fma.rn.f32 	%f1569, %f4107, %f4126, 0f00000000;
	fma.rn.f32 	%f1570, %f4106, %f4122, %f1569;
	fma.rn.f32 	%f1571, %f4105, %f4118, %f1570;
	fma.rn.f32 	%f1572, %f4104, %f4114, %f1571;
	fma.rn.f32 	%f1573, %f4107, %f4125, 0f00000000;
	fma.rn.f32 	%f1574, %f4106, %f4121, %f1573;
	fma.rn.f32 	%f1575, %f4105, %f4117, %f1574;
	fma.rn.f32 	%f1576, %f4104, %f4113, %f1575;
	fma.rn.f32 	%f1577, %f4107, %f4124, 0f00000000;
	fma.rn.f32 	%f1578, %f4106, %f4120, %f1577;
	fma.rn.f32 	%f1579, %f4105, %f4116, %f1578;
	fma.rn.f32 	%f1580, %f4104, %f4112, %f1579;
	fma.rn.f32 	%f1581, %f4099, %f4127, 0f00000000;
	fma.rn.f32 	%f1582, %f4098, %f4123, %f1581;
	fma.rn.f32 	%f1583, %f4097, %f4119, %f1582;
	fma.rn.f32 	%f1584, %f4096, %f4115, %f1583;
	fma.rn.f32 	%f1585, %f4099, %f4126, 0f00000000;
	fma.rn.f32 	%f1586, %f4098, %f4122, %f1585;
	fma.rn.f32 	%f1587, %f4097, %f4118, %f1586;
	fma.rn.f32 	%f1588, %f4096, %f4114, %f1587;
	fma.rn.f32 	%f1589, %f4099, %f4125, 0f00000000;
	fma.rn.f32 	%f1590, %f4098, %f4121, %f1589;
	fma.rn.f32 	%f1591, %f4097, %f4117, %f1590;
	fma.rn.f32 	%f1592, %f4096, %f4113, %f1591;
	fma.rn.f32 	%f1593, %f4099, %f4124, 0f00000000;
	fma.rn.f32 	%f1594, %f4098, %f4120, %f1593;
	fma.rn.f32 	%f1595, %f4097, %f4116, %f1594;
	fma.rn.f32 	%f1596, %f4096, %f4112, %f1595;
	fma.rn.f32 	%f1597, %f1552, %f4090, 0f00000000;
	fma.rn.f32 	%f1598, %f1556, %f4089, %f1597;
	fma.rn.f32 	%f1599, %f1560, %f4088, %f1598;
	add.f32 	%f1600, %f1599, %f1564;
	fma.rn.f32 	%f1601, %f1568, %f4090, 0f00000000;
	fma.rn.f32 	%f1602, %f1572, %f4089, %f1601;
	fma.rn.f32 	%f1603, %f1576, %f4088, %f1602;
	add.f32 	%f1604, %f1603, %f1580;
	fma.rn.f32 	%f1605, %f1584, %f4090, 0f00000000;
	fma.rn.f32 	%f1606, %f1588, %f4089, %f1605;
	fma.rn.f32 	%f1607, %f1592, %f4088, %f1606;
	add.f32 	%f1608, %f1607, %f1596;
	add.f32 	%f1609, %f1608, 0f33D6BF95;
	div.rn.f32 	%f205, %f1600, %f1609;
	div.rn.f32 	%f206, %f1604, %f1609;
	setp.le.f32 	%p11, %f1548, 0f3E4CCCCD;
	mov.f32 	%f4022, 0f00000000;
	mov.f32 	%f4023, %f4022;
	mov.f32 	%f4024, %f4022;
	mov.f32 	%f4025, %f4022;
	mov.f32 	%f4026, %f4022;
	mov.f32 	%f4027, %f4022;
	mov.f32 	%f4028, %f4022;
	mov.f32 	%f4029, %f4022;
	mov.f32 	%f4030, %f4022;
	mov.f32 	%f4031, %f4022;
	@%p11 bra 	$L__BB0_27;
	ld.param.u32 	%r1010, [__kernel__vertex_shader_bwd_diff_param_5];
	setp.eq.s32 	%p12, %r1010, 0;
	sub.f32 	%f1610, %f4090, %f4093;
	sub.f32 	%f1611, %f4089, %f4094;
	sub.f32 	%f1612, %f4088, %f4095;
	fma.rn.f32 	%f1613, %f1610, %f1610, 0f00000000;
	fma.rn.f32 	%f1614, %f1611, %f1611, %f1613;
	fma.rn.f32 	%f1615, %f1612, %f1612, %f1614;
	sqrt.rn.f32 	%f1616, %f1615;
	div.rn.f32 	%f207, %f1610, %f1616;
	div.rn.f32 	%f208, %f1611, %f1616;
	div.rn.f32 	%f209, %f1612, %f1616;
	mul.f32 	%f4017, %f4085, 0f3E906EBB;
	mul.f32 	%f4018, %f4086, 0f3E906EBB;
	mul.f32 	%f4019, %f4087, 0f3E906EBB;
	@%p12 bra 	$L__BB0_10;
	ld.param.u32 	%r1011, [__kernel__vertex_shader_bwd_diff_param_5];
	mul.f32 	%f1617, %f208, 0f3EFA2A1C;
	mul.f32 	%f1618, %f1617, %f4082;
	mul.f32 	%f1619, %f1617, %f4083;
	mul.f32 	%f1620, %f1617, %f4084;
	sub.f32 	%f1621, %f4017, %f1618;
	sub.f32 	%f1622, %f4018, %f1619;
	sub.f32 	%f1623, %f4019, %f1620;
	mul.f32 	%f1624, %f209, 0f3EFA2A1C;
	fma.rn.f32 	%f1625, %f1624, %f4079, %f1621;
	fma.rn.f32 	%f1626, %f1624, %f4080, %f1622;
	fma.rn.f32 	%f1627, %f1624, %f4081, %f1623;
	mul.f32 	%f1628, %f207, 0f3EFA2A1C;
	mul.f32 	%f1629, %f1628, %f4076;
	mul.f32 	%f1630, %f1628, %f4077;
	mul.f32 	%f1631, %f1628, %f4078;
	sub.f32 	%f4017, %f1625, %f1629;
	sub.f32 	%f4018, %f1626, %f1630;
	sub.f32 	%f4019, %f1627, %f1631;
	setp.eq.s32 	%p13, %r1011, 1;
	@%p13 bra 	$L__BB0_10;
	ld.param.u32 	%r1012, [__kernel__vertex_shader_bwd_diff_param_5];
	mul.f32 	%f216, %f207, %f207;
	mul.f32 	%f217, %f208, %f208;
	mul.f32 	%f218, %f209, %f209;
	mul.f32 	%f219, %f207, %f208;
	add.f32 	%f220, %f218, %f218;
	sub.f32 	%f221, %f216, %f217;
	mul.f32 	%f1632, %f219, 0f3F8BD8A1;
	fma.rn.f32 	%f1633, %f1632, %f4073, %f4017;
	fma.rn.f32 	%f1634, %f1632, %f4074, %f4018;
	fma.rn.f32 	%f1635, %f1632, %f4075, %f4019;
	mul.f32 	%f1636, %f208, %f209;
	mul.f32 	%f1637, %f1636, 0fBF8BD8A1;
	fma.rn.f32 	%f1638, %f1637, %f4070, %f1633;
	fma.rn.f32 	%f1639, %f1637, %f4071, %f1634;
	fma.rn.f32 	%f1640, %f1637, %f4072, %f1635;
	sub.f32 	%f1641, %f220, %f216;
	sub.f32 	%f1642, %f1641, %f217;
	mul.f32 	%f1643, %f1642, 0f3EA17B01;
	fma.rn.f32 	%f1644, %f1643, %f4067, %f1638;
	fma.rn.f32 	%f1645, %f1643, %f4068, %f1639;
	fma.rn.f32 	%f1646, %f1643, %f4069, %f1640;
	mul.f32 	%f1647, %f207, %f209;
	mul.f32 	%f1648, %f1647, 0fBF8BD8A1;
	fma.rn.f32 	%f1649, %f1648, %f4064, %f1644;
	fma.rn.f32 	%f1650, %f1648, %f4065, %f1645;
	fma.rn.f32 	%f1651, %f1648, %f4066, %f1646;
	mul.f32 	%f1652, %f221, 0f3F0BD8A1;
	fma.rn.f32 	%f4017, %f1652, %f4061, %f1649;
	fma.rn.f32 	%f4018, %f1652, %f4062, %f1650;
	fma.rn.f32 	%f4019, %f1652, %f4063, %f1651;
	setp.lt.u32 	%p14, %r1012, 3;
	@%p14 bra 	$L__BB0_10;
	mul.f32 	%f1653, %f216, 0f40400000;
	mul.f32 	%f1654, %f218, 0f40800000;
	sub.f32 	%f1655, %f1654, %f216;
	sub.f32 	%f1656, %f1655, %f217;
	mul.f32 	%f1657, %f217, 0f40400000;
	mul.f32 	%f1658, %f208, 0fBF170D19;
	sub.f32 	%f1659, %f1653, %f217;
	mul.f32 	%f1660, %f1658, %f1659;
	fma.rn.f32 	%f1661, %f1660, %f4058, %f4017;
	fma.rn.f32 	%f1662, %f1660, %f4059, %f4018;
	fma.rn.f32 	%f1663, %f1660, %f4060, %f4019;
	mul.f32 	%f1664, %f219, 0f4038FFC7;
	mul.f32 	%f1665, %f209, %f1664;
	fma.rn.f32 	%f1666, %f1665, %f4055, %f1661;
	fma.rn.f32 	%f1667, %f1665, %f4056, %f1662;
	fma.rn.f32 	%f1668, %f1665, %f4057, %f1663;
	mul.f32 	%f1669, %f208, 0fBEEA01E8;
	mul.f32 	%f1670, %f1669, %f1656;
	fma.rn.f32 	%f1671, %f1670, %f4052, %f1666;
	fma.rn.f32 	%f1672, %f1670, %f4053, %f1667;
	fma.rn.f32 	%f1673, %f1670, %f4054, %f1668;
	mul.f32 	%f1674, %f209, 0f3EBF10F8;
	sub.f32 	%f1675, %f220, %f1653;
	sub.f32 	%f1676, %f1675, %f1657;
	mul.f32 	%f1677, %f1674, %f1676;
	fma.rn.f32 	%f1678, %f1677, %f4049, %f1671;
	fma.rn.f32 	%f1679, %f1677, %f4050, %f1672;
	fma.rn.f32 	%f1680, %f1677, %f4051, %f1673;
	mul.f32 	%f1681, %f207, 0fBEEA01E8;
	mul.f32 	%f1682, %f1681, %f1656;
	fma.rn.f32 	%f1683, %f1682, %f4046, %f1678;
	fma.rn.f32 	%f1684, %f1682, %f4047, %f1679;
	fma.rn.f32 	%f1685, %f1682, %f4048, %f1680;
	mul.f32 	%f1686, %f209, 0f3FB8FFC7;
	mul.f32 	%f1687, %f1686, %f221;
	fma.rn.f32 	%f1688, %f1687, %f4043, %f1683;
	fma.rn.f32 	%f1689, %f1687, %f4044, %f1684;
	fma.rn.f32 	%f1690, %f1687, %f4045, %f1685;
	mul.f32 	%f1691, %f207, 0fBF170D19;
	sub.f32 	%f1692, %f216, %f1657;
	mul.f32 	%f1693, %f1691, %f1692;
	fma.rn.f32 	%f4017, %f1693, %f4040, %f1688;
	fma.rn.f32 	%f4018, %f1693, %f4041, %f1689;
	fma.rn.f32 	%f4019, %f1693, %f4042, %f1690;
$L__BB0_10:
	ld.param.f32 	%f3818, [__kernel__vertex_shader_bwd_diff_param_16];
	add.f32 	%f231, %f4017, 0f3F000000;
	add.f32 	%f232, %f4018, 0f3F000000;
	add.f32 	%f233, %f4019, 0f3F000000;
	mul.f32 	%f1694, %f4037, %f4037;
	mul.f32 	%f1695, %f4036, %f4036;
	mul.f32 	%f1696, %f4038, %f4037;
	mul.f32 	%f1697, %f4039, %f4036;
	mul.f32 	%f1698, %f4038, %f4036;
	mul.f32 	%f1699, %f4039, %f4037;
	mul.f32 	%f1700, %f4037, %f4036;
	mul.f32 	%f1701, %f4039, %f4038;
	add.f32 	%f1702, %f1694, %f1695;
	add.f32 	%f1703, %f1702, %f1702;
	mov.f32 	%f1704, 0f3F800000;
	sub.f32 	%f1705, %f1704, %f1703;
	sub.f32 	%f1706, %f1696, %f1697;
	add.f32 	%f1707, %f1706, %f1706;
	add.f32 	%f1708, %f1699, %f1698;
	add.f32 	%f1709, %f1708, %f1708;
	add.f32 	%f1710, %f1696, %f1697;
	add.f32 	%f1711, %f1710, %f1710;
	fma.rn.f32 	%f1712, %f4038, %f4038, %f1695;
	add.f32 	%f1713, %f1712, %f1712;
	sub.f32 	%f1714, %f1704, %f1713;
	sub.f32 	%f1715, %f1700, %f1701;
	add.f32 	%f1716, %f1715, %f1715;
	sub.f32 	%f1717, %f1698, %f1699;
	add.f32 	%f1718, %f1717, %f1717;
	add.f32 	%f1719, %f1701, %f1700;
	add.f32 	%f1720, %f1719, %f1719;
	fma.rn.f32 	%f1721, %f4038, %f4038, %f1694;
	add.f32 	%f1722, %f1721, %f1721;
	sub.f32 	%f1723, %f1704, %f1722;
	fma.rn.f32 	%f1724, %f1705, %f4035, 0f00000000;
	fma.rn.f32 	%f1725, %f1707, 0f00000000, %f1724;
	fma.rn.f32 	%f1726, %f1709, 0f00000000, %f1725;
	fma.rn.f32 	%f1727, %f1705, 0f00000000, 0f00000000;
	fma.rn.f32 	%f1728, %f1707, %f4034, %f1727;
	fma.rn.f32 	%f1729, %f1709, 0f00000000, %f1728;
	fma.rn.f32 	%f1730, %f1707, 0f00000000, %f1727;
	fma.rn.f32 	%f1731, %f1709, %f4033, %f1730;
	fma.rn.f32 	%f1732, %f1711, %f4035, 0f00000000;
	fma.rn.f32 	%f1733, %f1714, 0f00000000, %f1732;
	fma.rn.f32 	%f1734, %f1716, 0f00000000, %f1733;
	fma.rn.f32 	%f1735, %f1711, 0f00000000, 0f00000000;
	fma.rn.f32 	%f1736, %f1714, %f4034, %f1735;
	fma.rn.f32 	%f1737, %f1716, 0f00000000, %f1736;
	fma.rn.f32 	%f1738, %f1714, 0f00000000, %f1735;
	fma.rn.f32 	%f1739, %f1716, %f4033, %f1738;
	fma.rn.f32 	%f1740, %f1718, %f4035, 0f00000000;
	fma.rn.f32 	%f1741, %f1720, 0f00000000, %f1740;
	fma.rn.f32 	%f1742, %f1723, 0f00000000, %f1741;
	fma.rn.f32 	%f1743, %f1718, 0f00000000, 0f00000000;
	fma.rn.f32 	%f1744, %f1720, %f4034, %f1743;
	fma.rn.f32 	%f1745, %f1723, 0f00000000, %f1744;
	fma.rn.f32 	%f1746, %f1720, 0f00000000, %f1743;
	fma.rn.f32 	%f1747, %f1723, %f4033, %f1746;
	fma.rn.f32 	%f1748, %f1726, %f1726, 0f00000000;
	fma.rn.f32 	%f1749, %f1729, %f1729, %f1748;
	fma.rn.f32 	%f234, %f1731, %f1731, %f1749;
	fma.rn.f32 	%f1750, %f1726, %f1734, 0f00000000;
	fma.rn.f32 	%f1751, %f1729, %f1737, %f1750;
	fma.rn.f32 	%f235, %f1731, %f1739, %f1751;
	fma.rn.f32 	%f1752, %f1726, %f1742, 0f00000000;
	fma.rn.f32 	%f1753, %f1729, %f1745, %f1752;
	fma.rn.f32 	%f236, %f1731, %f1747, %f1753;
	fma.rn.f32 	%f1754, %f1734, %f1734, 0f00000000;
	fma.rn.f32 	%f1755, %f1737, %f1737, %f1754;
	fma.rn.f32 	%f237, %f1739, %f1739, %f1755;
	fma.rn.f32 	%f1756, %f1734, %f1742, 0f00000000;
	fma.rn.f32 	%f1757, %f1737, %f1745, %f1756;
	fma.rn.f32 	%f238, %f1739, %f1747, %f1757;
	fma.rn.f32 	%f1758, %f1742, %f1742, 0f00000000;
	fma.rn.f32 	%f1759, %f1745, %f1745, %f1758;
	fma.rn.f32 	%f239, %f1747, %f1747, %f1759;
	mul.f32 	%f240, %f3818, 0f3F000000;
	mul.f32 	%f1760, %f240, 0f3F22F983;
	cvt.rni.s32.f32 	%r1055, %f1760;
	cvt.rn.f32.s32 	%f1761, %r1055;
	fma.rn.f32 	%f1762, %f1761, 0fBFC90FDA, %f240;
	fma.rn.f32 	%f1763, %f1761, 0fB3A22168, %f1762;
	fma.rn.f32 	%f4020, %f1761, 0fA7C234C5, %f1763;
	abs.f32 	%f242, %f240;
	setp.ltu.f32 	%p15, %f242, 0f47CE4780;
	@%p15 bra 	$L__BB0_18;
	setp.neu.f32 	%p16, %f242, 0f7F800000;
	@%p16 bra 	$L__BB0_13;
	mov.f32 	%f1767, 0f00000000;
	mul.rn.f32 	%f4020, %f240, %f1767;
	mov.b32 	%r1055, 0;
	bra.uni 	$L__BB0_18;
$L__BB0_13:
	mov.b64 	%rd515, 0;
	mov.b32 	%r1052, 0;
	mov.u64 	%rd513, __cudart_i2opi_f;
	mov.u64 	%rd514, %rd1;
$L__BB0_14:
	.pragma "nounroll";
	ld.param.f32 	%f3819, [__kernel__vertex_shader_bwd_diff_param_16];
	ld.global.nc.u32 	%r567, [%rd513];
	mul.f32 	%f1764, %f3819, 0f3F000000;
	mov.b32 	%r11, %f1764;
	shl.b32 	%r568, %r11, 8;
	or.b32  	%r569, %r568, -2147483648;
	mad.wide.u32 	%rd223, %r567, %r569, %rd515;
	shr.u64 	%rd515, %rd223, 32;
	st.local.u32 	[%rd514], %rd223;
	add.s32 	%r1052, %r1052, 1;
	add.s64 	%rd514, %rd514, 4;
	add.s64 	%rd513, %rd513, 4;
	setp.ne.s32 	%p17, %r1052, 6;
	@%p17 bra 	$L__BB0_14;
	shr.u32 	%r570, %r11, 23;
	st.local.u32 	[%rd1+24], %rd515;
	and.b32  	%r571, %r570, 31;
	and.b32  	%r572, %r570, 224;
	add.s32 	%r573, %r572, -128;
	shr.u32 	%r574, %r573, 5;
	mul.wide.u32 	%rd224, %r574, 4;
	sub.s64 	%rd10, %rd1, %rd224;
	ld.local.u32 	%r1053, [%rd10+24];
	ld.local.u32 	%r1054, [%rd10+20];
	setp.eq.s32 	%p18, %r571, 0;
	@%p18 bra 	$L__BB0_17;
	shr.u32 	%r575, %r11, 23;
	and.b32  	%r576, %r575, 31;
	shf.l.wrap.b32 	%r1053, %r1054, %r1053, %r576;
	ld.local.u32 	%r577, [%rd10+16];
	shf.l.wrap.b32 	%r1054, %r577, %r1054, %r576;
$L__BB0_17:
	shr.u32 	%r578, %r1053, 30;
	shf.l.wrap.b32 	%r579, %r1054, %r1053, 2;
	shl.b32 	%r580, %r1054, 2;
	shr.u32 	%r581, %r579, 31;
	add.s32 	%r582, %r581, %r578;
	neg.s32 	%r583, %r582;
	setp.lt.s32 	%p19, %r11, 0;
	selp.b32 	%r1055, %r583, %r582, %p19;
	xor.b32  	%r584, %r579, %r11;
	shr.s32 	%r585, %r579, 31;
	xor.b32  	%r586, %r585, %r579;
	xor.b32  	%r587, %r585, %r580;
	cvt.u64.u32 	%rd225, %r586;
	shl.b64 	%rd226, %rd225, 32;
	cvt.u64.u32 	%rd227, %r587;
	or.b64  	%rd228, %rd226, %rd227;
	cvt.rn.f64.s64 	%fd1, %rd228;
	mul.f64 	%fd2, %fd1, 0d3BF921FB54442D19;
	cvt.rn.f32.f64 	%f1765, %fd2;
	neg.f32 	%f1766, %f1765;
	setp.lt.s32 	%p20, %r584, 0;
	selp.f32 	%f4020, %f1766, %f1765, %p20;
$L__BB0_18:
	ld.param.f32 	%f3810, [__kernel__vertex_shader_bwd_diff_param_15];
	mul.f32 	%f1768, %f4020, %f4020;
	fma.rn.f32 	%f1769, %f1768, 0f3C190000, 0f3B560000;
	fma.rn.f32 	%f1770, %f1769, %f1768, 0f3CC70000;
	fma.rn.f32 	%f1771, %f1770, %f1768, 0f3D5B0000;
	fma.rn.f32 	%f1772, %f1771, %f1768, 0f3E089438;
	fma.rn.f32 	%f1773, %f1772, %f1768, 0f3EAAAA88;
	mul.rn.f32 	%f1774, %f1768, %f4020;
	fma.rn.f32 	%f1775, %f1773, %f1774, %f4020;
	abs.f32 	%f1776, %f4020;
	setp.eq.f32 	%p21, %f1776, 0f3A00B43C;
	selp.f32 	%f1777, %f4020, %f1775, %p21;
	and.b32  	%r589, %r1055, 1;
	setp.eq.b32 	%p22, %r589, 1;
	neg.f32 	%f1778, %f1777;
	rcp.approx.ftz.f32 	%f1779, %f1778;
	selp.f32 	%f246, %f1779, %f1777, %p22;
	mul.f32 	%f247, %f3810, 0f3F000000;
	mul.f32 	%f1780, %f247, 0f3F22F983;
	cvt.rni.s32.f32 	%r1059, %f1780;
	cvt.rn.f32.s32 	%f1781, %r1059;
	fma.rn.f32 	%f1782, %f1781, 0fBFC90FDA, %f247;
	fma.rn.f32 	%f1783, %f1781, 0fB3A22168, %f1782;
	fma.rn.f32 	%f4021, %f1781, 0fA7C234C5, %f1783;
	abs.f32 	%f249, %f247;
	setp.ltu.f32 	%p23, %f249, 0f47CE4780;
	@%p23 bra 	$L__BB0_26;
	setp.neu.f32 	%p24, %f249, 0f7F800000;
	@%p24 bra 	$L__BB0_21;
	mov.f32 	%f1789, 0f00000000;
	mul.rn.f32 	%f4021, %f247, %f1789;
	mov.b32 	%r1059, 0;
	bra.uni 	$L__BB0_26;
$L__BB0_21:
	mov.b64 	%rd518, 0;
	mov.b32 	%r1056, 0;
	mov.u64 	%rd516, __cudart_i2opi_f;
	mov.u64 	%rd517, %rd1;
$L__BB0_22:
	.pragma "nounroll";
	ld.param.f32 	%f3811, [__kernel__vertex_shader_bwd_diff_param_15];
	ld.global.nc.u32 	%r591, [%rd516];
	mul.f32 	%f1784, %f3811, 0f3F000000;
	mov.b32 	%r592, %f1784;
	shl.b32 	%r593, %r592, 8;
	or.b32  	%r594, %r593, -2147483648;
	mad.wide.u32 	%rd231, %r591, %r594, %rd518;
	shr.u64 	%rd518, %rd231, 32;
	st.local.u32 	[%rd517], %rd231;
	add.s32 	%r1056, %r1056, 1;
	add.s64 	%rd517, %rd517, 4;
	add.s64 	%rd516, %rd516, 4;
	setp.ne.s32 	%p25, %r1056, 6;
	@%p25 bra 	$L__BB0_22;
	ld.param.f32 	%f3812, [__kernel__vertex_shader_bwd_diff_param_15];
	mul.f32 	%f1785, %f3812, 0f3F000000;
	mov.b32 	%r24, %f1785;
	shr.u32 	%r595, %r24, 23;
	st.local.u32 	[%rd1+24], %rd518;
	and.b32  	%r596, %r595, 31;
	and.b32  	%r597, %r595, 224;
	add.s32 	%r598, %r597, -128;
	shr.u32 	%r599, %r598, 5;
	mul.wide.u32 	%rd232, %r599, 4;
	sub.s64 	%rd233, %rd1, %rd232;
	ld.local.u32 	%r1057, [%rd233+24];
	ld.local.u32 	%r1058, [%rd233+20];
	setp.eq.s32 	%p26, %r596, 0;
	@%p26 bra 	$L__BB0_25;
	and.b32  	%r601, %r595, 31;
	shf.l.wrap.b32 	%r1057, %r1058, %r1057, %r601;
	and.b32  	%r602, %r595, 224;
	add.s32 	%r603, %r602, -128;
	shr.u32 	%r604, %r603, 5;
	mul.wide.u32 	%rd234, %r604, 4;
	sub.s64 	%rd235, %rd1, %rd234;
	ld.local.u32 	%r605, [%rd235+16];
	shf.l.wrap.b32 	%r1058, %r605, %r1058, %r601;
$L__BB0_25:
	ld.param.f32 	%f3813, [__kernel__vertex_shader_bwd_diff_param_15];
	shr.u32 	%r606, %r1057, 30;
	shf.l.wrap.b32 	%r607, %r1058, %r1057, 2;
	shl.b32 	%r608, %r1058, 2;
	shr.u32 	%r609, %r607, 31;
	add.s32 	%r610, %r609, %r606;
	neg.s32 	%r611, %r610;
	mul.f32 	%f1786, %f3813, 0f3F000000;
	mov.b32 	%r612, %f1786;
	setp.lt.s32 	%p27, %r612, 0;
	selp.b32 	%r1059, %r611, %r610, %p27;
	xor.b32  	%r613, %r607, %r612;
	shr.s32 	%r614, %r607, 31;
	xor.b32  	%r615, %r614, %r607;
	xor.b32  	%r616, %r614, %r608;
	cvt.u64.u32 	%rd236, %r615;
	shl.b64 	%rd237, %rd236, 32;
	cvt.u64.u32 	%rd238, %r616;
	or.b64  	%rd239, %rd237, %rd238;
	cvt.rn.f64.s64 	%fd3, %rd239;
	mul.f64 	%fd4, %fd3, 0d3BF921FB54442D19;
	cvt.rn.f32.f64 	%f1787, %fd4;
	neg.f32 	%f1788, %f1787;
	setp.lt.s32 	%p28, %r613, 0;
	selp.f32 	%f4021, %f1788, %f1787, %p28;
$L__BB0_26:
	ld.param.u32 	%r1027, [__kernel__vertex_shader_bwd_diff_param_18];
	ld.param.u32 	%r1020, [__kernel__vertex_shader_bwd_diff_param_17];
	mul.f32 	%f1790, %f4021, %f4021;
	fma.rn.f32 	%f1791, %f1790, 0f3C190000, 0f3B560000;
	fma.rn.f32 	%f1792, %f1791, %f1790, 0f3CC70000;
	fma.rn.f32 	%f1793, %f1792, %f1790, 0f3D5B0000;
	fma.rn.f32 	%f1794, %f1793, %f1790, 0f3E089438;
	fma.rn.f32 	%f1795, %f1794, %f1790, 0f3EAAAA88;
	mul.rn.f32 	%f1796, %f1790, %f4021;
	fma.rn.f32 	%f1797, %f1795, %f1796, %f4021;
	abs.f32 	%f1798, %f4021;
	setp.eq.f32 	%p29, %f1798, 0f3A00B43C;
	selp.f32 	%f1799, %f4021, %f1797, %p29;
	and.b32  	%r618, %r1059, 1;
	setp.eq.b32 	%p30, %r618, 1;
	neg.f32 	%f1800, %f1799;
	rcp.approx.ftz.f32 	%f1801, %f1800;
	selp.f32 	%f1802, %f1801, %f1799, %p30;
	cvt.rn.f32.s32 	%f1803, %r1027;
	add.f32 	%f1804, %f246, %f246;
	div.rn.f32 	%f1805, %f1803, %f1804;
	cvt.rn.f32.s32 	%f1806, %r1020;
	add.f32 	%f1807, %f1802, %f1802;
	div.rn.f32 	%f1808, %f1806, %f1807;
	fma.rn.f32 	%f1809, %f4127, %f4090, 0f00000000;
	fma.rn.f32 	%f1810, %f4126, %f4089, %f1809;
	fma.rn.f32 	%f1811, %f4125, %f4088, %f1810;
	add.f32 	%f1812, %f1811, %f4124;
	fma.rn.f32 	%f1813, %f4123, %f4090, 0f00000000;
	fma.rn.f32 	%f1814, %f4122, %f4089, %f1813;
	fma.rn.f32 	%f1815, %f4121, %f4088, %f1814;
	add.f32 	%f1816, %f1815, %f4120;
	fma.rn.f32 	%f1817, %f4115, %f4090, 0f00000000;
	fma.rn.f32 	%f1818, %f4114, %f4089, %f1817;
	fma.rn.f32 	%f1819, %f4113, %f4088, %f1818;
	add.f32 	%f1820, %f1819, %f4112;
	add.f32 	%f1821, %f1820, 0f33D6BF95;
	div.rn.f32 	%f1822, %f1812, %f1821;
	div.rn.f32 	%f1823, %f1816, %f1821;
	fma.rn.f32 	%f1824, %f4119, %f4090, 0f00000000;
	fma.rn.f32 	%f1825, %f4118, %f4089, %f1824;
	fma.rn.f32 	%f1826, %f4117, %f4088, %f1825;
	add.f32 	%f4024, %f1826, %f4116;
	div.rn.f32 	%f1827, %f4024, %f1821;
	mul.f32 	%f1828, %f246, 0f3FA66666;
	mul.f32 	%f1829, %f1802, 0f3FA66666;
	div.rn.f32 	%f1830, %f1823, %f1827;
	neg.f32 	%f1831, %f1828;
	div.rn.f32 	%f1832, %f1822, %f1827;
	max.f32 	%f1833, %f1831, %f1832;
	min.f32 	%f1834, %f1828, %f1833;
	neg.f32 	%f1835, %f1829;
	max.f32 	%f1836, %f1835, %f1830;
	min.f32 	%f1837, %f1829, %f1836;
	mul.f32 	%f1838, %f1827, %f1827;
	div.rn.f32 	%f1839, %f1805, %f1827;
	neg.f32 	%f1840, %f1827;
	mul.f32 	%f1841, %f1834, %f1840;
	mul.f32 	%f1842, %f1805, %f1841;
	div.rn.f32 	%f1843, %f1842, %f1838;
	div.rn.f32 	%f1844, %f1808, %f1827;
	mul.f32 	%f1845, %f1837, %f1840;
	mul.f32 	%f1846, %f1808, %f1845;
	div.rn.f32 	%f1847, %f1846, %f1838;
	fma.rn.f32 	%f1848, %f4127, %f1839, 0f00000000;
	fma.rn.f32 	%f1849, %f4123, 0f00000000, %f1848;
	fma.rn.f32 	%f1850, %f4119, %f1843, %f1849;
	fma.rn.f32 	%f1851, %f4127, 0f00000000, 0f00000000;
	fma.rn.f32 	%f1852, %f4123, %f1844, %f1851;
	fma.rn.f32 	%f1853, %f4119, %f1847, %f1852;
	fma.rn.f32 	%f1854, %f4126, %f1839, 0f00000000;
	fma.rn.f32 	%f1855, %f4122, 0f00000000, %f1854;
	fma.rn.f32 	%f1856, %f4118, %f1843, %f1855;
	fma.rn.f32 	%f1857, %f4126, 0f00000000, 0f00000000;
	fma.rn.f32 	%f1858, %f4122, %f1844, %f1857;
	fma.rn.f32 	%f1859, %f4118, %f1847, %f1858;
	fma.rn.f32 	%f1860, %f4125, %f1839, 0f00000000;
	fma.rn.f32 	%f1861, %f4121, 0f00000000, %f1860;
	fma.rn.f32 	%f1862, %f4117, %f1843, %f1861;
	fma.rn.f32 	%f1863, %f4125, 0f00000000, 0f00000000;
	fma.rn.f32 	%f1864, %f4121, %f1844, %f1863;
	fma.rn.f32 	%f1865, %f4117, %f1847, %f1864;
	fma.rn.f32 	%f1866, %f234, %f1850, 0f00000000;
	fma.rn.f32 	%f1867, %f235, %f1856, %f1866;
	fma.rn.f32 	%f1868, %f236, %f1862, %f1867;
	fma.rn.f32 	%f1869, %f234, %f1853, 0f00000000;
	fma.rn.f32 	%f1870, %f235, %f1859, %f1869;
	fma.rn.f32 	%f1871, %f236, %f1865, %f1870;
	fma.rn.f32 	%f1872, %f235, %f1850, 0f00000000;
	fma.rn.f32 	%f1873, %f237, %f1856, %f1872;
	fma.rn.f32 	%f1874, %f238, %f1862, %f1873;
	fma.rn.f32 	%f1875, %f235, %f1853, 0f00000000;
	fma.rn.f32 	%f1876, %f237, %f1859, %f1875;
	fma.rn.f32 	%f1877, %f238, %f1865, %f1876;
	fma.rn.f32 	%f1878, %f236, %f1850, 0f00000000;
	fma.rn.f32 	%f1879, %f238, %f1856, %f1878;
	fma.rn.f32 	%f1880, %f239, %f1862, %f1879;
	fma.rn.f32 	%f1881, %f236, %f1853, 0f00000000;
	fma.rn.f32 	%f1882, %f238, %f1859, %f1881;
	fma.rn.f32 	%f1883, %f239, %f1865, %f1882;
	fma.rn.f32 	%f1884, %f4127, %f1868, 0f00000000;
	fma.rn.f32 	%f1885, %f4126, %f1874, %f1884;
	fma.rn.f32 	%f1886, %f4125, %f1880, %f1885;
	fma.rn.f32 	%f1887, %f4127, %f1871, 0f00000000;
	fma.rn.f32 	%f1888, %f4126, %f1877, %f1887;
	fma.rn.f32 	%f1889, %f4125, %f1883, %f1888;
	fma.rn.f32 	%f1890, %f4123, %f1868, 0f00000000;
	fma.rn.f32 	%f1891, %f4122, %f1874, %f1890;
	fma.rn.f32 	%f1892, %f4121, %f1880, %f1891;
	fma.rn.f32 	%f1893, %f4123, %f1871, 0f00000000;
	fma.rn.f32 	%f1894, %f4122, %f1877, %f1893;
	fma.rn.f32 	%f1895, %f4121, %f1883, %f1894;
	fma.rn.f32 	%f1896, %f4119, %f1868, 0f00000000;
	fma.rn.f32 	%f1897, %f4118, %f1874, %f1896;
	fma.rn.f32 	%f1898, %f4117, %f1880, %f1897;
	fma.rn.f32 	%f1899, %f4119, %f1871, 0f00000000;
	fma.rn.f32 	%f1900, %f4118, %f1877, %f1899;
	fma.rn.f32 	%f1901, %f4117, %f1883, %f1900;
	fma.rn.f32 	%f1902, %f1839, %f1886, 0f00000000;
	fma.rn.f32 	%f1903, %f1892, 0f00000000, %f1902;
	fma.rn.f32 	%f1904, %f1843, %f1898, %f1903;
	fma.rn.f32 	%f1905, %f1839, %f1889, 0f00000000;
	fma.rn.f32 	%f1906, %f1895, 0f00000000, %f1905;
	fma.rn.f32 	%f4029, %f1843, %f1901, %f1906;
	fma.rn.f32 	%f1907, %f1886, 0f00000000, 0f00000000;
	fma.rn.f32 	%f1908, %f1844, %f1892, %f1907;
	fma.rn.f32 	%f4030, %f1847, %f1898, %f1908;
	fma.rn.f32 	%f1909, %f1889, 0f00000000, 0f00000000;
	fma.rn.f32 	%f1910, %f1844, %f1895, %f1909;
	fma.rn.f32 	%f1911, %f1847, %f1901, %f1910;
	add.f32 	%f4028, %f1904, 0f3E99999A;
	add.f32 	%f4031, %f1911, 0f3E99999A;
	max.f32 	%f4027, %f233, 0f00000000;
	max.f32 	%f4026, %f232, 0f00000000;
	max.f32 	%f4025, %f231, 0f00000000;
	mov.f32 	%f4022, %f205;
	mov.f32 	%f4023, %f206;
$L__BB0_27:
	ld.param.u32 	%r1060, [__kernel__vertex_shader_bwd_diff_param_18];
	ld.param.u32 	%r1061, [__kernel__vertex_shader_bwd_diff_param_17];
	ld.param.f32 	%f4091, [__kernel__vertex_shader_bwd_diff_param_16];
	ld.param.f32 	%f4092, [__kernel__vertex_shader_bwd_diff_param_15];
	setp.le.f32 	%p31, %f4024, 0f3E4CCCCD;
	mov.f32 	%f4032, 0f00000000;
	@%p31 bra 	$L__BB0_31;
	ld.param.u32 	%r1060, [__kernel__vertex_shader_bwd_diff_param_18];
	ld.param.u32 	%r1061, [__kernel__vertex_shader_bwd_diff_param_17];
	ld.param.f32 	%f4091, [__kernel__vertex_shader_bwd_diff_param_16];
	ld.param.f32 	%f4092, [__kernel__vertex_shader_bwd_diff_param_15];
	mul.f32 	%f1914, %f4028, %f4031;
	mul.f32 	%f1915, %f4029, %f4030;
	sub.f32 	%f1916, %f1914, %f1915;
	setp.eq.f32 	%p32, %f1916, 0f00000000;
	@%p32 bra 	$L__BB0_31;
	ld.param.u32 	%r1040, [__kernel__vertex_shader_bwd_diff_param_22];
	ld.param.u32 	%r1038, [__kernel__vertex_shader_bwd_diff_param_21];
	ld.param.u32 	%r1036, [__kernel__vertex_shader_bwd_diff_param_20];
	ld.param.u32 	%r1034, [__kernel__vertex_shader_bwd_diff_param_19];
	ld.param.u32 	%r1060, [__kernel__vertex_shader_bwd_diff_param_18];
	ld.param.u32 	%r1061, [__kernel__vertex_shader_bwd_diff_param_17];
	ld.param.f32 	%f4091, [__kernel__vertex_shader_bwd_diff_param_16];
	ld.param.f32 	%f4092, [__kernel__vertex_shader_bwd_diff_param_15];
	add.f32 	%f1917, %f4028, %f4031;
	mul.f32 	%f1918, %f1917, 0f3F000000;
	mul.f32 	%f1919, %f1918, %f1918;
	mul.f32 	%f1920, %f4028, %f4031;
	mul.f32 	%f1921, %f4029, %f4030;
	sub.f32 	%f1922, %f1920, %f1921;
	sub.f32 	%f1923, %f1919, %f1922;
	max.f32 	%f1924, %f1923, 0f3DCCCCCD;
	sqrt.rn.f32 	%f1925, %f1924;
	add.f32 	%f1926, %f1918, %f1925;
	sub.f32 	%f1927, %f1918, %f1925;
	max.f32 	%f289, %f1926, %f1927;
	neg.f32 	%f1928, %f4029;
	neg.f32 	%f1929, %f4030;
	div.rn.f32 	%f290, %f4031, %f1922;
	div.rn.f32 	%f291, %f1928, %f1922;
	div.rn.f32 	%f292, %f1929, %f1922;
	div.rn.f32 	%f293, %f4028, %f1922;
	add.f32 	%f1930, %f4022, 0f3F800000;
	cvt.rn.f32.s32 	%f1931, %r1060;
	fma.rn.f32 	%f1932, %f1930, %f1931, 0fBF800000;
	mul.f32 	%f1933, %f1932, 0f3F000000;
	add.f32 	%f1934, %f4023, 0f3F800000;
	cvt.rn.f32.s32 	%f1935, %r1061;
	fma.rn.f32 	%f1936, %f1934, %f1935, 0fBF800000;
	mul.f32 	%f1937, %f1936, 0f3F000000;
	mov.u32 	%r619, %ctaid.x;
	mov.u32 	%r620, %ntid.x;
	mov.u32 	%r621, %tid.x;
	mad.lo.s32 	%r33, %r619, %r620, %r621;
	mul.lo.s32 	%r622, %r272, %r33;
	cvt.u64.u32 	%rd240, %r622;
	cvta.to.global.u64 	%rd241, %rd63;
	add.s64 	%rd242, %rd241, %rd240;
	ld.global.f32 	%f4032, [%rd242];
	mul.f32 	%f1938, %f291, %f291;
	mul.f32 	%f1939, %f290, %f293;
	sub.f32 	%f1940, %f1938, %f1939;
	mul.f32 	%f1941, %f4032, 0f437F0000;
	setp.lt.f32 	%p33, %f1941, 0f00800000;
	mul.f32 	%f1942, %f1941, 0f4B000000;
	selp.f32 	%f1943, %f1942, %f1941, %p33;
	selp.f32 	%f1944, 0fC1B80000, 0f00000000, %p33;
	mov.b32 	%r623, %f1943;
	add.s32 	%r624, %r623, -1059760811;
	and.b32  	%r625, %r624, -8388608;
	sub.s32 	%r626, %r623, %r625;
	mov.b32 	%f1945, %r626;
	cvt.rn.f32.s32 	%f1946, %r625;
	fma.rn.f32 	%f1947, %f1946, 0f34000000, %f1944;
	add.f32 	%f1948, %f1945, 0fBF800000;
	fma.rn.f32 	%f1949, %f1948, 0fBE055027, 0f3E1039F6;
	fma.rn.f32 	%f1950, %f1949, %f1948, 0fBDF8CDCC;
	fma.rn.f32 	%f1951, %f1950, %f1948, 0f3E0F2955;
	fma.rn.f32 	%f1952, %f1951, %f1948, 0fBE2AD8B9;
	fma.rn.f32 	%f1953, %f1952, %f1948, 0f3E4CED0B;
	fma.rn.f32 	%f1954, %f1953, %f1948, 0fBE7FFF22;
	fma.rn.f32 	%f1955, %f1954, %f1948, 0f3EAAAA78;
	fma.rn.f32 	%f1956, %f1955, %f1948, 0fBF000000;
	mul.f32 	%f1957, %f1948, %f1956;
	fma.rn.f32 	%f1958, %f1957, %f1948, %f1948;
	fma.rn.f32 	%f1959, %f1947, 0f3F317218, %f1958;
	setp.gt.u32 	%p34, %r623, 2139095039;
	fma.rn.f32 	%f1960, %f1943, 0f7F800000, 0f7F800000;
	selp.f32 	%f1961, %f1960, %f1959, %p34;
	setp.eq.f32 	%p35, %f1943, 0f00000000;
	add.f32 	%f1962, %f1961, %f1961;
	selp.f32 	%f1963, 0fFF800000, %f1962, %p35;
	neg.f32 	%f1964, %f1963;
	mul.f32 	%f1965, %f1938, %f1964;
	mul.f32 	%f1966, %f290, %f1940;
	div.rn.f32 	%f1967, %f1965, %f1966;
	sqrt.rn.f32 	%f1968, %f1967;
	setp.lt.f32 	%p36, %f291, 0f00000000;
	neg.f32 	%f1969, %f1968;
	selp.f32 	%f1970, %f1968, %f1969, %p36;
	mul.f32 	%f1971, %f293, %f1940;
	div.rn.f32 	%f1972, %f1965, %f1971;
	sqrt.rn.f32 	%f1973, %f1972;
	neg.f32 	%f1974, %f1973;
	selp.f32 	%f1975, %f1973, %f1974, %p36;
	cvt.rn.f32.s32 	%f1976, %r1040;
	sub.f32 	%f1977, %f1937, %f1975;
	sub.f32 	%f1978, %f1977, %f1937;
	mul.f32 	%f1979, %f1940, %f1978;
	mul.f32 	%f1980, %f290, %f1963;
	fma.rn.f32 	%f1981, %f1978, %f1979, %f1980;
	sqrt.rn.f32 	%f1982, %f1981;
	neg.f32 	%f1983, %f291;
	mul.f32 	%f1984, %f1978, %f1983;
	sub.f32 	%f1985, %f1984, %f1982;
	div.rn.f32 	%f1986, %f1985, %f290;
	add.f32 	%f1987, %f1933, %f1986;
	div.rn.f32 	%f1988, %f1987, %f1976;
	cvt.rzi.s32.f32 	%r627, %f1988;
	min.s32 	%r628, %r1036, %r627;
	max.s32 	%r34, %r628, 0;
	cvt.rn.f32.s32 	%f1989, %r1038;
	sub.f32 	%f1990, %f1933, %f1970;
	sub.f32 	%f1991, %f1990, %f1933;
	mul.f32 	%f1992, %f1940, %f1991;
	mul.f32 	%f1993, %f293, %f1963;
	fma.rn.f32 	%f1994, %f1991, %f1992, %f1993;
	sqrt.rn.f32 	%f1995, %f1994;
	mul.f32 	%f1996, %f1991, %f1983;
	sub.f32 	%f1997, %f1996, %f1995;
	div.rn.f32 	%f1998, %f1997, %f293;
	add.f32 	%f1999, %f1937, %f1998;
	div.rn.f32 	%f2000, %f1999, %f1989;
	cvt.rzi.s32.f32 	%r629, %f2000;
	min.s32 	%r630, %r1034, %r629;
	max.s32 	%r35, %r630, 0;
	add.f32 	%f2001, %f1937, %f1975;
	sub.f32 	%f2002, %f2001, %f1937;
	mul.f32 	%f2003, %f1940, %f2002;
	fma.rn.f32 	%f2004, %f2002, %f2003, %f1980;
	sqrt.rn.f32 	%f2005, %f2004;
	mul.f32 	%f2006, %f291, %f2002;
	sub.f32 	%f2007, %f2005, %f2006;
	div.rn.f32 	%f2008, %f2007, %f290;
	add.f32 	%f2009, %f1933, %f2008;
	div.rn.f32 	%f2010, %f2009, %f1976;
	add.f32 	%f2011, %f2010, 0f3F800000;
	cvt.rzi.s32.f32 	%r631, %f2011;
	min.s32 	%r632, %r1036, %r631;
	max.s32 	%r36, %r632, 0;
	add.f32 	%f2012, %f1933, %f1970;
	sub.f32 	%f2013, %f2012, %f1933;
	mul.f32 	%f2014, %f1940, %f2013;
	fma.rn.f32 	%f2015, %f2013, %f2014, %f1993;
	sqrt.rn.f32 	%f2016, %f2015;
	mul.f32 	%f2017, %f291, %f2013;
	sub.f32 	%f2018, %f2016, %f2017;
	div.rn.f32 	%f2019, %f2018, %f293;
	add.f32 	%f2020, %f1937, %f2019;
	div.rn.f32 	%f2021, %f2020, %f1989;
	add.f32 	%f2022, %f2021, 0f3F800000;
	cvt.rzi.s32.f32 	%r633, %f2022;
	min.s32 	%r634, %r1034, %r633;
	max.s32 	%r37, %r634, 0;
	sub.s32 	%r635, %r37, %r35;
	sub.s32 	%r636, %r36, %r34;
	setp.eq.s32 	%p37, %r636, 0;
	setp.eq.s32 	%p38, %r635, 0;
	or.pred  	%p39, %p38, %p37;
	@%p39 bra 	$L__BB0_31;
	ld.param.u32 	%r1060, [__kernel__vertex_shader_bwd_diff_param_18];
	ld.param.u32 	%r1061, [__kernel__vertex_shader_bwd_diff_param_17];
	ld.param.f32 	%f4091, [__kernel__vertex_shader_bwd_diff_param_16];
	ld.param.f32 	%f4092, [__kernel__vertex_shader_bwd_diff_param_15];
	sqrt.rn.f32 	%f2023, %f289;
	mul.f32 	%f2024, %f2023, 0f40400000;
	cvt.rpi.f32.f32 	%f2025, %f2024;
	cvt.rzi.u32.f32 	%r637, %f2025;
	mul.lo.s32 	%r638, %r339, %r33;
	cvt.u64.u32 	%rd243, %r638;
	cvta.to.global.u64 	%rd244, %rd69;
	add.s64 	%rd245, %rd244, %rd243;
	st.global.u32 	[%rd245], %r637;
	mul.lo.s32 	%r639, %r317, %r33;
	cvt.u64.u32 	%rd246, %r639;
	cvta.to.global.u64 	%rd247, %rd67;
	add.s64 	%rd248, %rd247, %rd246;
	sub.s32 	%r640, %r37, %r35;
	sub.s32 	%r641, %r36, %r34;
	mul.lo.s32 	%r642, %r640, %r641;
	st.global.u32 	[%rd248], %r642;
	mul.lo.s32 	%r643, %r328, %r33;
	cvt.u64.u32 	%rd249, %r643;
	cvta.to.global.u64 	%rd250, %rd68;
	add.s64 	%rd251, %rd250, %rd249;
	st.global.u32 	[%rd251], %r34;
	cvt.u64.u32 	%rd252, %r329;
	add.s64 	%rd253, %rd251, %rd252;
	st.global.u32 	[%rd253], %r35;
	shl.b32 	%r644, %r329, 1;
	cvt.u64.u32 	%rd254, %r644;
	add.s64 	%rd255, %rd251, %rd254;
	st.global.u32 	[%rd255], %r36;
	mul.lo.s32 	%r645, %r329, 3;
	cvt.u64.u32 	%rd256, %r645;
	add.s64 	%rd257, %rd251, %rd256;
	st.global.u32 	[%rd257], %r37;
	cvta.to.global.u64 	%rd258, %rd70;
	mul.lo.s32 	%r646, %r350, %r33;
	cvt.u64.u32 	%rd259, %r646;
	add.s64 	%rd260, %rd258, %rd259;
	st.global.f32 	[%rd260], %f4022;
	cvt.u64.u32 	%rd261, %r351;
	add.s64 	%rd262, %rd260, %rd261;
	st.global.f32 	[%rd262], %f4023;
	shl.b32 	%r647, %r351, 1;
	cvt.u64.u32 	%rd263, %r647;
	add.s64 	%rd264, %rd260, %rd263;
	st.global.f32 	[%rd264], %f4024;
	cvta.to.global.u64 	%rd265, %rd72;
	mul.lo.s32 	%r648, %r372, %r33;
	cvt.u64.u32 	%rd266, %r648;
	add.s64 	%rd267, %rd265, %rd266;
	st.global.f32 	[%rd267], %f290;
	cvt.u64.u32 	%rd268, %r374;
	add.s64 	%rd269, %rd267, %rd268;
	st.global.f32 	[%rd269], %f291;
	cvt.u64.u32 	%rd270, %r373;
	add.s64 	%rd271, %rd267, %rd270;
	st.global.f32 	[%rd271], %f292;
	add.s64 	%rd272, %rd271, %rd268;
	st.global.f32 	[%rd272], %f293;
	cvta.to.global.u64 	%rd273, %rd74;
	mul.lo.s32 	%r649, %r394, %r33;
	cvt.u64.u32 	%rd274, %r649;
	add.s64 	%rd275, %rd273, %rd274;
	st.global.f32 	[%rd275], %f4025;
	cvt.u64.u32 	%rd276, %r395;
	add.s64 	%rd277, %rd275, %rd276;
	st.global.f32 	[%rd277], %f4026;
	shl.b32 	%r650, %r395, 1;
	cvt.u64.u32 	%rd278, %r650;
	add.s64 	%rd279, %rd275, %rd278;
	st.global.f32 	[%rd279], %f4027;
$L__BB0_31:
	mov.u32 	%r657, %ctaid.x;
	mov.u32 	%r658, %ntid.x;
	mov.u32 	%r659, %tid.x;
	mad.lo.s32 	%r660, %r657, %r658, %r659;
	setp.ge.u32 	%p41, %r660, %r189;
	mov.b32 	%r1094, 0;
	mov.pred 	%p126, -1;
	mov.f32 	%f4136, 0f00000000;
	mov.f32 	%f4137, %f4136;
	mov.f32 	%f4138, %f4136;
	mov.f32 	%f4139, %f4136;
	mov.f32 	%f4140, %f4136;
	mov.f32 	%f4141, %f4136;
	mov.f32 	%f4142, %f4136;
	mov.f32 	%f4143, %f4136;
	mov.f32 	%f4144, %f4136;
	mov.f32 	%f4145, %f4136;
	mov.u32 	%r1093, %r1094;
	mov.u32 	%r1095, %r1094;
	mov.pred 	%p125, %p126;
	mov.pred 	%p127, %p126;
	mov.f32 	%f4146, %f4136;
	mov.f32 	%f4147, %f4136;
	mov.u32 	%r1096, %r1094;
	@%p41 bra 	$L__BB0_55;
	fma.rn.f32 	%f2029, %f4119, %f4090, 0f00000000;
	fma.rn.f32 	%f2030, %f4118, %f4089, %f2029;
	fma.rn.f32 	%f2031, %f4117, %f4088, %f2030;
	add.f32 	%f2032, %f2031, %f4116;
	fma.rn.f32 	%f2033, %f4111, %f4127, 0f00000000;
	fma.rn.f32 	%f2034, %f4110, %f4123, %f2033;
	fma.rn.f32 	%f2035, %f4109, %f4119, %f2034;
	fma.rn.f32 	%f2036, %f4108, %f4115, %f2035;
	fma.rn.f32 	%f2037, %f4111, %f4126, 0f00000000;
	fma.rn.f32 	%f2038, %f4110, %f4122, %f2037;
	fma.rn.f32 	%f2039, %f4109, %f4118, %f2038;
	fma.rn.f32 	%f2040, %f4108, %f4114, %f2039;
	fma.rn.f32 	%f2041, %f4111, %f4125, 0f00000000;
	fma.rn.f32 	%f2042, %f4110, %f4121, %f2041;
	fma.rn.f32 	%f2043, %f4109, %f4117, %f2042;
	fma.rn.f32 	%f2044, %f4108, %f4113, %f2043;
	fma.rn.f32 	%f2045, %f4111, %f4124, 0f00000000;
	fma.rn.f32 	%f2046, %f4110, %f4120, %f2045;
	fma.rn.f32 	%f2047, %f4109, %f4116, %f2046;
	fma.rn.f32 	%f2048, %f4108, %f4112, %f2047;
	fma.rn.f32 	%f2049, %f4107, %f4127, 0f00000000;
	fma.rn.f32 	%f2050, %f4106, %f4123, %f2049;
	fma.rn.f32 	%f2051, %f4105, %f4119, %f2050;
	fma.rn.f32 	%f2052, %f4104, %f4115, %f2051;
	fma.rn.f32 	%f2053, %f4107, %f4126, 0f00000000;
	fma.rn.f32 	%f2054, %f4106, %f4122, %f2053;
	fma.rn.f32 	%f2055, %f4105, %f4118, %f2054;
	fma.rn.f32 	%f2056, %f4104, %f4114, %f2055;
	fma.rn.f32 	%f2057, %f4107, %f4125, 0f00000000;
	fma.rn.f32 	%f2058, %f4106, %f4121, %f2057;
	fma.rn.f32 	%f2059, %f4105, %f4117, %f2058;
	fma.rn.f32 	%f2060, %f4104, %f4113, %f2059;
	fma.rn.f32 	%f2061, %f4107, %f4124, 0f00000000;
	fma.rn.f32 	%f2062, %f4106, %f4120, %f2061;
	fma.rn.f32 	%f2063, %f4105, %f4116, %f2062;
	fma.rn.f32 	%f2064, %f4104, %f4112, %f2063;
	fma.rn.f32 	%f2065, %f4099, %f4127, 0f00000000;
	fma.rn.f32 	%f2066, %f4098, %f4123, %f2065;
	fma.rn.f32 	%f2067, %f4097, %f4119, %f2066;
	fma.rn.f32 	%f2068, %f4096, %f4115, %f2067;
	fma.rn.f32 	%f2069, %f4099, %f4126, 0f00000000;
	fma.rn.f32 	%f2070, %f4098, %f4122, %f2069;
	fma.rn.f32 	%f2071, %f4097, %f4118, %f2070;
	fma.rn.f32 	%f2072, %f4096, %f4114, %f2071;
	fma.rn.f32 	%f2073, %f4099, %f4125, 0f00000000;
	fma.rn.f32 	%f2074, %f4098, %f4121, %f2073;
	fma.rn.f32 	%f2075, %f4097, %f4117, %f2074;
	fma.rn.f32 	%f2076, %f4096, %f4113, %f2075;
	fma.rn.f32 	%f2077, %f4099, %f4124, 0f00000000;
	fma.rn.f32 	%f2078, %f4098, %f4120, %f2077;
	fma.rn.f32 	%f2079, %f4097, %f4116, %f2078;
	fma.rn.f32 	%f2080, %f4096, %f4112, %f2079;
	fma.rn.f32 	%f2081, %f2036, %f4090, 0f00000000;
	fma.rn.f32 	%f2082, %f2040, %f4089, %f2081;
	fma.rn.f32 	%f2083, %f2044, %f4088, %f2082;
	add.f32 	%f2084, %f2083, %f2048;
	fma.rn.f32 	%f2085, %f2052, %f4090, 0f00000000;
	fma.rn.f32 	%f2086, %f2056, %f4089, %f2085;
	fma.rn.f32 	%f2087, %f2060, %f4088, %f2086;
	add.f32 	%f2088, %f2087, %f2064;
	fma.rn.f32 	%f2089, %f2068, %f4090, 0f00000000;
	fma.rn.f32 	%f2090, %f2072, %f4089, %f2089;
	fma.rn.f32 	%f2091, %f2076, %f4088, %f2090;
	add.f32 	%f2092, %f2091, %f2080;
	add.f32 	%f2093, %f2092, 0f33D6BF95;
	div.rn.f32 	%f448, %f2084, %f2093;
	div.rn.f32 	%f449, %f2088, %f2093;
	setp.le.f32 	%p42, %f2032, 0f3E4CCCCD;
	mov.f32 	%f4132, 0f00000000;
	mov.f32 	%f4130, 0f3F800000;
	mov.f32 	%f4131, %f4130;
	mov.f32 	%f4133, %f4132;
	mov.f32 	%f4134, %f4132;
	mov.f32 	%f4135, %f4132;
	@%p42 bra 	$L__BB0_50;
	mul.f32 	%f2094, %f4037, %f4037;
	mul.f32 	%f2095, %f4037, %f4038;
	mul.f32 	%f2096, %f4036, %f4039;
	mul.f32 	%f2097, %f4036, %f4038;
	mul.f32 	%f2098, %f4037, %f4039;
	mul.f32 	%f2099, %f4038, %f4038;
	mul.f32 	%f2100, %f4036, %f4037;
	mul.f32 	%f2101, %f4038, %f4039;
	fma.rn.f32 	%f2102, %f4036, %f4036, %f2094;
	add.f32 	%f2103, %f2102, %f2102;
	mov.f32 	%f2104, 0f3F800000;
	sub.f32 	%f2105, %f2104, %f2103;
	sub.f32 	%f2106, %f2095, %f2096;
	add.f32 	%f2107, %f2106, %f2106;
	add.f32 	%f2108, %f2097, %f2098;
	add.f32 	%f2109, %f2108, %f2108;
	add.f32 	%f2110, %f2095, %f2096;
	add.f32 	%f2111, %f2110, %f2110;
	fma.rn.f32 	%f2112, %f4036, %f4036, %f2099;
	add.f32 	%f2113, %f2112, %f2112;
	sub.f32 	%f2114, %f2104, %f2113;
	sub.f32 	%f2115, %f2100, %f2101;
	add.f32 	%f2116, %f2115, %f2115;
	sub.f32 	%f2117, %f2097, %f2098;
	add.f32 	%f2118, %f2117, %f2117;
	add.f32 	%f2119, %f2100, %f2101;
	add.f32 	%f2120, %f2119, %f2119;
	fma.rn.f32 	%f2121, %f4037, %f4037, %f2099;
	add.f32 	%f2122, %f2121, %f2121;
	sub.f32 	%f2123, %f2104, %f2122;
	fma.rn.f32 	%f2124, %f2105, %f4035, 0f00000000;
	fma.rn.f32 	%f2125, %f2107, 0f00000000, %f2124;
	fma.rn.f32 	%f2126, %f2109, 0f00000000, %f2125;
	fma.rn.f32 	%f2127, %f2105, 0f00000000, 0f00000000;
	fma.rn.f32 	%f2128, %f2107, %f4034, %f2127;
	fma.rn.f32 	%f2129, %f2109, 0f00000000, %f2128;
	fma.rn.f32 	%f2130, %f2107, 0f00000000, %f2127;
	fma.rn.f32 	%f2131, %f2109, %f4033, %f2130;
	fma.rn.f32 	%f2132, %f2111, %f4035, 0f00000000;
	fma.rn.f32 	%f2133, %f2114, 0f00000000, %f2132;
	fma.rn.f32 	%f2134, %f2116, 0f00000000, %f2133;
	fma.rn.f32 	%f2135, %f2111, 0f00000000, 0f00000000;
	fma.rn.f32 	%f2136, %f2114, %f4034, %f2135;
	fma.rn.f32 	%f2137, %f2116, 0f00000000, %f2136;
	fma.rn.f32 	%f2138, %f2114, 0f00000000, %f2135;
	fma.rn.f32 	%f2139, %f2116, %f4033, %f2138;
	fma.rn.f32 	%f2140, %f2118, %f4035, 0f00000000;
	fma.rn.f32 	%f2141, %f2120, 0f00000000, %f2140;
	fma.rn.f32 	%f2142, %f2123, 0f00000000, %f2141;
	fma.rn.f32 	%f2143, %f2118, 0f00000000, 0f00000000;
	fma.rn.f32 	%f2144, %f2120, %f4034, %f2143;
	fma.rn.f32 	%f2145, %f2123, 0f00000000, %f2144;
	fma.rn.f32 	%f2146, %f2120, 0f00000000, %f2143;
	fma.rn.f32 	%f2147, %f2123, %f4033, %f2146;
	fma.rn.f32 	%f2148, %f2126, %f2126, 0f00000000;
	fma.rn.f32 	%f2149, %f2129, %f2129, %f2148;
	fma.rn.f32 	%f450, %f2131, %f2131, %f2149;
	fma.rn.f32 	%f2150, %f2126, %f2134, 0f00000000;
	fma.rn.f32 	%f2151, %f2129, %f2137, %f2150;
	fma.rn.f32 	%f451, %f2131, %f2139, %f2151;
	fma.rn.f32 	%f2152, %f2126, %f2142, 0f00000000;
	fma.rn.f32 	%f2153, %f2129, %f2145, %f2152;
	fma.rn.f32 	%f452, %f2131, %f2147, %f2153;
	fma.rn.f32 	%f2154, %f2134, %f2134, 0f00000000;
	fma.rn.f32 	%f2155, %f2137, %f2137, %f2154;
	fma.rn.f32 	%f453, %f2139, %f2139, %f2155;
	fma.rn.f32 	%f2156, %f2134, %f2142, 0f00000000;
	fma.rn.f32 	%f2157, %f2137, %f2145, %f2156;
	fma.rn.f32 	%f454, %f2139, %f2147, %f2157;
	fma.rn.f32 	%f2158, %f2142, %f2142, 0f00000000;
	fma.rn.f32 	%f2159, %f2145, %f2145, %f2158;
	fma.rn.f32 	%f455, %f2147, %f2147, %f2159;
	mul.f32 	%f456, %f4091, 0f3F000000;
	mul.f32 	%f2160, %f456, 0f3F22F983;
	cvt.rni.s32.f32 	%r1065, %f2160;
	cvt.rn.f32.s32 	%f2161, %r1065;
	fma.rn.f32 	%f2162, %f2161, 0fBFC90FDA, %f456;
	fma.rn.f32 	%f2163, %f2161, 0fB3A22168, %f2162;
	fma.rn.f32 	%f4128, %f2161, 0fA7C234C5, %f2163;
	abs.f32 	%f458, %f456;
	setp.ltu.f32 	%p43, %f458, 0f47CE4780;
	@%p43 bra 	$L__BB0_41;
	setp.neu.f32 	%p44, %f458, 0f7F800000;
	@%p44 bra 	$L__BB0_36;
	mov.f32 	%f2170, 0f00000000;
	mul.rn.f32 	%f4128, %f456, %f2170;
	mov.b32 	%r1065, 0;
	bra.uni 	$L__BB0_41;
$L__BB0_36:
	mov.b64 	%rd521, 0;
	mov.b32 	%r1062, 0;
	mov.u64 	%rd519, __cudart_i2opi_f;
	mov.b32 	%r663, %f456;
	shl.b32 	%r664, %r663, 8;
	or.b32  	%r665, %r664, -2147483648;
	mov.u64 	%rd520, %rd1;
$L__BB0_37:
	.pragma "nounroll";
	ld.global.nc.u32 	%r662, [%rd519];
	mad.wide.u32 	%rd282, %r662, %r665, %rd521;
	shr.u64 	%rd521, %rd282, 32;
	st.local.u32 	[%rd520], %rd282;
	add.s32 	%r1062, %r1062, 1;
	add.s64 	%rd520, %rd520, 4;
	add.s64 	%rd519, %rd519, 4;
	setp.ne.s32 	%p45, %r1062, 6;
	@%p45 bra 	$L__BB0_37;
	mov.b32 	%r666, %f456;
	shr.u32 	%r667, %r666, 23;
	st.local.u32 	[%rd1+24], %rd521;
	and.b32  	%r668, %r667, 31;
	and.b32  	%r669, %r667, 224;
	add.s32 	%r670, %r669, -128;
	shr.u32 	%r671, %r670, 5;
	mul.wide.u32 	%rd283, %r671, 4;
	sub.s64 	%rd284, %rd1, %rd283;
	ld.local.u32 	%r1063, [%rd284+24];
	ld.local.u32 	%r1064, [%rd284+20];
	setp.eq.s32 	%p46, %r668, 0;
	@%p46 bra 	$L__BB0_40;
	mov.b32 	%r672, %f456;
	shr.u32 	%r673, %r672, 23;
	and.b32  	%r674, %r673, 31;
	shf.l.wrap.b32 	%r1063, %r1064, %r1063, %r674;
	and.b32  	%r675, %r673, 224;
	add.s32 	%r676, %r675, -128;
	shr.u32 	%r677, %r676, 5;
	mul.wide.u32 	%rd285, %r677, 4;
	sub.s64 	%rd286, %rd1, %rd285;
	ld.local.u32 	%r678, [%rd286+16];
	shf.l.wrap.b32 	%r1064, %r678, %r1064, %r674;
$L__BB0_40:
	shr.u32 	%r679, %r1063, 30;
	shf.l.wrap.b32 	%r680, %r1064, %r1063, 2;
	shl.b32 	%r681, %r1064, 2;
	shr.u32 	%r682, %r680, 31;
	add.s32 	%r683, %r682, %r679;
	neg.s32 	%r684, %r683;
	mov.b32 	%r685, %f456;
	setp.lt.s32 	%p47, %r685, 0;
	selp.b32 	%r1065, %r684, %r683, %p47;
	xor.b32  	%r686, %r680, %r685;
	shr.s32 	%r687, %r680, 31;
	xor.b32  	%r688, %r687, %r680;
	xor.b32  	%r689, %r687, %r681;
	cvt.u64.u32 	%rd287, %r688;
	shl.b64 	%rd288, %rd287, 32;
	cvt.u64.u32 	%rd289, %r689;
	or.b64  	%rd290, %rd288, %rd289;
	cvt.rn.f64.s64 	%fd5, %rd290;
	mul.f64 	%fd6, %fd5, 0d3BF921FB54442D19;
	cvt.rn.f32.f64 	%f2168, %fd6;
	neg.f32 	%f2169, %f2168;
	setp.lt.s32 	%p48, %r686, 0;
	selp.f32 	%f4128, %f2169, %f2168, %p48;
$L__BB0_41:
	mul.f32 	%f2171, %f4128, %f4128;
	fma.rn.f32 	%f2172, %f2171, 0f3C190000, 0f3B560000;
	fma.rn.f32 	%f2173, %f2172, %f2171, 0f3CC70000;
	fma.rn.f32 	%f2174, %f2173, %f2171, 0f3D5B0000;
	fma.rn.f32 	%f2175, %f2174, %f2171, 0f3E089438;
	fma.rn.f32 	%f2176, %f2175, %f2171, 0f3EAAAA88;
	mul.rn.f32 	%f2177, %f2171, %f4128;
	fma.rn.f32 	%f2178, %f2176, %f2177, %f4128;
	abs.f32 	%f2179, %f4128;
	setp.eq.f32 	%p49, %f2179, 0f3A00B43C;
	selp.f32 	%f2180, %f4128, %f2178, %p49;
	and.b32  	%r691, %r1065, 1;
	setp.eq.b32 	%p50, %r691, 1;
	neg.f32 	%f2181, %f2180;
	rcp.approx.ftz.f32 	%f2182, %f2181;
	selp.f32 	%f462, %f2182, %f2180, %p50;
	mul.f32 	%f463, %f4092, 0f3F000000;
	mul.f32 	%f2183, %f463, 0f3F22F983;
	cvt.rni.s32.f32 	%r1069, %f2183;
	cvt.rn.f32.s32 	%f2184, %r1069;
	fma.rn.f32 	%f2185, %f2184, 0fBFC90FDA, %f463;
	fma.rn.f32 	%f2186, %f2184, 0fB3A22168, %f2185;
	fma.rn.f32 	%f4129, %f2184, 0fA7C234C5, %f2186;
	abs.f32 	%f465, %f463;
	setp.ltu.f32 	%p51, %f465, 0f47CE4780;
	@%p51 bra 	$L__BB0_49;
	setp.neu.f32 	%p52, %f465, 0f7F800000;
	@%p52 bra 	$L__BB0_44;
	mov.f32 	%f2193, 0f00000000;
	mul.rn.f32 	%f4129, %f463, %f2193;
	mov.b32 	%r1069, 0;
	bra.uni 	$L__BB0_49;
$L__BB0_44:
	mov.b64 	%rd524, 0;
	mov.b32 	%r1066, 0;
	mov.u64 	%rd522, __cudart_i2opi_f;
	mov.b32 	%r694, %f463;
	shl.b32 	%r695, %r694, 8;
	or.b32  	%r696, %r695, -2147483648;
	mov.u64 	%rd523, %rd1;
$L__BB0_45:
	.pragma "nounroll";
	ld.global.nc.u32 	%r693, [%rd522];
	mad.wide.u32 	%rd293, %r693, %r696, %rd524;
	shr.u64 	%rd524, %rd293, 32;
	st.local.u32 	[%rd523], %rd293;
	add.s32 	%r1066, %r1066, 1;
	add.s64 	%rd523, %rd523, 4;
	add.s64 	%rd522, %rd522, 4;
	setp.ne.s32 	%p53, %r1066, 6;
	@%p53 bra 	$L__BB0_45;
	mov.b32 	%r697, %f463;
	shr.u32 	%r698, %r697, 23;
	st.local.u32 	[%rd1+24], %rd524;
	and.b32  	%r699, %r698, 31;
	and.b32  	%r700, %r698, 224;
	add.s32 	%r701, %r700, -128;
	shr.u32 	%r702, %r701, 5;
	mul.wide.u32 	%rd294, %r702, 4;
	sub.s64 	%rd295, %rd1, %rd294;
	ld.local.u32 	%r1067, [%rd295+24];
	ld.local.u32 	%r1068, [%rd295+20];
	setp.eq.s32 	%p54, %r699, 0;
	@%p54 bra 	$L__BB0_48;
	mov.b32 	%r703, %f463;
	shr.u32 	%r704, %r703, 23;
	and.b32  	%r705, %r704, 31;
	shf.l.wrap.b32 	%r1067, %r1068, %r1067, %r705;
	and.b32  	%r706, %r704, 224;
	add.s32 	%r707, %r706, -128;
	shr.u32 	%r708, %r707, 5;
	mul.wide.u32 	%rd296, %r708, 4;
	sub.s64 	%rd297, %rd1, %rd296;
	ld.local.u32 	%r709, [%rd297+16];
	shf.l.wrap.b32 	%r1068, %r709, %r1068, %r705;
$L__BB0_48:
	shr.u32 	%r710, %r1067, 30;
	shf.l.wrap.b32 	%r711, %r1068, %r1067, 2;
	shl.b32 	%r712, %r1068, 2;
	shr.u32 	%r713, %r711, 31;
	add.s32 	%r714, %r713, %r710;
	neg.s32 	%r715, %r714;
	mov.b32 	%r716, %f463;
	setp.lt.s32 	%p55, %r716, 0;
	selp.b32 	%r1069, %r715, %r714, %p55;
	xor.b32  	%r717, %r711, %r716;
	shr.s32 	%r718, %r711, 31;
	xor.b32  	%r719, %r718, %r711;
	xor.b32  	%r720, %r718, %r712;
	cvt.u64.u32 	%rd298, %r719;
	shl.b64 	%rd299, %rd298, 32;
	cvt.u64.u32 	%rd300, %r720;
	or.b64  	%rd301, %rd299, %rd300;
	cvt.rn.f64.s64 	%fd7, %rd301;
	mul.f64 	%fd8, %fd7, 0d3BF921FB54442D19;
	cvt.rn.f32.f64 	%f2191, %fd8;
	neg.f32 	%f2192, %f2191;
	setp.lt.s32 	%p56, %r717, 0;
	selp.f32 	%f4129, %f2192, %f2191, %p56;
$L__BB0_49:
	mul.f32 	%f2194, %f4129, %f4129;
	fma.rn.f32 	%f2195, %f2194, 0f3C190000, 0f3B560000;
	fma.rn.f32 	%f2196, %f2195, %f2194, 0f3CC70000;
	fma.rn.f32 	%f2197, %f2196, %f2194, 0f3D5B0000;
	fma.rn.f32 	%f2198, %f2197, %f2194, 0f3E089438;
	fma.rn.f32 	%f2199, %f2198, %f2194, 0f3EAAAA88;
	mul.rn.f32 	%f2200, %f2194, %f4129;
	fma.rn.f32 	%f2201, %f2199, %f2200, %f4129;
	abs.f32 	%f2202, %f4129;
	setp.eq.f32 	%p57, %f2202, 0f3A00B43C;
	selp.f32 	%f2203, %f4129, %f2201, %p57;
	and.b32  	%r722, %r1069, 1;
	setp.eq.b32 	%p58, %r722, 1;
	neg.f32 	%f2204, %f2203;
	rcp.approx.ftz.f32 	%f2205, %f2204;
	selp.f32 	%f2206, %f2205, %f2203, %p58;
	cvt.rn.f32.s32 	%f2207, %r1060;
	add.f32 	%f2208, %f462, %f462;
	div.rn.f32 	%f2209, %f2207, %f2208;
	cvt.rn.f32.s32 	%f2210, %r1061;
	add.f32 	%f2211, %f2206, %f2206;
	div.rn.f32 	%f2212, %f2210, %f2211;
	fma.rn.f32 	%f2213, %f4127, %f4090, 0f00000000;
	fma.rn.f32 	%f2214, %f4126, %f4089, %f2213;
	fma.rn.f32 	%f2215, %f4125, %f4088, %f2214;
	add.f32 	%f2216, %f2215, %f4124;
	fma.rn.f32 	%f2217, %f4123, %f4090, 0f00000000;
	fma.rn.f32 	%f2218, %f4122, %f4089, %f2217;
	fma.rn.f32 	%f2219, %f4121, %f4088, %f2218;
	add.f32 	%f2220, %f2219, %f4120;
	fma.rn.f32 	%f2221, %f4115, %f4090, 0f00000000;
	fma.rn.f32 	%f2222, %f4114, %f4089, %f2221;
	fma.rn.f32 	%f2223, %f4113, %f4088, %f2222;
	add.f32 	%f2224, %f2223, %f4112;
	add.f32 	%f2225, %f2224, 0f33D6BF95;
	div.rn.f32 	%f2226, %f2216, %f2225;
	div.rn.f32 	%f2227, %f2220, %f2225;
	fma.rn.f32 	%f2228, %f4119, %f4090, 0f00000000;
	fma.rn.f32 	%f2229, %f4118, %f4089, %f2228;
	fma.rn.f32 	%f2230, %f4117, %f4088, %f2229;
	add.f32 	%f2231, %f2230, %f4116;
	div.rn.f32 	%f2232, %f2231, %f2225;
	mul.f32 	%f2233, %f462, 0f3FA66666;
	mul.f32 	%f2234, %f2206, 0f3FA66666;
	div.rn.f32 	%f2235, %f2227, %f2232;
	neg.f32 	%f2236, %f2233;
	div.rn.f32 	%f2237, %f2226, %f2232;
	max.f32 	%f2238, %f2236, %f2237;
	min.f32 	%f2239, %f2233, %f2238;
	neg.f32 	%f2240, %f2234;
	max.f32 	%f2241, %f2240, %f2235;
	min.f32 	%f2242, %f2234, %f2241;
	mul.f32 	%f2243, %f2232, %f2232;
	div.rn.f32 	%f2244, %f2209, %f2232;
	neg.f32 	%f2245, %f2232;
	mul.f32 	%f2246, %f2239, %f2245;
	mul.f32 	%f2247, %f2209, %f2246;
	div.rn.f32 	%f2248, %f2247, %f2243;
	div.rn.f32 	%f2249, %f2212, %f2232;
	mul.f32 	%f2250, %f2242, %f2245;
	mul.f32 	%f2251, %f2212, %f2250;
	div.rn.f32 	%f2252, %f2251, %f2243;
	fma.rn.f32 	%f2253, %f4127, %f2244, 0f00000000;
	fma.rn.f32 	%f2254, %f4123, 0f00000000, %f2253;
	fma.rn.f32 	%f2255, %f4119, %f2248, %f2254;
	fma.rn.f32 	%f2256, %f4127, 0f00000000, 0f00000000;
	fma.rn.f32 	%f2257, %f4123, %f2249, %f2256;
	fma.rn.f32 	%f2258, %f4119, %f2252, %f2257;
	fma.rn.f32 	%f2259, %f4126, %f2244, 0f00000000;
	fma.rn.f32 	%f2260, %f4122, 0f00000000, %f2259;
	fma.rn.f32 	%f2261, %f4118, %f2248, %f2260;
	fma.rn.f32 	%f2262, %f4126, 0f00000000, 0f00000000;
	fma.rn.f32 	%f2263, %f4122, %f2249, %f2262;
	fma.rn.f32 	%f2264, %f4118, %f2252, %f2263;
	fma.rn.f32 	%f2265, %f4125, %f2244, 0f00000000;
	fma.rn.f32 	%f2266, %f4121, 0f00000000, %f2265;
	fma.rn.f32 	%f2267, %f4117, %f2248, %f2266;
	fma.rn.f32 	%f2268, %f4125, 0f00000000, 0f00000000;
	fma.rn.f32 	%f2269, %f4121, %f2249, %f2268;
	fma.rn.f32 	%f2270, %f4117, %f2252, %f2269;
	fma.rn.f32 	%f2271, %f450, %f2255, 0f00000000;
	fma.rn.f32 	%f2272, %f451, %f2261, %f2271;
	fma.rn.f32 	%f2273, %f452, %f2267, %f2272;
	fma.rn.f32 	%f2274, %f450, %f2258, 0f00000000;
	fma.rn.f32 	%f2275, %f451, %f2264, %f2274;
	fma.rn.f32 	%f2276, %f452, %f2270, %f2275;
	fma.rn.f32 	%f2277, %f451, %f2255, 0f00000000;
	fma.rn.f32 	%f2278, %f453, %f2261, %f2277;
	fma.rn.f32 	%f2279, %f454, %f2267, %f2278;
	fma.rn.f32 	%f2280, %f451, %f2258, 0f00000000;
	fma.rn.f32 	%f2281, %f453, %f2264, %f2280;
	fma.rn.f32 	%f2282, %f454, %f2270, %f2281;
	fma.rn.f32 	%f2283, %f452, %f2255, 0f00000000;
	fma.rn.f32 	%f2284, %f454, %f2261, %f2283;
	fma.rn.f32 	%f2285, %f455, %f2267, %f2284;
	fma.rn.f32 	%f2286, %f452, %f2258, 0f00000000;
	fma.rn.f32 	%f2287, %f454, %f2264, %f2286;
	fma.rn.f32 	%f2288, %f455, %f2270, %f2287;
	fma.rn.f32 	%f2289, %f4127, %f2273, 0f00000000;
	fma.rn.f32 	%f2290, %f4126, %f2279, %f2289;
	fma.rn.f32 	%f2291, %f4125, %f2285, %f2290;
	fma.rn.f32 	%f2292, %f4127, %f2276, 0f00000000;
	fma.rn.f32 	%f2293, %f4126, %f2282, %f2292;
	fma.rn.f32 	%f2294, %f4125, %f2288, %f2293;
	fma.rn.f32 	%f2295, %f4123, %f2273, 0f00000000;
	fma.rn.f32 	%f2296, %f4122, %f2279, %f2295;
	fma.rn.f32 	%f2297, %f4121, %f2285, %f2296;
	fma.rn.f32 	%f2298, %f4123, %f2276, 0f00000000;
	fma.rn.f32 	%f2299, %f4122, %f2282, %f2298;
	fma.rn.f32 	%f2300, %f4121, %f2288, %f2299;
	fma.rn.f32 	%f2301, %f4119, %f2273, 0f00000000;
	fma.rn.f32 	%f2302, %f4118, %f2279, %f2301;
	fma.rn.f32 	%f2303, %f4117, %f2285, %f2302;
	fma.rn.f32 	%f2304, %f4119, %f2276, 0f00000000;
	fma.rn.f32 	%f2305, %f4118, %f2282, %f2304;
	fma.rn.f32 	%f2306, %f4117, %f2288, %f2305;
	fma.rn.f32 	%f2307, %f2244, %f2291, 0f00000000;
	fma.rn.f32 	%f2308, %f2297, 0f00000000, %f2307;
	fma.rn.f32 	%f2309, %f2248, %f2303, %f2308;
	fma.rn.f32 	%f2310, %f2244, %f2294, 0f00000000;
	fma.rn.f32 	%f2311, %f2300, 0f00000000, %f2310;
	fma.rn.f32 	%f4133, %f2248, %f2306, %f2311;
	fma.rn.f32 	%f2312, %f2291, 0f00000000, 0f00000000;
	fma.rn.f32 	%f2313, %f2249, %f2297, %f2312;
	fma.rn.f32 	%f4134, %f2252, %f2303, %f2313;
	fma.rn.f32 	%f2314, %f2294, 0f00000000, 0f00000000;
	fma.rn.f32 	%f2315, %f2249, %f2300, %f2314;
	fma.rn.f32 	%f2316, %f2252, %f2306, %f2315;
	add.f32 	%f4132, %f2309, 0f3E99999A;
	add.f32 	%f4135, %f2316, 0f3E99999A;
	add.f32 	%f4130, %f448, 0f3F800000;
	add.f32 	%f4131, %f449, 0f3F800000;
$L__BB0_50:
	mov.u32 	%r728, %ctaid.x;
	mov.u32 	%r729, %ntid.x;
	mov.u32 	%r730, %tid.x;
	mad.lo.s32 	%r1096, %r728, %r729, %r730;
	fma.rn.f32 	%f2318, %f4119, %f4090, 0f00000000;
	fma.rn.f32 	%f2319, %f4118, %f4089, %f2318;
	fma.rn.f32 	%f2320, %f4117, %f4088, %f2319;
	add.f32 	%f2321, %f2320, %f4116;
	setp.le.f32 	%p60, %f2321, 0f3E4CCCCD;
	mov.f32 	%f4137, 0f00000000;
	mov.f32 	%f4136, %f4137;
	mov.f32 	%f4138, %f4137;
	mov.f32 	%f4139, %f4137;
	mov.f32 	%f4140, %f4137;
	mov.f32 	%f4141, %f4137;
	mov.f32 	%f4142, %f4137;
	mov.f32 	%f4143, %f4137;
	mov.f32 	%f4144, %f4137;
	mov.f32 	%f4145, %f4137;
	mov.u32 	%r1093, %r1094;
	mov.u32 	%r1095, %r1094;
	mov.pred 	%p125, %p126;
	mov.pred 	%p127, %p126;
	mov.f32 	%f4146, %f4137;
	mov.f32 	%f4147, %f4137;
	@%p60 bra 	$L__BB0_55;
	mul.f32 	%f2323, %f4132, %f4135;
	mul.f32 	%f2324, %f4133, %f4134;
	sub.f32 	%f4136, %f2323, %f2324;
	setp.eq.f32 	%p63, %f4136, 0f00000000;
	mov.pred 	%p125, 0;
	mov.f32 	%f4142, %f4132;
	mov.f32 	%f4143, %f4133;
	mov.f32 	%f4144, %f4134;
	mov.f32 	%f4145, %f4135;
	mov.u32 	%r1093, %r1094;
	mov.u32 	%r1095, %r1094;
	mov.pred 	%p127, %p126;
	@%p63 bra 	$L__BB0_55;
	ld.param.u32 	%r1041, [__kernel__vertex_shader_bwd_diff_param_22];
	ld.param.u32 	%r1039, [__kernel__vertex_shader_bwd_diff_param_21];
	ld.param.u32 	%r1037, [__kernel__vertex_shader_bwd_diff_param_20];
	ld.param.u32 	%r1035, [__kernel__vertex_shader_bwd_diff_param_19];
	ld.param.u32 	%r1032, [__kernel__vertex_shader_bwd_diff_param_18];
	ld.param.u32 	%r1025, [__kernel__vertex_shader_bwd_diff_param_17];
	neg.f32 	%f4138, %f4133;
	mul.f32 	%f2325, %f4132, %f4135;
	mul.f32 	%f2326, %f4133, %f4134;
	sub.f32 	%f2327, %f2325, %f2326;
	div.rn.f32 	%f2328, %f4135, %f2327;
	div.rn.f32 	%f2329, %f4138, %f2327;
	div.rn.f32 	%f2330, %f4132, %f2327;
	cvt.rn.f32.s32 	%f2331, %r1032;
	fma.rn.f32 	%f2332, %f4130, %f2331, 0fBF800000;
	mul.f32 	%f2333, %f2332, 0f3F000000;
	cvt.rn.f32.s32 	%f2334, %r1025;
	fma.rn.f32 	%f2335, %f4131, %f2334, 0fBF800000;
	mul.f32 	%f2336, %f2335, 0f3F000000;
	mul.f32 	%f2337, %f2329, %f2329;
	mul.f32 	%f2338, %f2328, %f2330;
	sub.f32 	%f2339, %f2337, %f2338;
	mul.f32 	%f2340, %f4032, 0f437F0000;
	setp.lt.f32 	%p64, %f2340, 0f00800000;
	mul.f32 	%f2341, %f2340, 0f4B000000;
	selp.f32 	%f2342, %f2341, %f2340, %p64;
	selp.f32 	%f2343, 0fC1B80000, 0f00000000, %p64;
	mov.b32 	%r741, %f2342;
	add.s32 	%r742, %r741, -1059760811;
	and.b32  	%r743, %r742, -8388608;
	sub.s32 	%r744, %r741, %r743;
	mov.b32 	%f2344, %r744;
	cvt.rn.f32.s32 	%f2345, %r743;
	fma.rn.f32 	%f2346, %f2345, 0f34000000, %f2343;
	add.f32 	%f2347, %f2344, 0fBF800000;
	fma.rn.f32 	%f2348, %f2347, 0fBE055027, 0f3E1039F6;
	fma.rn.f32 	%f2349, %f2348, %f2347, 0fBDF8CDCC;
	fma.rn.f32 	%f2350, %f2349, %f2347, 0f3E0F2955;
	fma.rn.f32 	%f2351, %f2350, %f2347, 0fBE2AD8B9;
	fma.rn.f32 	%f2352, %f2351, %f2347, 0f3E4CED0B;
	fma.rn.f32 	%f2353, %f2352, %f2347, 0fBE7FFF22;
	fma.rn.f32 	%f2354, %f2353, %f2347, 0f3EAAAA78;
	fma.rn.f32 	%f2355, %f2354, %f2347, 0fBF000000;
	mul.f32 	%f2356, %f2347, %f2355;
	fma.rn.f32 	%f2357, %f2356, %f2347, %f2347;
	fma.rn.f32 	%f2358, %f2346, 0f3F317218, %f2357;
	setp.gt.u32 	%p65, %r741, 2139095039;
	fma.rn.f32 	%f2359, %f2342, 0f7F800000, 0f7F800000;
	selp.f32 	%f2360, %f2359, %f2358, %p65;
	setp.eq.f32 	%p66, %f2342, 0f00000000;
	add.f32 	%f2361, %f2360, %f2360;
	selp.f32 	%f2362, 0fFF800000, %f2361, %p66;
	neg.f32 	%f2363, %f2362;
	mul.f32 	%f2364, %f2337, %f2363;
	mul.f32 	%f2365, %f2328, %f2339;
	div.rn.f32 	%f2366, %f2364, %f2365;
	sqrt.rn.f32 	%f2367, %f2366;
	setp.lt.f32 	%p67, %f2329, 0f00000000;
	neg.f32 	%f2368, %f2367;
	selp.f32 	%f2369, %f2367, %f2368, %p67;
	mul.f32 	%f2370, %f2330, %f2339;
	div.rn.f32 	%f2371, %f2364, %f2370;
	sqrt.rn.f32 	%f2372, %f2371;
	neg.f32 	%f2373, %f2372;
	selp.f32 	%f2374, %f2372, %f2373, %p67;
	cvt.rn.f32.s32 	%f2375, %r1041;
	sub.f32 	%f2376, %f2336, %f2374;
	sub.f32 	%f2377, %f2376, %f2336;
	mul.f32 	%f2378, %f2339, %f2377;
	mul.f32 	%f2379, %f2377, %f2378;
	fma.rn.f32 	%f2380, %f2362, %f2328, %f2379;
	sqrt.rn.f32 	%f2381, %f2380;
	neg.f32 	%f2382, %f2329;
	mul.f32 	%f2383, %f2377, %f2382;
	sub.f32 	%f2384, %f2383, %f2381;
	div.rn.f32 	%f2385, %f2384, %f2328;
	add.f32 	%f2386, %f2333, %f2385;
	div.rn.f32 	%f2387, %f2386, %f2375;
	cvt.rzi.s32.f32 	%r745, %f2387;
	min.s32 	%r746, %r1037, %r745;
	max.s32 	%r747, %r746, 0;
	cvt.rn.f32.s32 	%f2388, %r1039;
	sub.f32 	%f2389, %f2333, %f2369;
	sub.f32 	%f2390, %f2389, %f2333;
	mul.f32 	%f2391, %f2339, %f2390;
	mul.f32 	%f2392, %f2390, %f2391;
	fma.rn.f32 	%f2393, %f2362, %f2330, %f2392;
	sqrt.rn.f32 	%f2394, %f2393;
	mul.f32 	%f2395, %f2390, %f2382;
	sub.f32 	%f2396, %f2395, %f2394;
	div.rn.f32 	%f2397, %f2396, %f2330;
	add.f32 	%f2398, %f2336, %f2397;
	div.rn.f32 	%f2399, %f2398, %f2388;
	cvt.rzi.s32.f32 	%r748, %f2399;
	min.s32 	%r749, %r1035, %r748;
	max.s32 	%r750, %r749, 0;
	add.f32 	%f2400, %f2336, %f2374;
	sub.f32 	%f2401, %f2400, %f2336;
	mul.f32 	%f2402, %f2339, %f2401;
	mul.f32 	%f2403, %f2401, %f2402;
	fma.rn.f32 	%f2404, %f2362, %f2328, %f2403;
	sqrt.rn.f32 	%f2405, %f2404;
	mul.f32 	%f2406, %f2329, %f2401;
	sub.f32 	%f2407, %f2405, %f2406;
	div.rn.f32 	%f2408, %f2407, %f2328;
	add.f32 	%f2409, %f2333, %f2408;
	div.rn.f32 	%f2410, %f2409, %f2375;
	add.f32 	%f2411, %f2410, 0f3F800000;
	cvt.rzi.s32.f32 	%r751, %f2411;
	min.s32 	%r752, %r1037, %r751;
	max.s32 	%r753, %r752, 0;
	add.f32 	%f2412, %f2333, %f2369;
	sub.f32 	%f2413, %f2412, %f2333;
	mul.f32 	%f2414, %f2339, %f2413;
	mul.f32 	%f2415, %f2413, %f2414;
	fma.rn.f32 	%f2416, %f2362, %f2330, %f2415;
	sqrt.rn.f32 	%f2417, %f2416;
	mul.f32 	%f2418, %f2329, %f2413;
	sub.f32 	%f2419, %f2417, %f2418;
	div.rn.f32 	%f2420, %f2419, %f2330;
	add.f32 	%f2421, %f2336, %f2420;
	div.rn.f32 	%f2422, %f2421, %f2388;
	add.f32 	%f2423, %f2422, 0f3F800000;
	cvt.rzi.s32.f32 	%r754, %f2423;
	min.s32 	%r755, %r1035, %r754;
	max.s32 	%r756, %r755, 0;
	sub.s32 	%r757, %r756, %r750;
	sub.s32 	%r758, %r753, %r747;
	setp.eq.s32 	%p68, %r758, 0;
	setp.eq.s32 	%p69, %r757, 0;
	or.pred  	%p127, %p69, %p68;
	mov.b32 	%r1094, 0;
	mov.u32 	%r1093, %r1094;
	mov.u32 	%r1095, %r1094;
	@%p127 bra 	$L__BB0_54;
	mov.u32 	%r759, %ctaid.x;
	mov.u32 	%r760, %ntid.x;
	mov.u32 	%r761, %tid.x;
	mad.lo.s32 	%r1094, %r759, %r760, %r761;
	mov.b32 	%r1095, 2;
	mov.b32 	%r1093, 1;
$L__BB0_54:
	ld.param.u32 	%r1033, [__kernel__vertex_shader_bwd_diff_param_18];
	ld.param.u32 	%r1026, [__kernel__vertex_shader_bwd_diff_param_17];
	mov.u32 	%r762, %ctaid.x;
	mov.u32 	%r763, %ntid.x;
	mov.u32 	%r764, %tid.x;
	mad.lo.s32 	%r1096, %r762, %r763, %r764;
	cvt.rn.f32.s32 	%f2424, %r1026;
	mov.f32 	%f2425, 0f00000000;
	copysign.f32 	%f4146, %f2424, %f2425;
	cvt.rn.f32.s32 	%f2426, %r1033;
	copysign.f32 	%f4147, %f2426, %f2425;
	mul.f32 	%f2427, %f4132, %f4135;
	mul.f32 	%f2428, %f4133, %f4134;
	sub.f32 	%f4136, %f2427, %f2428;
	mul.f32 	%f4141, %f4136, %f4136;
	neg.f32 	%f4139, %f4134;
	mov.pred 	%p125, 0;
	mov.f32 	%f4137, %f4135;
	mov.f32 	%f4140, %f4132;
	mov.f32 	%f4142, %f4132;
	mov.f32 	%f4143, %f4133;
	mov.f32 	%f4144, %f4134;
	mov.f32 	%f4145, %f4135;
	mov.pred 	%p126, %p125;
$L__BB0_55:
	mov.b32 	%r1051, 0;
	mov.u32 	%r765, %ctaid.x;
	mov.u32 	%r766, %ntid.x;
	mov.u32 	%r767, %tid.x;
	mad.lo.s32 	%r768, %r765, %r766, %r767;
	setp.ge.u32 	%p71, %r768, %r189;
	@%p71 bra 	$L__BB0_118;
	mov.f32 	%f4171, 0f00000000;
	mov.f32 	%f4169, %f4171;
	mov.f32 	%f4170, %f4171;
	mov.f32 	%f4164, %f4171;
	mov.f32 	%f4165, %f4171;
	mov.f32 	%f4166, %f4171;
	mov.f32 	%f4175, %f4171;
	mov.f32 	%f4176, %f4171;
	mov.f32 	%f4177, %f4171;
	mov.f32 	%f4178, %f4171;
	mov.f32 	%f4167, %f4171;
	@%p125 bra 	$L__BB0_62;
	mov.f32 	%f4158, 0f00000000;
	mov.f32 	%f4159, %f4158;
	mov.f32 	%f4160, %f4158;
	mov.f32 	%f4161, %f4158;
	mov.f32 	%f4169, %f4158;
	mov.f32 	%f4170, %f4158;
	mov.f32 	%f4164, %f4158;
	mov.f32 	%f4165, %f4158;
	mov.f32 	%f4166, %f4158;
	mov.f32 	%f4167, %f4158;
	mov.f32 	%f4168, %f4158;
	@%p126 bra 	$L__BB0_61;
	mov.f32 	%f4148, 0f00000000;
	mov.f32 	%f4164, %f4148;
	mov.f32 	%f4165, %f4148;
	mov.f32 	%f4166, %f4148;
	mov.f32 	%f4152, %f4148;
	mov.f32 	%f4153, %f4148;
	mov.f32 	%f4154, %f4148;
	mov.f32 	%f4155, %f4148;
	mov.f32 	%f4156, %f4148;
	mov.f32 	%f4167, %f4148;
	@%p127 bra 	$L__BB0_60;
	mul.lo.s32 	%r769, %r1094, %r405;
	cvt.u64.u32 	%rd302, %r769;
	mul.lo.s32 	%r770, %r1051, %r406;
	cvt.u64.u32 	%rd303, %r770;
	add.s64 	%rd304, %rd302, %rd303;
	cvta.to.global.u64 	%rd305, %rd75;
	add.s64 	%rd306, %rd305, %rd304;
	ld.global.f32 	%f2438, [%rd306];
	mul.lo.s32 	%r771, %r1094, %r405;
	cvt.u64.u32 	%rd307, %r771;
	mul.lo.s32 	%r772, %r1093, %r406;
	cvt.u64.u32 	%rd308, %r772;
	add.s64 	%rd309, %rd307, %rd308;
	add.s64 	%rd310, %rd305, %rd309;
	ld.global.f32 	%f2439, [%rd310];
	mul.lo.s32 	%r773, %r1094, %r405;
	cvt.u64.u32 	%rd311, %r773;
	mul.lo.s32 	%r774, %r1095, %r406;
	cvt.u64.u32 	%rd312, %r774;
	add.s64 	%rd313, %rd311, %rd312;
	add.s64 	%rd314, %rd305, %rd313;
	ld.global.f32 	%f2440, [%rd314];
	mul.lo.s32 	%r775, %r1094, %r383;
	cvt.u64.u32 	%rd315, %r775;
	mul.lo.s32 	%r776, %r1093, %r384;
	cvt.u64.u32 	%rd316, %r776;
	add.s64 	%rd317, %rd315, %rd316;
	mul.lo.s32 	%r777, %r1093, %r385;
	cvt.u64.u32 	%rd318, %r777;
	add.s64 	%rd319, %rd317, %rd318;
	cvta.to.global.u64 	%rd320, %rd73;
	add.s64 	%rd321, %rd320, %rd319;
	ld.global.f32 	%f2441, [%rd321];
	mul.lo.s32 	%r778, %r1094, %r383;
	cvt.u64.u32 	%rd322, %r778;
	mul.lo.s32 	%r779, %r1093, %r384;
	cvt.u64.u32 	%rd323, %r779;
	add.s64 	%rd324, %rd322, %rd323;
	mul.lo.s32 	%r780, %r1051, %r385;
	cvt.u64.u32 	%rd325, %r780;
	add.s64 	%rd326, %rd324, %rd325;
	add.s64 	%rd327, %rd320, %rd326;
	ld.global.f32 	%f2442, [%rd327];
	mul.lo.s32 	%r781, %r1094, %r383;
	cvt.u64.u32 	%rd328, %r781;
	mul.lo.s32 	%r782, %r1051, %r384;
	cvt.u64.u32 	%rd329, %r782;
	add.s64 	%rd330, %rd328, %rd329;
	mul.lo.s32 	%r783, %r1093, %r385;
	cvt.u64.u32 	%rd331, %r783;
	add.s64 	%rd332, %rd330, %rd331;
	add.s64 	%rd333, %rd320, %rd332;
	ld.global.f32 	%f4153, [%rd333];
	mul.lo.s32 	%r784, %r1094, %r383;
	cvt.u64.u32 	%rd334, %r784;
	add.s64 	%rd336, %rd334, %rd329;
	add.s64 	%rd338, %rd336, %rd325;
	add.s64 	%rd339, %rd320, %rd338;
	ld.global.f32 	%f4154, [%rd339];
	mul.lo.s32 	%r787, %r1094, %r361;
	cvt.u64.u32 	%rd340, %r787;
	mul.lo.s32 	%r788, %r1095, %r362;
	cvt.u64.u32 	%rd341, %r788;
	add.s64 	%rd342, %rd340, %rd341;
	cvta.to.global.u64 	%rd343, %rd71;
	add.s64 	%rd344, %rd343, %rd342;
	ld.global.f32 	%f4167, [%rd344];
	mul.lo.s32 	%r789, %r1094, %r361;
	cvt.u64.u32 	%rd345, %r789;
	mul.lo.s32 	%r790, %r1093, %r362;
	cvt.u64.u32 	%rd346, %r790;
	add.s64 	%rd347, %rd345, %rd346;
	add.s64 	%rd348, %rd343, %rd347;
	ld.global.f32 	%f4155, [%rd348];
	mul.lo.s32 	%r791, %r1094, %r361;
	cvt.u64.u32 	%rd349, %r791;
	mul.lo.s32 	%r792, %r1051, %r362;
	cvt.u64.u32 	%rd350, %r792;
	add.s64 	%rd351, %rd349, %rd350;
	add.s64 	%rd352, %rd343, %rd351;
	ld.global.f32 	%f4156, [%rd352];
	add.f32 	%f2443, %f2438, 0f00000000;
	add.f32 	%f2444, %f2439, 0f00000000;
	add.f32 	%f2445, %f2440, 0f00000000;
	add.f32 	%f4148, %f2442, 0f00000000;
	add.f32 	%f4152, %f2441, 0f00000000;
	add.f32 	%f2446, %f2443, 0f00000000;
	add.f32 	%f2447, %f2444, 0f00000000;
	add.f32 	%f2448, %f2445, 0f00000000;
	add.f32 	%f2449, %f2446, 0f00000000;
	add.f32 	%f2450, %f2447, 0f00000000;
	add.f32 	%f2451, %f2448, 0f00000000;
	add.f32 	%f4164, %f2449, 0f00000000;
	add.f32 	%f4165, %f2450, 0f00000000;
	add.f32 	%f4166, %f2451, 0f00000000;
$L__BB0_60:
	add.f32 	%f4170, %f4146, %f4155;
	add.f32 	%f4169, %f4147, %f4156;
	div.rn.f32 	%f2452, %f4154, %f4141;
	div.rn.f32 	%f2453, %f4148, %f4141;
	div.rn.f32 	%f2454, %f4152, %f4141;
	neg.f32 	%f2455, %f4153;
	div.rn.f32 	%f2456, %f2455, %f4141;
	mul.f32 	%f2457, %f4138, %f2456;
	mul.f32 	%f4161, %f4136, %f2452;
	mul.f32 	%f4158, %f4136, %f2454;
	neg.f32 	%f2458, %f2453;
	mul.f32 	%f4160, %f4136, %f2458;
	mul.f32 	%f4159, %f4136, %f2456;
	mul.f32 	%f2459, %f2452, %f4137;
	sub.f32 	%f2460, %f2457, %f2459;
	mul.f32 	%f2461, %f2453, %f4139;
	sub.f32 	%f2462, %f2460, %f2461;
	mul.f32 	%f2463, %f2454, %f4140;
	sub.f32 	%f4168, %f2462, %f2463;
$L__BB0_61:
	fma.rn.f32 	%f2464, %f4168, %f4145, %f4158;
	mul.f32 	%f2465, %f4168, %f4144;
	sub.f32 	%f2466, %f4159, %f2465;
	mul.f32 	%f2467, %f4168, %f4143;
	sub.f32 	%f2468, %f4160, %f2467;
	fma.rn.f32 	%f2469, %f4168, %f4142, %f4161;
	add.f32 	%f2470, %f2464, 0f00000000;
	add.f32 	%f2471, %f2466, 0f00000000;
	add.f32 	%f2472, %f2468, 0f00000000;
	add.f32 	%f2473, %f2469, 0f00000000;
	add.f32 	%f2474, %f2470, 0f00000000;
	add.f32 	%f2475, %f2471, 0f00000000;
	add.f32 	%f2476, %f2472, 0f00000000;
	add.f32 	%f2477, %f2473, 0f00000000;
	add.f32 	%f2478, %f2474, 0f00000000;
	add.f32 	%f2479, %f2475, 0f00000000;
	add.f32 	%f2480, %f2476, 0f00000000;
	add.f32 	%f2481, %f2477, 0f00000000;
	add.f32 	%f4175, %f2478, 0f00000000;
	add.f32 	%f4176, %f2479, 0f00000000;
	add.f32 	%f4177, %f2480, 0f00000000;
	add.f32 	%f4178, %f2481, 0f00000000;
$L__BB0_62:
	add.f32 	%f555, %f4169, 0f00000000;
	add.f32 	%f556, %f4170, 0f00000000;
	add.f32 	%f557, %f4171, %f4167;
	fma.rn.f32 	%f2483, %f4119, %f4090, 0f00000000;
	fma.rn.f32 	%f2484, %f4118, %f4089, %f2483;
	fma.rn.f32 	%f2485, %f4117, %f4088, %f2484;
	add.f32 	%f2486, %f2485, %f4116;
	setp.le.f32 	%p72, %f2486, 0f3E4CCCCD;
	mov.f32 	%f4338, 0f00000000;
	mov.f32 	%f4339, %f4338;
	mov.f32 	%f4340, %f4338;
	mov.f32 	%f4183, %f4338;
	mov.f32 	%f4184, %f4338;
	mov.f32 	%f4185, %f4338;
	mov.f32 	%f4186, %f4338;
	mov.f32 	%f4187, %f4338;
	mov.f32 	%f4188, %f4338;
	mov.f32 	%f4189, %f4338;
	mov.f32 	%f4190, %f4338;
	mov.f32 	%f4191, %f4338;
	mov.f32 	%f4192, %f4338;
	mov.f32 	%f4193, %f4338;
	mov.f32 	%f4194, %f4338;
	mov.f32 	%f4195, %f4338;
	mov.f32 	%f4196, %f4338;
	mov.f32 	%f4197, %f4338;
	mov.f32 	%f4198, %f4338;
	mov.f32 	%f4199, %f4338;
	mov.f32 	%f4200, %f4338;
	mov.f32 	%f4201, %f4338;
	mov.f32 	%f4202, %f4338;
	mov.f32 	%f4203, %f4338;
	mov.f32 	%f4204, %f4338;
	mov.f32 	%f4205, %f4338;
	mov.f32 	%f4206, %f4338;
	mov.f32 	%f4207, %f4338;
	mov.f32 	%f4208, %f4338;
	mov.f32 	%f4209, %f4338;
	mov.f32 	%f4210, %f4338;
	mov.f32 	%f4211, %f4338;
	mov.f32 	%f4212, %f4338;
	mov.f32 	%f4213, %f4338;
	mov.f32 	%f4214, %f4338;
	mov.f32 	%f4215, %f4338;
	mov.f32 	%f4216, %f4338;
	mov.f32 	%f4217, %f4338;
	mov.f32 	%f4218, %f4338;
	mov.f32 	%f4219, %f4338;
	mov.f32 	%f4220, %f4338;
	mov.f32 	%f4221, %f4338;
	mov.f32 	%f4222, %f4338;
	mov.f32 	%f4223, %f4338;
	mov.f32 	%f4224, %f4338;
	mov.f32 	%f4225, %f4338;
	mov.f32 	%f4226, %f4338;
	mov.f32 	%f4227, %f4338;
	mov.f32 	%f4228, %f4338;
	mov.f32 	%f4229, %f4338;
	mov.f32 	%f4230, %f4338;
	mov.f32 	%f4231, %f4338;
	mov.f32 	%f4232, %f4338;
	mov.f32 	%f4233, %f4338;
	mov.f32 	%f4234, %f4338;
	mov.f32 	%f4235, %f4338;
	mov.f32 	%f4236, %f4338;
	mov.f32 	%f4237, %f4338;
	mov.f32 	%f4238, %f4338;
	mov.f32 	%f4239, %f4338;
	mov.f32 	%f4240, %f4338;
	mov.f32 	%f4241, %f4338;
	mov.f32 	%f4242, %f4338;
	mov.f32 	%f4243, %f4338;
	@%p72 bra 	$L__BB0_64;
	mul.f32 	%f2487, %f4037, %f4037;
	mul.f32 	%f2488, %f4037, %f4038;
	mul.f32 	%f2489, %f4036, %f4039;
	mul.f32 	%f2490, %f4036, %f4038;
	mul.f32 	%f2491, %f4037, %f4039;
	mul.f32 	%f2492, %f4038, %f4038;
	mul.f32 	%f2493, %f4036, %f4037;
	mul.f32 	%f2494, %f4038, %f4039;
	fma.rn.f32 	%f2495, %f4036, %f4036, %f2487;
	add.f32 	%f2496, %f2495, %f2495;
	mov.f32 	%f2497, 0f3F800000;
	sub.f32 	%f2498, %f2497, %f2496;
	sub.f32 	%f2499, %f2488, %f2489;
	add.f32 	%f2500, %f2499, %f2499;
	add.f32 	%f2501, %f2490, %f2491;
	add.f32 	%f2502, %f2501, %f2501;
	add.f32 	%f2503, %f2488, %f2489;
	add.f32 	%f2504, %f2503, %f2503;
	fma.rn.f32 	%f2505, %f4036, %f4036, %f2492;
	add.f32 	%f2506, %f2505, %f2505;
	sub.f32 	%f2507, %f2497, %f2506;
	sub.f32 	%f2508, %f2493, %f2494;
	add.f32 	%f2509, %f2508, %f2508;
	sub.f32 	%f2510, %f2490, %f2491;
	add.f32 	%f2511, %f2510, %f2510;
	add.f32 	%f2512, %f2493, %f2494;
	add.f32 	%f2513, %f2512, %f2512;
	fma.rn.f32 	%f2514, %f4037, %f4037, %f2492;
	add.f32 	%f2515, %f2514, %f2514;
	sub.f32 	%f2516, %f2497, %f2515;
	fma.rn.f32 	%f2517, %f2498, %f4035, 0f00000000;
	fma.rn.f32 	%f2518, %f2500, 0f00000000, %f2517;
	fma.rn.f32 	%f2519, %f2502, 0f00000000, %f2518;
	fma.rn.f32 	%f2520, %f2498, 0f00000000, 0f00000000;
	fma.rn.f32 	%f2521, %f2500, %f4034, %f2520;
	fma.rn.f32 	%f2522, %f2502, 0f00000000, %f2521;
	fma.rn.f32 	%f2523, %f2500, 0f00000000, %f2520;
	fma.rn.f32 	%f2524, %f2502, %f4033, %f2523;
	fma.rn.f32 	%f2525, %f2504, %f4035, 0f00000000;
	fma.rn.f32 	%f2526, %f2507, 0f00000000, %f2525;
	fma.rn.f32 	%f2527, %f2509, 0f00000000, %f2526;
	fma.rn.f32 	%f2528, %f2504, 0f00000000, 0f00000000;
	fma.rn.f32 	%f2529, %f2507, %f4034, %f2528;
	fma.rn.f32 	%f2530, %f2509, 0f00000000, %f2529;
	fma.rn.f32 	%f2531, %f2507, 0f00000000, %f2528;
	fma.rn.f32 	%f2532, %f2509, %f4033, %f2531;
	fma.rn.f32 	%f2533, %f2511, %f4035, 0f00000000;
	fma.rn.f32 	%f2534, %f2513, 0f00000000, %f2533;
	fma.rn.f32 	%f2535, %f2516, 0f00000000, %f2534;
	fma.rn.f32 	%f2536, %f2511, 0f00000000, 0f00000000;
	fma.rn.f32 	%f2537, %f2513, %f4034, %f2536;
	fma.rn.f32 	%f2538, %f2516, 0f00000000, %f2537;
	fma.rn.f32 	%f2539, %f2513, 0f00000000, %f2536;
	fma.rn.f32 	%f2540, %f2516, %f4033, %f2539;
	fma.rn.f32 	%f2541, %f2519, %f2519, 0f00000000;
	fma.rn.f32 	%f2542, %f2522, %f2522, %f2541;
	fma.rn.f32 	%f4238, %f2524, %f2524, %f2542;
	fma.rn.f32 	%f2543, %f2519, %f2527, 0f00000000;
	fma.rn.f32 	%f2544, %f2522, %f2530, %f2543;
	fma.rn.f32 	%f4239, %f2524, %f2532, %f2544;
	fma.rn.f32 	%f2545, %f2519, %f2535, 0f00000000;
	fma.rn.f32 	%f2546, %f2522, %f2538, %f2545;
	fma.rn.f32 	%f4240, %f2524, %f2540, %f2546;
	fma.rn.f32 	%f2547, %f2527, %f2527, 0f00000000;
	fma.rn.f32 	%f2548, %f2530, %f2530, %f2547;
	fma.rn.f32 	%f4241, %f2532, %f2532, %f2548;
	fma.rn.f32 	%f2549, %f2527, %f2535, 0f00000000;
	fma.rn.f32 	%f2550, %f2530, %f2538, %f2549;
	fma.rn.f32 	%f4242, %f2532, %f2540, %f2550;
	fma.rn.f32 	%f2551, %f2535, %f2535, 0f00000000;
	fma.rn.f32 	%f2552, %f2538, %f2538, %f2551;
	fma.rn.f32 	%f4243, %f2540, %f2540, %f2552;
	mul.f32 	%f4338, %f4085, 0f3E906EBB;
	mul.f32 	%f4339, %f4086, 0f3E906EBB;
	mul.f32 	%f4340, %f4087, 0f3E906EBB;
	mov.f32 	%f4183, %f4082;
	mov.f32 	%f4184, %f4083;
	mov.f32 	%f4185, %f4084;
	mov.f32 	%f4186, %f4079;
	mov.f32 	%f4187, %f4080;
	mov.f32 	%f4188, %f4081;
	mov.f32 	%f4189, %f4076;
	mov.f32 	%f4190, %f4077;
	mov.f32 	%f4191, %f4078;
	mov.f32 	%f4192, %f4073;
	mov.f32 	%f4193, %f4074;
	mov.f32 	%f4194, %f4075;
	mov.f32 	%f4195, %f4070;
	mov.f32 	%f4196, %f4071;
	mov.f32 	%f4197, %f4072;
	mov.f32 	%f4198, %f4067;
	mov.f32 	%f4199, %f4068;
	mov.f32 	%f4200, %f4069;
	mov.f32 	%f4201, %f4064;
	mov.f32 	%f4202, %f4065;
	mov.f32 	%f4203, %f4066;
	mov.f32 	%f4204, %f4061;
	mov.f32 	%f4205, %f4062;
	mov.f32 	%f4206, %f4063;
	mov.f32 	%f4207, %f4058;
	mov.f32 	%f4208, %f4059;
	mov.f32 	%f4209, %f4060;
	mov.f32 	%f4210, %f4055;
	mov.f32 	%f4211, %f4056;
	mov.f32 	%f4212, %f4057;
	mov.f32 	%f4213, %f4052;
	mov.f32 	%f4214, %f4053;
	mov.f32 	%f4215, %f4054;
	mov.f32 	%f4216, %f4049;
	mov.f32 	%f4217, %f4050;
	mov.f32 	%f4218, %f4051;
	mov.f32 	%f4219, %f4046;
	mov.f32 	%f4220, %f4047;
	mov.f32 	%f4221, %f4048;
	mov.f32 	%f4222, %f4043;
	mov.f32 	%f4223, %f4044;
	mov.f32 	%f4224, %f4045;
	mov.f32 	%f4225, %f4040;
	mov.f32 	%f4226, %f4041;
	mov.f32 	%f4227, %f4042;
	mov.f32 	%f4228, %f4093;
	mov.f32 	%f4229, %f4094;
	mov.f32 	%f4230, %f4095;
	mov.f32 	%f4231, %f4035;
	mov.f32 	%f4232, %f4034;
	mov.f32 	%f4233, %f4033;
	mov.f32 	%f4234, %f4039;
	mov.f32 	%f4235, %f4038;
	mov.f32 	%f4236, %f4037;
	mov.f32 	%f4237, %f4036;
$L__BB0_64:
	fma.rn.f32 	%f2554, %f4119, %f4090, 0f00000000;
	fma.rn.f32 	%f2555, %f4118, %f4089, %f2554;
	fma.rn.f32 	%f2556, %f4117, %f4088, %f2555;
	add.f32 	%f2557, %f2556, %f4116;
	setp.le.f32 	%p73, %f2557, 0f3E4CCCCD;
	add.f32 	%f631, %f555, 0f00000000;
	add.f32 	%f632, %f556, 0f00000000;
	add.f32 	%f633, %f557, 0f00000000;
	mov.f32 	%f4488, 0f00000000;
	mov.f32 	%f4489, %f4488;
	mov.f32 	%f4490, %f4488;
	mov.f32 	%f4491, %f4488;
	mov.f32 	%f4492, %f4488;
	mov.f32 	%f4493, %f4488;
	mov.f32 	%f1330, %f4488;
	mov.f32 	%f1331, %f4488;
	mov.f32 	%f1332, %f4488;
	mov.f32 	%f1333, %f4488;
	mov.f32 	%f1334, %f4488;
	mov.f32 	%f1335, %f4488;
	mov.f32 	%f1336, %f4488;
	mov.f32 	%f1337, %f4488;
	mov.f32 	%f1338, %f4488;
	mov.f32 	%f1339, %f4488;
	mov.f32 	%f1340, %f4488;
	mov.f32 	%f1341, %f4488;
	mov.f32 	%f4506, %f4488;
	mov.f32 	%f4507, %f4488;
	mov.f32 	%f4508, %f4488;
	mov.f32 	%f4509, %f4488;
	mov.f32 	%f4510, %f4488;
	mov.f32 	%f4511, %f4488;
	mov.f32 	%f4512, %f4488;
	mov.f32 	%f4513, %f4488;
	mov.f32 	%f4514, %f4488;
	mov.f32 	%f4515, %f4488;
	mov.f32 	%f4516, %f4488;
	mov.f32 	%f4517, %f4488;
	mov.f32 	%f4518, %f4488;
	mov.f32 	%f4519, %f4488;
	mov.f32 	%f4520, %f4488;
	mov.f32 	%f4521, %f4488;
	mov.f32 	%f4522, %f4488;
	mov.f32 	%f4523, %f4488;
	mov.f32 	%f4524, %f4488;
	mov.f32 	%f4525, %f4488;
	mov.f32 	%f4526, %f4488;
	mov.f32 	%f4527, %f4488;
	mov.f32 	%f4528, %f4488;
	mov.f32 	%f4529, %f4488;
	mov.f32 	%f4530, %f4488;
	mov.f32 	%f4531, %f4488;
	mov.f32 	%f4532, %f4488;
	mov.f32 	%f4533, %f4488;
	mov.f32 	%f4534, %f4488;
	mov.f32 	%f4535, %f4488;
	mov.f32 	%f4536, %f4488;
	mov.f32 	%f4537, %f4488;
	mov.f32 	%f4538, %f4488;
	mov.f32 	%f4539, %f4488;
	mov.f32 	%f4540, %f4488;
	mov.f32 	%f4541, %f4488;
	mov.f32 	%f4542, %f4488;
	mov.f32 	%f4543, %f4488;
	mov.f32 	%f4544, %f4488;
	mov.f32 	%f4545, %f4488;
	mov.f32 	%f4546, %f4488;
	mov.f32 	%f4547, %f4488;
	mov.f32 	%f4548, %f4488;
	@%p73 bra 	$L__BB0_108;
	mul.f32 	%f634, %f4091, 0f3F000000;
	mul.f32 	%f2558, %f634, 0f3F22F983;
	cvt.rni.s32.f32 	%r1108, %f2558;
	cvt.rn.f32.s32 	%f2559, %r1108;
	fma.rn.f32 	%f2560, %f2559, 0fBFC90FDA, %f634;
	fma.rn.f32 	%f2561, %f2559, 0fB3A22168, %f2560;
	fma.rn.f32 	%f4246, %f2559, 0fA7C234C5, %f2561;
	abs.f32 	%f2562, %f634;
	setp.ltu.f32 	%p74, %f2562, 0f47CE4780;
	mov.u32 	%r1100, %r1108;
	mov.f32 	%f4244, %f4246;
	@%p74 bra 	$L__BB0_73;
	abs.f32 	%f2563, %f634;
	setp.neu.f32 	%p75, %f2563, 0f7F800000;
	@%p75 bra 	$L__BB0_68;
	mov.f32 	%f2566, 0f00000000;
	mul.rn.f32 	%f4244, %f634, %f2566;
	mov.b32 	%r1100, 0;
	bra.uni 	$L__BB0_73;
$L__BB0_68:
	mov.b64 	%rd527, 0;
	mov.b32 	%r1097, 0;
	mov.u64 	%rd525, __cudart_i2opi_f;
	mov.b32 	%r795, %f634;
	shl.b32 	%r796, %r795, 8;
	or.b32  	%r797, %r796, -2147483648;
	mov.u64 	%rd526, %rd1;
$L__BB0_69:
	.pragma "nounroll";
	ld.global.nc.u32 	%r794, [%rd525];
	mad.wide.u32 	%rd355, %r794, %r797, %rd527;
	shr.u64 	%rd527, %rd355, 32;
	st.local.u32 	[%rd526], %rd355;
	add.s32 	%r1097, %r1097, 1;
	add.s64 	%rd526, %rd526, 4;
	add.s64 	%rd525, %rd525, 4;
	setp.ne.s32 	%p76, %r1097, 6;
	@%p76 bra 	$L__BB0_69;
	mov.b32 	%r798, %f634;
	shr.u32 	%r799, %r798, 23;
	st.local.u32 	[%rd1+24], %rd527;
	and.b32  	%r800, %r799, 31;
	and.b32  	%r801, %r799, 224;
	add.s32 	%r802, %r801, -128;
	shr.u32 	%r803, %r802, 5;
	mul.wide.u32 	%rd356, %r803, 4;
	sub.s64 	%rd357, %rd1, %rd356;
	ld.local.u32 	%r1098, [%rd357+24];
	ld.local.u32 	%r1099, [%rd357+20];
	setp.eq.s32 	%p77, %r800, 0;
	@%p77 bra 	$L__BB0_72;
	mov.b32 	%r804, %f634;
	shr.u32 	%r805, %r804, 23;
	and.b32  	%r806, %r805, 31;
	shf.l.wrap.b32 	%r1098, %r1099, %r1098, %r806;
	and.b32  	%r807, %r805, 224;
	add.s32 	%r808, %r807, -128;
	shr.u32 	%r809, %r808, 5;
	mul.wide.u32 	%rd358, %r809, 4;
	sub.s64 	%rd359, %rd1, %rd358;
	ld.local.u32 	%r810, [%rd359+16];
	shf.l.wrap.b32 	%r1099, %r810, %r1099, %r806;
$L__BB0_72:
	shr.u32 	%r811, %r1098, 30;
	shf.l.wrap.b32 	%r812, %r1099, %r1098, 2;
	shl.b32 	%r813, %r1099, 2;
	shr.u32 	%r814, %r812, 31;
	add.s32 	%r815, %r814, %r811;
	neg.s32 	%r816, %r815;
	mov.b32 	%r817, %f634;
	setp.lt.s32 	%p78, %r817, 0;
	selp.b32 	%r1100, %r816, %r815, %p78;
	xor.b32  	%r818, %r812, %r817;
	shr.s32 	%r819, %r812, 31;
	xor.b32  	%r820, %r819, %r812;
	xor.b32  	%r821, %r819, %r813;
	cvt.u64.u32 	%rd360, %r820;
	shl.b64 	%rd361, %rd360, 32;
	cvt.u64.u32 	%rd362, %r821;
	or.b64  	%rd363, %rd361, %rd362;
	cvt.rn.f64.s64 	%fd9, %rd363;
	mul.f64 	%fd10, %fd9, 0d3BF921FB54442D19;
	cvt.rn.f32.f64 	%f2564, %fd10;
	neg.f32 	%f2565, %f2564;
	setp.lt.s32 	%p79, %r818, 0;
	selp.f32 	%f4244, %f2565, %f2564, %p79;
$L__BB0_73:
	mul.f32 	%f2567, %f4244, %f4244;
	fma.rn.f32 	%f2568, %f2567, 0f3C190000, 0f3B560000;
	fma.rn.f32 	%f2569, %f2568, %f2567, 0f3CC70000;
	fma.rn.f32 	%f2570, %f2569, %f2567, 0f3D5B0000;
	fma.rn.f32 	%f2571, %f2570, %f2567, 0f3E089438;
	fma.rn.f32 	%f2572, %f2571, %f2567, 0f3EAAAA88;
	mul.rn.f32 	%f2573, %f2567, %f4244;
	fma.rn.f32 	%f2574, %f2572, %f2573, %f4244;
	abs.f32 	%f2575, %f4244;
	setp.eq.f32 	%p80, %f2575, 0f3A00B43C;
	selp.f32 	%f2576, %f4244, %f2574, %p80;
	and.b32  	%r823, %r1100, 1;
	setp.eq.b32 	%p81, %r823, 1;
	neg.f32 	%f2577, %f2576;
	rcp.approx.ftz.f32 	%f2578, %f2577;
	selp.f32 	%f639, %f2578, %f2576, %p81;
	mul.f32 	%f640, %f4092, 0f3F000000;
	mul.f32 	%f2579, %f640, 0f3F22F983;
	cvt.rni.s32.f32 	%r1112, %f2579;
	cvt.rn.f32.s32 	%f2580, %r1112;
	fma.rn.f32 	%f2581, %f2580, 0fBFC90FDA, %f640;
	fma.rn.f32 	%f2582, %f2580, 0fB3A22168, %f2581;
	fma.rn.f32 	%f4247, %f2580, 0fA7C234C5, %f2582;
	abs.f32 	%f2583, %f640;
	setp.ltu.f32 	%p82, %f2583, 0f47CE4780;
	mov.u32 	%r1104, %r1112;
	mov.f32 	%f4245, %f4247;
	@%p82 bra 	$L__BB0_81;
	abs.f32 	%f2584, %f640;
	setp.neu.f32 	%p83, %f2584, 0f7F800000;
	@%p83 bra 	$L__BB0_76;
	mov.f32 	%f2587, 0f00000000;
	mul.rn.f32 	%f4245, %f640, %f2587;
	mov.b32 	%r1104, 0;
	bra.uni 	$L__BB0_81;
$L__BB0_76:
	mov.b64 	%rd530, 0;
	mov.b32 	%r1101, 0;
	mov.u64 	%rd528, __cudart_i2opi_f;
	mov.b32 	%r826, %f640;
	shl.b32 	%r827, %r826, 8;
	or.b32  	%r828, %r827, -2147483648;
	mov.u64 	%rd529, %rd1;
$L__BB0_77:
	.pragma "nounroll";
	ld.global.nc.u32 	%r825, [%rd528];
	mad.wide.u32 	%rd366, %r825, %r828, %rd530;
	shr.u64 	%rd530, %rd366, 32;
	st.local.u32 	[%rd529], %rd366;
	add.s32 	%r1101, %r1101, 1;
	add.s64 	%rd529, %rd529, 4;
	add.s64 	%rd528, %rd528, 4;
	setp.ne.s32 	%p84, %r1101, 6;
	@%p84 bra 	$L__BB0_77;
	mov.b32 	%r829, %f640;
	shr.u32 	%r830, %r829, 23;
	st.local.u32 	[%rd1+24], %rd530;
	and.b32  	%r831, %r830, 31;
	and.b32  	%r832, %r830, 224;
	add.s32 	%r833, %r832, -128;
	shr.u32 	%r834, %r833, 5;
	mul.wide.u32 	%rd367, %r834, 4;
	sub.s64 	%rd368, %rd1, %rd367;
	ld.local.u32 	%r1102, [%rd368+24];
	ld.local.u32 	%r1103, [%rd368+20];
	setp.eq.s32 	%p85, %r831, 0;
	@%p85 bra 	$L__BB0_80;
	mov.b32 	%r835, %f640;
	shr.u32 	%r836, %r835, 23;
	and.b32  	%r837, %r836, 31;
	shf.l.wrap.b32 	%r1102, %r1103, %r1102, %r837;
	and.b32  	%r838, %r836, 224;
	add.s32 	%r839, %r838, -128;
	shr.u32 	%r840, %r839, 5;
	mul.wide.u32 	%rd369, %r840, 4;
	sub.s64 	%rd370, %rd1, %rd369;
	ld.local.u32 	%r841, [%rd370+16];
	shf.l.wrap.b32 	%r1103, %r841, %r1103, %r837;
$L__BB0_80:
	shr.u32 	%r842, %r1102, 30;
	shf.l.wrap.b32 	%r843, %r1103, %r1102, 2;
	shl.b32 	%r844, %r1103, 2;
	shr.u32 	%r845, %r843, 31;
	add.s32 	%r846, %r845, %r842;
	neg.s32 	%r847, %r846;
	mov.b32 	%r848, %f640;
	setp.lt.s32 	%p86, %r848, 0;
	selp.b32 	%r1104, %r847, %r846, %p86;
	xor.b32  	%r849, %r843, %r848;
	shr.s32 	%r850, %r843, 31;
	xor.b32  	%r851, %r850, %r843;
	xor.b32  	%r852, %r850, %r844;
	cvt.u64.u32 	%rd371, %r851;
	shl.b64 	%rd372, %rd371, 32;
	cvt.u64.u32 	%rd373, %r852;
	or.b64  	%rd374, %rd372, %rd373;
	cvt.rn.f64.s64 	%fd11, %rd374;
	mul.f64 	%fd12, %fd11, 0d3BF921FB54442D19;
	cvt.rn.f32.f64 	%f2585, %fd12;
	neg.f32 	%f2586, %f2585;
	setp.lt.s32 	%p87, %r849, 0;
	selp.f32 	%f4245, %f2586, %f2585, %p87;
$L__BB0_81:
	abs.f32 	%f2588, %f634;
	setp.ltu.f32 	%p88, %f2588, 0f47CE4780;
	mul.f32 	%f2589, %f4245, %f4245;
	fma.rn.f32 	%f2590, %f2589, 0f3C190000, 0f3B560000;
	fma.rn.f32 	%f2591, %f2590, %f2589, 0f3CC70000;
	fma.rn.f32 	%f2592, %f2591, %f2589, 0f3D5B0000;
	fma.rn.f32 	%f2593, %f2592, %f2589, 0f3E089438;
	fma.rn.f32 	%f2594, %f2593, %f2589, 0f3EAAAA88;
	mul.rn.f32 	%f2595, %f2589, %f4245;
	fma.rn.f32 	%f2596, %f2594, %f2595, %f4245;
	abs.f32 	%f2597, %f4245;
	setp.eq.f32 	%p89, %f2597, 0f3A00B43C;
	selp.f32 	%f2598, %f4245, %f2596, %p89;
	and.b32  	%r854, %r1104, 1;
	setp.eq.b32 	%p90, %r854, 1;
	neg.f32 	%f2599, %f2598;
	rcp.approx.ftz.f32 	%f2600, %f2599;
	selp.f32 	%f2601, %f2600, %f2598, %p90;
	cvt.rn.f32.s32 	%f645, %r1060;
	add.f32 	%f2602, %f639, %f639;
	div.rn.f32 	%f2603, %f645, %f2602;
	cvt.rn.f32.s32 	%f646, %r1061;
	add.f32 	%f2604, %f2601, %f2601;
	div.rn.f32 	%f2605, %f646, %f2604;
	fma.rn.f32 	%f2606, %f4127, %f4090, 0f00000000;
	fma.rn.f32 	%f2607, %f4126, %f4089, %f2606;
	fma.rn.f32 	%f2608, %f4125, %f4088, %f2607;
	add.f32 	%f2609, %f2608, %f4124;
	fma.rn.f32 	%f2610, %f4123, %f4090, 0f00000000;
	fma.rn.f32 	%f2611, %f4122, %f4089, %f2610;
	fma.rn.f32 	%f2612, %f4121, %f4088, %f2611;
	add.f32 	%f2613, %f2612, %f4120;
	fma.rn.f32 	%f2614, %f4115, %f4090, 0f00000000;
	fma.rn.f32 	%f2615, %f4114, %f4089, %f2614;
	fma.rn.f32 	%f2616, %f4113, %f4088, %f2615;
	add.f32 	%f2617, %f2616, %f4112;
	add.f32 	%f2618, %f2617, 0f33D6BF95;
	div.rn.f32 	%f647, %f2609, %f2618;
	div.rn.f32 	%f648, %f2613, %f2618;
	fma.rn.f32 	%f2619, %f4119, %f4090, 0f00000000;
	fma.rn.f32 	%f2620, %f4118, %f4089, %f2619;
	fma.rn.f32 	%f2621, %f4117, %f4088, %f2620;
	add.f32 	%f2622, %f2621, %f4116;
	div.rn.f32 	%f649, %f2622, %f2618;
	mul.f32 	%f2623, %f639, 0f3FA66666;
	mul.f32 	%f2624, %f2601, 0f3FA66666;
	div.rn.f32 	%f650, %f648, %f649;
	neg.f32 	%f2625, %f2623;
	div.rn.f32 	%f651, %f647, %f649;
	max.f32 	%f2626, %f2625, %f651;
	min.f32 	%f2627, %f2623, %f2626;
	neg.f32 	%f2628, %f2624;
	max.f32 	%f2629, %f2628, %f650;
	min.f32 	%f2630, %f2624, %f2629;
	mul.f32 	%f2631, %f649, %f649;
	div.rn.f32 	%f2632, %f2603, %f649;
	neg.f32 	%f2633, %f649;
	mul.f32 	%f2634, %f2627, %f2633;
	mul.f32 	%f2635, %f2603, %f2634;
	div.rn.f32 	%f2636, %f2635, %f2631;
	div.rn.f32 	%f2637, %f2605, %f649;
	mul.f32 	%f2638, %f2630, %f2633;
	mul.f32 	%f2639, %f2605, %f2638;
	div.rn.f32 	%f2640, %f2639, %f2631;
	fma.rn.f32 	%f2641, %f4127, %f2632, 0f00000000;
	fma.rn.f32 	%f2642, %f4123, 0f00000000, %f2641;
	fma.rn.f32 	%f2643, %f4119, %f2636, %f2642;
	fma.rn.f32 	%f2644, %f4127, 0f00000000, 0f00000000;
	fma.rn.f32 	%f2645, %f4123, %f2637, %f2644;
	fma.rn.f32 	%f2646, %f4119, %f2640, %f2645;
	fma.rn.f32 	%f2647, %f4123, 0f00000000, %f2644;
	fma.rn.f32 	%f2648, %f4119, 0f00000000, %f2647;
	fma.rn.f32 	%f2649, %f4126, %f2632, 0f00000000;
	fma.rn.f32 	%f2650, %f4122, 0f00000000, %f2649;
	fma.rn.f32 	%f2651, %f4118, %f2636, %f2650;
	fma.rn.f32 	%f2652, %f4126, 0f00000000, 0f00000000;
	fma.rn.f32 	%f2653, %f4122, %f2637, %f2652;
	fma.rn.f32 	%f2654, %f4118, %f2640, %f2653;
	fma.rn.f32 	%f2655, %f4122, 0f00000000, %f2652;
	fma.rn.f32 	%f2656, %f4118, 0f00000000, %f2655;
	fma.rn.f32 	%f2657, %f4125, %f2632, 0f00000000;
	fma.rn.f32 	%f2658, %f4121, 0f00000000, %f2657;
	fma.rn.f32 	%f2659, %f4117, %f2636, %f2658;
	fma.rn.f32 	%f2660, %f4125, 0f00000000, 0f00000000;
	fma.rn.f32 	%f2661, %f4121, %f2637, %f2660;
	fma.rn.f32 	%f2662, %f4117, %f2640, %f2661;
	fma.rn.f32 	%f2663, %f4121, 0f00000000, %f2660;
	fma.rn.f32 	%f2664, %f4117, 0f00000000, %f2663;
	fma.rn.f32 	%f2665, %f4238, %f2643, 0f00000000;
	fma.rn.f32 	%f2666, %f4239, %f2651, %f2665;
	fma.rn.f32 	%f2667, %f4240, %f2659, %f2666;
	fma.rn.f32 	%f2668, %f4238, %f2646, 0f00000000;
	fma.rn.f32 	%f2669, %f4239, %f2654, %f2668;
	fma.rn.f32 	%f2670, %f4240, %f2662, %f2669;
	fma.rn.f32 	%f2671, %f4238, %f2648, 0f00000000;
	fma.rn.f32 	%f2672, %f4239, %f2656, %f2671;
	fma.rn.f32 	%f2673, %f4240, %f2664, %f2672;
	fma.rn.f32 	%f2674, %f4239, %f2643, 0f00000000;
	fma.rn.f32 	%f2675, %f4241, %f2651, %f2674;
	fma.rn.f32 	%f2676, %f4242, %f2659, %f2675;
	fma.rn.f32 	%f2677, %f4239, %f2646, 0f00000000;
	fma.rn.f32 	%f2678, %f4241, %f2654, %f2677;
	fma.rn.f32 	%f2679, %f4242, %f2662, %f2678;
	fma.rn.f32 	%f2680, %f4239, %f2648, 0f00000000;
	fma.rn.f32 	%f2681, %f4241, %f2656, %f2680;
	fma.rn.f32 	%f2682, %f4242, %f2664, %f2681;
	fma.rn.f32 	%f2683, %f4240, %f2643, 0f00000000;
	fma.rn.f32 	%f2684, %f4242, %f2651, %f2683;
	fma.rn.f32 	%f2685, %f4243, %f2659, %f2684;
	fma.rn.f32 	%f2686, %f4240, %f2646, 0f00000000;
	fma.rn.f32 	%f2687, %f4242, %f2654, %f2686;
	fma.rn.f32 	%f2688, %f4243, %f2662, %f2687;
	fma.rn.f32 	%f2689, %f4240, %f2648, 0f00000000;
	fma.rn.f32 	%f2690, %f4242, %f2656, %f2689;
	fma.rn.f32 	%f2691, %f4243, %f2664, %f2690;
	fma.rn.f32 	%f2692, %f4127, %f2667, 0f00000000;
	fma.rn.f32 	%f2693, %f4126, %f2676, %f2692;
	fma.rn.f32 	%f2694, %f4125, %f2685, %f2693;
	fma.rn.f32 	%f2695, %f4127, %f2670, 0f00000000;
	fma.rn.f32 	%f2696, %f4126, %f2679, %f2695;
	fma.rn.f32 	%f2697, %f4125, %f2688, %f2696;
	fma.rn.f32 	%f2698, %f4127, %f2673, 0f00000000;
	fma.rn.f32 	%f2699, %f4126, %f2682, %f2698;
	fma.rn.f32 	%f2700, %f4125, %f2691, %f2699;
	fma.rn.f32 	%f2701, %f4123, %f2667, 0f00000000;
	fma.rn.f32 	%f2702, %f4122, %f2676, %f2701;
	fma.rn.f32 	%f2703, %f4121, %f2685, %f2702;
	fma.rn.f32 	%f2704, %f4123, %f2670, 0f00000000;
	fma.rn.f32 	%f2705, %f4122, %f2679, %f2704;
	fma.rn.f32 	%f2706, %f4121, %f2688, %f2705;
	fma.rn.f32 	%f2707, %f4123, %f2673, 0f00000000;
	fma.rn.f32 	%f2708, %f4122, %f2682, %f2707;
	fma.rn.f32 	%f2709, %f4121, %f2691, %f2708;
	fma.rn.f32 	%f2710, %f4119, %f2667, 0f00000000;
	fma.rn.f32 	%f2711, %f4118, %f2676, %f2710;
	fma.rn.f32 	%f2712, %f4117, %f2685, %f2711;
	fma.rn.f32 	%f2713, %f4119, %f2670, 0f00000000;
	fma.rn.f32 	%f2714, %f4118, %f2679, %f2713;
	fma.rn.f32 	%f2715, %f4117, %f2688, %f2714;
	fma.rn.f32 	%f2716, %f4119, %f2673, 0f00000000;
	fma.rn.f32 	%f2717, %f4118, %f2682, %f2716;
	fma.rn.f32 	%f2718, %f4117, %f2691, %f2717;
	fma.rn.f32 	%f2719, %f2694, %f4175, 0f00000000;
	fma.rn.f32 	%f2720, %f4175, %f2632, 0f00000000;
	fma.rn.f32 	%f2721, %f4175, 0f00000000, 0f00000000;
	fma.rn.f32 	%f2722, %f2712, %f4175, 0f00000000;
	fma.rn.f32 	%f2723, %f4175, %f2636, 0f00000000;
	fma.rn.f32 	%f2724, %f2697, %f4176, %f2719;
	fma.rn.f32 	%f2725, %f4176, %f2632, 0f00000000;
	fma.rn.f32 	%f2726, %f4176, 0f00000000, 0f00000000;
	fma.rn.f32 	%f2727, %f2715, %f4176, %f2722;
	fma.rn.f32 	%f2728, %f4176, %f2636, 0f00000000;
	fma.rn.f32 	%f2729, %f2700, 0f00000000, %f2724;
	fma.rn.f32 	%f2730, %f2632, 0f00000000, 0f00000000;
	fma.rn.f32 	%f2731, %f2718, 0f00000000, %f2727;
	fma.rn.f32 	%f2732, %f2636, 0f00000000, 0f00000000;
	fma.rn.f32 	%f2733, %f4177, 0f00000000, %f2720;
	fma.rn.f32 	%f2734, %f2703, %f4177, 0f00000000;
	fma.rn.f32 	%f2735, %f4177, %f2637, %f2721;
	fma.rn.f32 	%f2736, %f2712, %f4177, 0f00000000;
	fma.rn.f32 	%f2737, %f4177, %f2640, %f2723;
	fma.rn.f32 	%f2738, %f4178, 0f00000000, %f2725;
	fma.rn.f32 	%f2739, %f2706, %f4178, %f2734;
	fma.rn.f32 	%f2740, %f4178, %f2637, %f2726;
	fma.rn.f32 	%f2741, %f2715, %f4178, %f2736;
	fma.rn.f32 	%f2742, %f4178, %f2640, %f2728;
	add.f32 	%f2743, %f2730, 0f00000000;
	fma.rn.f32 	%f2744, %f2709, 0f00000000, %f2739;
	fma.rn.f32 	%f2745, %f2637, 0f00000000, 0f00000000;
	fma.rn.f32 	%f2746, %f2718, 0f00000000, %f2741;
	fma.rn.f32 	%f2747, %f2640, 0f00000000, %f2732;
	add.f32 	%f2748, %f2733, 0f00000000;
	add.f32 	%f2749, %f2735, 0f00000000;
	add.f32 	%f2750, %f2737, 0f00000000;
	add.f32 	%f2751, %f2738, 0f00000000;
	add.f32 	%f2752, %f2740, 0f00000000;
	add.f32 	%f2753, %f2742, 0f00000000;
	add.f32 	%f2754, %f2743, 0f00000000;
	add.f32 	%f2755, %f2745, 0f00000000;
	add.f32 	%f2756, %f2747, 0f00000000;
	fma.rn.f32 	%f2757, %f2748, %f4127, 0f00000000;
	fma.rn.f32 	%f2758, %f2748, %f4126, 0f00000000;
	fma.rn.f32 	%f2759, %f2748, %f4125, 0f00000000;
	fma.rn.f32 	%f2760, %f2751, %f4127, 0f00000000;
	fma.rn.f32 	%f2761, %f2751, %f4126, 0f00000000;
	fma.rn.f32 	%f2762, %f2751, %f4125, 0f00000000;
	fma.rn.f32 	%f2763, %f2754, %f4127, 0f00000000;
	fma.rn.f32 	%f2764, %f2754, %f4126, 0f00000000;
	fma.rn.f32 	%f2765, %f2754, %f4125, 0f00000000;
	fma.rn.f32 	%f2766, %f2749, %f4123, %f2757;
	fma.rn.f32 	%f2767, %f2749, %f4122, %f2758;
	fma.rn.f32 	%f2768, %f2749, %f4121, %f2759;
	fma.rn.f32 	%f2769, %f2752, %f4123, %f2760;
	fma.rn.f32 	%f2770, %f2752, %f4122, %f2761;
	fma.rn.f32 	%f2771, %f2752, %f4121, %f2762;
	fma.rn.f32 	%f2772, %f2755, %f4123, %f2763;
	fma.rn.f32 	%f2773, %f2755, %f4122, %f2764;
	fma.rn.f32 	%f2774, %f2755, %f4121, %f2765;
	fma.rn.f32 	%f2775, %f2750, %f4119, %f2766;
	fma.rn.f32 	%f2776, %f2750, %f4118, %f2767;
	fma.rn.f32 	%f2777, %f2750, %f4117, %f2768;
	fma.rn.f32 	%f2778, %f2753, %f4119, %f2769;
	fma.rn.f32 	%f2779, %f2753, %f4118, %f2770;
	fma.rn.f32 	%f2780, %f2753, %f4117, %f2771;
	fma.rn.f32 	%f2781, %f2756, %f4119, %f2772;
	fma.rn.f32 	%f2782, %f2756, %f4118, %f2773;
	fma.rn.f32 	%f2783, %f2756, %f4117, %f2774;
	fma.rn.f32 	%f2784, %f2643, %f2775, 0f00000000;
	fma.rn.f32 	%f2785, %f4238, %f2775, 0f00000000;
	fma.rn.f32 	%f2786, %f2651, %f2775, 0f00000000;
	fma.rn.f32 	%f2787, %f4239, %f2775, 0f00000000;
	fma.rn.f32 	%f2788, %f2659, %f2775, 0f00000000;
	fma.rn.f32 	%f2789, %f4240, %f2775, 0f00000000;
	fma.rn.f32 	%f2790, %f2646, %f2778, %f2784;
	fma.rn.f32 	%f2791, %f4238, %f2778, 0f00000000;
	fma.rn.f32 	%f2792, %f2654, %f2778, %f2786;
	fma.rn.f32 	%f2793, %f4239, %f2778, 0f00000000;
	fma.rn.f32 	%f2794, %f2662, %f2778, %f2788;
	fma.rn.f32 	%f2795, %f4240, %f2778, 0f00000000;
	fma.rn.f32 	%f652, %f2648, %f2781, %f2790;
	fma.rn.f32 	%f653, %f2656, %f2781, %f2792;
	fma.rn.f32 	%f654, %f2664, %f2781, %f2794;
	fma.rn.f32 	%f2796, %f2643, %f2776, 0f00000000;
	fma.rn.f32 	%f2797, %f4239, %f2776, %f2785;
	fma.rn.f32 	%f2798, %f2651, %f2776, 0f00000000;
	fma.rn.f32 	%f2799, %f4241, %f2776, %f2787;
	fma.rn.f32 	%f2800, %f2659, %f2776, 0f00000000;
	fma.rn.f32 	%f2801, %f4242, %f2776, %f2789;
	fma.rn.f32 	%f2802, %f2646, %f2779, %f2796;
	fma.rn.f32 	%f2803, %f4239, %f2779, %f2791;
	fma.rn.f32 	%f2804, %f2654, %f2779, %f2798;
	fma.rn.f32 	%f2805, %f4241, %f2779, %f2793;
	fma.rn.f32 	%f2806, %f2662, %f2779, %f2800;
	fma.rn.f32 	%f2807, %f4242, %f2779, %f2795;
	fma.rn.f32 	%f655, %f2648, %f2782, %f2802;
	fma.rn.f32 	%f656, %f2656, %f2782, %f2804;
	fma.rn.f32 	%f657, %f2664, %f2782, %f2806;
	fma.rn.f32 	%f2808, %f2643, %f2777, 0f00000000;
	fma.rn.f32 	%f2809, %f4240, %f2777, %f2797;
	fma.rn.f32 	%f2810, %f2651, %f2777, 0f00000000;
	fma.rn.f32 	%f2811, %f4242, %f2777, %f2799;
	fma.rn.f32 	%f2812, %f2659, %f2777, 0f00000000;
	fma.rn.f32 	%f2813, %f4243, %f2777, %f2801;
	fma.rn.f32 	%f2814, %f2646, %f2780, %f2808;
	fma.rn.f32 	%f2815, %f4240, %f2780, %f2803;
	fma.rn.f32 	%f2816, %f2654, %f2780, %f2810;
	fma.rn.f32 	%f2817, %f4242, %f2780, %f2805;
	fma.rn.f32 	%f2818, %f2662, %f2780, %f2812;
	fma.rn.f32 	%f2819, %f4243, %f2780, %f2807;
	fma.rn.f32 	%f658, %f2648, %f2783, %f2814;
	fma.rn.f32 	%f659, %f2656, %f2783, %f2816;
	fma.rn.f32 	%f660, %f2664, %f2783, %f2818;
	fma.rn.f32 	%f2820, %f4127, %f2809, 0f00000000;
	fma.rn.f32 	%f2821, %f4119, %f2809, 0f00000000;
	fma.rn.f32 	%f2822, %f4123, %f2815, 0f00000000;
	fma.rn.f32 	%f2823, %f4119, %f2815, 0f00000000;
	fma.rn.f32 	%f2824, %f4126, %f2811, %f2820;
	fma.rn.f32 	%f2825, %f4118, %f2811, %f2821;
	fma.rn.f32 	%f2826, %f4122, %f2817, %f2822;
	fma.rn.f32 	%f2827, %f4118, %f2817, %f2823;
	fma.rn.f32 	%f2828, %f4125, %f2813, %f2824;
	fma.rn.f32 	%f2829, %f4117, %f2813, %f2825;
	fma.rn.f32 	%f2830, %f4121, %f2819, %f2826;
	fma.rn.f32 	%f2831, %f4117, %f2819, %f2827;
	add.f32 	%f661, %f2729, %f2828;
	add.f32 	%f662, %f2731, %f2829;
	add.f32 	%f663, %f2744, %f2830;
	add.f32 	%f664, %f2746, %f2831;
	@%p88 bra 	$L__BB0_89;
	abs.f32 	%f2832, %f634;
	setp.neu.f32 	%p91, %f2832, 0f7F800000;
	@%p91 bra 	$L__BB0_84;
	mov.f32 	%f2835, 0f00000000;
	mul.rn.f32 	%f4246, %f634, %f2835;
	mov.b32 	%r1108, 0;
	bra.uni 	$L__BB0_89;
$L__BB0_84:
	mov.b32 	%r159, %f634;
	mov.b64 	%rd533, 0;
	mov.b32 	%r1105, 0;
	mov.u64 	%rd531, __cudart_i2opi_f;
	shl.b32 	%r857, %r159, 8;
	or.b32  	%r858, %r857, -2147483648;
	mov.u64 	%rd532, %rd1;
$L__BB0_85:
	.pragma "nounroll";
	ld.global.nc.u32 	%r856, [%rd531];
	mad.wide.u32 	%rd377, %r856, %r858, %rd533;
	shr.u64 	%rd533, %rd377, 32;
	st.local.u32 	[%rd532], %rd377;
	add.s32 	%r1105, %r1105, 1;
	add.s64 	%rd532, %rd532, 4;
	add.s64 	%rd531, %rd531, 4;
	setp.ne.s32 	%p92, %r1105, 6;
	@%p92 bra 	$L__BB0_85;
	shr.u32 	%r859, %r159, 23;
	st.local.u32 	[%rd1+24], %rd533;
	and.b32  	%r860, %r859, 31;
	and.b32  	%r861, %r859, 224;
	add.s32 	%r862, %r861, -128;
	shr.u32 	%r863, %r862, 5;
	mul.wide.u32 	%rd378, %r863, 4;
	sub.s64 	%rd379, %rd1, %rd378;
	ld.local.u32 	%r1106, [%rd379+24];
	ld.local.u32 	%r1107, [%rd379+20];
	setp.eq.s32 	%p93, %r860, 0;
	@%p93 bra 	$L__BB0_88;
	shr.u32 	%r864, %r159, 23;
	and.b32  	%r865, %r864, 31;
	shf.l.wrap.b32 	%r1106, %r1107, %r1106, %r865;
	and.b32  	%r866, %r864, 224;
	add.s32 	%r867, %r866, -128;
	shr.u32 	%r868, %r867, 5;
	mul.wide.u32 	%rd380, %r868, 4;
	sub.s64 	%rd381, %rd1, %rd380;
	ld.local.u32 	%r869, [%rd381+16];
	shf.l.wrap.b32 	%r1107, %r869, %r1107, %r865;
$L__BB0_88:
	shr.u32 	%r870, %r1106, 30;
	shf.l.wrap.b32 	%r871, %r1107, %r1106, 2;
	shl.b32 	%r872, %r1107, 2;
	shr.u32 	%r873, %r871, 31;
	add.s32 	%r874, %r873, %r870;
	neg.s32 	%r875, %r874;
	setp.lt.s32 	%p94, %r159, 0;
	selp.b32 	%r1108, %r875, %r874, %p94;
	xor.b32  	%r876, %r871, %r159;
	shr.s32 	%r877, %r871, 31;
	xor.b32  	%r878, %r877, %r871;
	xor.b32  	%r879, %r877, %r872;
	cvt.u64.u32 	%rd382, %r878;
	shl.b64 	%rd383, %rd382, 32;
	cvt.u64.u32 	%rd384, %r879;
	or.b64  	%rd385, %rd383, %rd384;
	cvt.rn.f64.s64 	%fd13, %rd385;
	mul.f64 	%fd14, %fd13, 0d3BF921FB54442D19;
	cvt.rn.f32.f64 	%f2833, %fd14;
	neg.f32 	%f2834, %f2833;
	setp.lt.s32 	%p95, %r876, 0;
	selp.f32 	%f4246, %f2834, %f2833, %p95;
$L__BB0_89:
	abs.f32 	%f2836, %f640;
	setp.ltu.f32 	%p96, %f2836, 0f47CE4780;
	mul.f32 	%f2837, %f4246, %f4246;
	fma.rn.f32 	%f2838, %f2837, 0f3C190000, 0f3B560000;
	fma.rn.f32 	%f2839, %f2838, %f2837, 0f3CC70000;
	fma.rn.f32 	%f2840, %f2839, %f2837, 0f3D5B0000;
	fma.rn.f32 	%f2841, %f2840, %f2837, 0f3E089438;
	fma.rn.f32 	%f2842, %f2841, %f2837, 0f3EAAAA88;
	mul.rn.f32 	%f2843, %f2837, %f4246;
	fma.rn.f32 	%f2844, %f2842, %f2843, %f4246;
	abs.f32 	%f2845, %f4246;
	setp.eq.f32 	%p97, %f2845, 0f3A00B43C;
	selp.f32 	%f2846, %f4246, %f2844, %p97;
	and.b32  	%r881, %r1108, 1;
	setp.eq.b32 	%p98, %r881, 1;
	neg.f32 	%f2847, %f2846;
	rcp.approx.ftz.f32 	%f2848, %f2847;
	selp.f32 	%f668, %f2848, %f2846, %p98;
	@%p96 bra 	$L__BB0_97;
	abs.f32 	%f2849, %f640;
	setp.neu.f32 	%p99, %f2849, 0f7F800000;
	@%p99 bra 	$L__BB0_92;
	mov.f32 	%f2852, 0f00000000;
	mul.rn.f32 	%f4247, %f640, %f2852;
	mov.b32 	%r1112, 0;
	bra.uni 	$L__BB0_97;
$L__BB0_92:
	mov.b32 	%r170, %f640;
	mov.b64 	%rd536, 0;
	mov.b32 	%r1109, 0;
	mov.u64 	%rd534, __cudart_i2opi_f;
	shl.b32 	%r884, %r170, 8;
	or.b32  	%r885, %r884, -2147483648;
	mov.u64 	%rd535, %rd1;
$L__BB0_93:
	.pragma "nounroll";
	ld.global.nc.u32 	%r883, [%rd534];
	mad.wide.u32 	%rd388, %r883, %r885, %rd536;
	shr.u64 	%rd536, %rd388, 32;
	st.local.u32 	[%rd535], %rd388;
	add.s32 	%r1109, %r1109, 1;
	add.s64 	%rd535, %rd535, 4;
	add.s64 	%rd534, %rd534, 4;
	setp.ne.s32 	%p100, %r1109, 6;
	@%p100 bra 	$L__BB0_93;
	shr.u32 	%r886, %r170, 23;
	st.local.u32 	[%rd1+24], %rd536;
	and.b32  	%r887, %r886, 31;
	and.b32  	%r888, %r886, 224;
	add.s32 	%r889, %r888, -128;
	shr.u32 	%r890, %r889, 5;
	mul.wide.u32 	%rd389, %r890, 4;
	sub.s64 	%rd53, %rd1, %rd389;
	ld.local.u32 	%r1110, [%rd53+24];
	ld.local.u32 	%r1111, [%rd53+20];
	setp.eq.s32 	%p101, %r887, 0;
	@%p101 bra 	$L__BB0_96;
	shr.u32 	%r891, %r170, 23;
	and.b32  	%r892, %r891, 31;
	shf.l.wrap.b32 	%r1110, %r1111, %r1110, %r892;
	ld.local.u32 	%r893, [%rd53+16];
	shf.l.wrap.b32 	%r1111, %r893, %r1111, %r892;
$L__BB0_96:
	shr.u32 	%r894, %r1110, 30;
	shf.l.wrap.b32 	%r895, %r1111, %r1110, 2;
	shl.b32 	%r896, %r1111, 2;
	shr.u32 	%r897, %r895, 31;
	add.s32 	%r898, %r897, %r894;
	neg.s32 	%r899, %r898;
	setp.lt.s32 	%p102, %r170, 0;
	selp.b32 	%r1112, %r899, %r898, %p102;
	xor.b32  	%r900, %r895, %r170;
	shr.s32 	%r901, %r895, 31;
	xor.b32  	%r902, %r901, %r895;
	xor.b32  	%r903, %r901, %r896;
	cvt.u64.u32 	%rd390, %r902;
	shl.b64 	%rd391, %rd390, 32;
	cvt.u64.u32 	%rd392, %r903;
	or.b64  	%rd393, %rd391, %rd392;
	cvt.rn.f64.s64 	%fd15, %rd393;
	mul.f64 	%fd16, %fd15, 0d3BF921FB54442D19;
	cvt.rn.f32.f64 	%f2850, %fd16;
	neg.f32 	%f2851, %f2850;
	setp.lt.s32 	%p103, %r900, 0;
	selp.f32 	%f4247, %f2851, %f2850, %p103;
$L__BB0_97:
	ld.param.u32 	%r1013, [__kernel__vertex_shader_bwd_diff_param_5];
	mul.f32 	%f2857, %f4247, %f4247;
	fma.rn.f32 	%f2858, %f2857, 0f3C190000, 0f3B560000;
	fma.rn.f32 	%f2859, %f2858, %f2857, 0f3CC70000;
	fma.rn.f32 	%f2860, %f2859, %f2857, 0f3D5B0000;
	fma.rn.f32 	%f2861, %f2860, %f2857, 0f3E089438;
	fma.rn.f32 	%f2862, %f2861, %f2857, 0f3EAAAA88;
	mul.rn.f32 	%f2863, %f2857, %f4247;
	fma.rn.f32 	%f2864, %f2862, %f2863, %f4247;
	abs.f32 	%f2865, %f4247;
	setp.eq.f32 	%p105, %f2865, 0f3A00B43C;
	selp.f32 	%f2866, %f4247, %f2864, %p105;
	and.b32  	%r905, %r1112, 1;
	setp.eq.b32 	%p106, %r905, 1;
	neg.f32 	%f2867, %f2866;
	rcp.approx.ftz.f32 	%f2868, %f2867;
	selp.f32 	%f2869, %f2868, %f2866, %p106;
	add.f32 	%f2870, %f668, %f668;
	div.rn.f32 	%f2871, %f645, %f2870;
	add.f32 	%f2872, %f2869, %f2869;
	div.rn.f32 	%f2873, %f646, %f2872;
	mul.f32 	%f2874, %f668, 0f3FA66666;
	mul.f32 	%f2875, %f2869, 0f3FA66666;
	neg.f32 	%f2876, %f2874;
	max.f32 	%f2877, %f2876, %f651;
	min.f32 	%f2878, %f2874, %f2877;
	neg.f32 	%f2879, %f2875;
	max.f32 	%f2880, %f2879, %f650;
	min.f32 	%f2881, %f2875, %f2880;
	mul.f32 	%f2882, %f649, %f649;
	mul.f32 	%f2883, %f2882, %f2882;
	div.rn.f32 	%f2884, %f664, %f2883;
	neg.f32 	%f2885, %f2884;
	mul.f32 	%f2886, %f2882, %f2885;
	mul.f32 	%f2887, %f2873, %f2886;
	div.rn.f32 	%f2888, %f663, %f2882;
	mul.f32 	%f2889, %f649, %f2881;
	mul.f32 	%f2890, %f2873, %f2889;
	mul.f32 	%f2891, %f649, %f2878;
	mul.f32 	%f2892, %f2871, %f2891;
	neg.f32 	%f2893, %f662;
	div.rn.f32 	%f2894, %f2893, %f2883;
	mul.f32 	%f2895, %f2894, %f2892;
	mul.f32 	%f2896, %f2884, %f2890;
	sub.f32 	%f2897, %f2896, %f2895;
	mul.f32 	%f2898, %f649, %f2897;
	mul.f32 	%f2899, %f2882, %f2894;
	div.rn.f32 	%f2900, %f661, %f2882;
	mul.f32 	%f2901, %f2873, %f2888;
	sub.f32 	%f2902, %f2898, %f2901;
	add.f32 	%f2903, %f2898, %f2902;
	mul.f32 	%f2904, %f2871, %f2900;
	sub.f32 	%f2905, %f2903, %f2904;
	mul.f32 	%f2906, %f649, %f2887;
	setp.lt.f32 	%p107, %f2880, %f2875;
	setp.gt.f32 	%p108, %f650, %f2879;
	selp.f32 	%f2907, %f2906, 0f00000000, %p108;
	selp.f32 	%f2908, %f2907, 0f00000000, %p107;
	fma.rn.f32 	%f2909, %f2871, %f2899, 0f00000000;
	fma.rn.f32 	%f2910, %f2881, %f2887, %f2905;
	mul.f32 	%f2911, %f2878, %f2909;
	mul.f32 	%f2912, %f649, %f2909;
	setp.lt.f32 	%p109, %f2877, %f2874;
	setp.gt.f32 	%p110, %f651, %f2876;
	selp.f32 	%f2913, %f2912, 0f00000000, %p110;
	selp.f32 	%f2914, %f2913, 0f00000000, %p109;
	div.rn.f32 	%f2915, %f2908, %f2882;
	div.rn.f32 	%f2916, %f2914, %f2882;
	mul.f32 	%f2917, %f648, %f2915;
	sub.f32 	%f2918, %f2911, %f2917;
	mul.f32 	%f2919, %f647, %f2916;
	sub.f32 	%f2920, %f2918, %f2919;
	fma.rn.f32 	%f2921, %f649, %f2916, 0f00000000;
	fma.rn.f32 	%f2922, %f649, %f2915, 0f00000000;
	add.f32 	%f2923, %f2910, %f2920;
	fma.rn.f32 	%f2924, %f4115, %f4090, 0f00000000;
	fma.rn.f32 	%f2925, %f4114, %f4089, %f2924;
	fma.rn.f32 	%f2926, %f4113, %f4088, %f2925;
	add.f32 	%f2927, %f2926, %f4112;
	add.f32 	%f2928, %f2927, 0f33D6BF95;
	mul.f32 	%f2929, %f2928, %f2928;
	div.rn.f32 	%f2930, %f2921, %f2929;
	div.rn.f32 	%f2931, %f2922, %f2929;
	div.rn.f32 	%f2932, %f2923, %f2929;
	neg.f32 	%f2933, %f2931;
	fma.rn.f32 	%f2934, %f4123, %f4090, 0f00000000;
	fma.rn.f32 	%f2935, %f4122, %f4089, %f2934;
	fma.rn.f32 	%f2936, %f4121, %f4088, %f2935;
	add.f32 	%f2937, %f2936, %f4120;
	mul.f32 	%f2938, %f2937, %f2933;
	mul.f32 	%f2939, %f2928, %f2930;
	mul.f32 	%f2940, %f2928, %f2931;
	mul.f32 	%f2941, %f2928, %f2932;
	fma.rn.f32 	%f2942, %f4127, %f4090, 0f00000000;
	fma.rn.f32 	%f2943, %f4126, %f4089, %f2942;
	fma.rn.f32 	%f2944, %f4125, %f4088, %f2943;
	add.f32 	%f2945, %f2944, %f4124;
	mul.f32 	%f2946, %f2930, %f2945;
	sub.f32 	%f2947, %f2938, %f2946;
	fma.rn.f32 	%f2948, %f4119, %f4090, 0f00000000;
	fma.rn.f32 	%f2949, %f4118, %f4089, %f2948;
	fma.rn.f32 	%f2950, %f4117, %f4088, %f2949;
	add.f32 	%f2951, %f2950, %f4116;
	mul.f32 	%f2952, %f2932, %f2951;
	sub.f32 	%f2953, %f2947, %f2952;
	mul.f32 	%f2954, %f4123, %f2940;
	fma.rn.f32 	%f2955, %f4127, %f2939, %f2954;
	fma.rn.f32 	%f2956, %f4119, %f2941, %f2955;
	fma.rn.f32 	%f672, %f4115, %f2953, %f2956;
	mul.f32 	%f2957, %f4122, %f2940;
	fma.rn.f32 	%f2958, %f4126, %f2939, %f2957;
	fma.rn.f32 	%f2959, %f4118, %f2941, %f2958;
	fma.rn.f32 	%f673, %f4114, %f2953, %f2959;
	mul.f32 	%f2960, %f4121, %f2940;
	fma.rn.f32 	%f2961, %f4125, %f2939, %f2960;
	fma.rn.f32 	%f2962, %f4117, %f2941, %f2961;
	fma.rn.f32 	%f674, %f4113, %f2953, %f2962;
	mul.f32 	%f2963, %f4236, %f4236;
	mul.f32 	%f2964, %f4237, %f4237;
	mul.f32 	%f2965, %f4235, %f4236;
	mul.f32 	%f2966, %f4234, %f4237;
	mul.f32 	%f2967, %f4235, %f4237;
	mul.f32 	%f2968, %f4234, %f4236;
	mul.f32 	%f2969, %f4236, %f4237;
	mul.f32 	%f2970, %f4234, %f4235;
	add.f32 	%f2971, %f2963, %f2964;
	add.f32 	%f2972, %f2971, %f2971;
	mov.f32 	%f2973, 0f3F800000;
	sub.f32 	%f2974, %f2973, %f2972;
	sub.f32 	%f2975, %f2965, %f2966;
	add.f32 	%f2976, %f2975, %f2975;
	add.f32 	%f2977, %f2968, %f2967;
	add.f32 	%f2978, %f2977, %f2977;
	add.f32 	%f2979, %f2965, %f2966;
	add.f32 	%f2980, %f2979, %f2979;
	fma.rn.f32 	%f2981, %f4235, %f4235, %f2964;
	add.f32 	%f2982, %f2981, %f2981;
	sub.f32 	%f2983, %f2973, %f2982;
	sub.f32 	%f2984, %f2969, %f2970;
	add.f32 	%f2985, %f2984, %f2984;
	sub.f32 	%f2986, %f2967, %f2968;
	add.f32 	%f2987, %f2986, %f2986;
	add.f32 	%f2988, %f2970, %f2969;
	add.f32 	%f2989, %f2988, %f2988;
	fma.rn.f32 	%f2990, %f4235, %f4235, %f2963;
	add.f32 	%f2991, %f2990, %f2990;
	sub.f32 	%f2992, %f2973, %f2991;
	fma.rn.f32 	%f2993, %f2974, %f4231, 0f00000000;
	fma.rn.f32 	%f2994, %f2976, 0f00000000, %f2993;
	fma.rn.f32 	%f2995, %f2978, 0f00000000, %f2994;
	fma.rn.f32 	%f2996, %f2974, 0f00000000, 0f00000000;
	fma.rn.f32 	%f2997, %f2976, %f4232, %f2996;
	fma.rn.f32 	%f2998, %f2978, 0f00000000, %f2997;
	fma.rn.f32 	%f2999, %f2976, 0f00000000, %f2996;
	fma.rn.f32 	%f3000, %f2978, %f4233, %f2999;
	fma.rn.f32 	%f3001, %f2980, %f4231, 0f00000000;
	fma.rn.f32 	%f3002, %f2983, 0f00000000, %f3001;
	fma.rn.f32 	%f3003, %f2985, 0f00000000, %f3002;
	fma.rn.f32 	%f3004, %f2980, 0f00000000, 0f00000000;
	fma.rn.f32 	%f3005, %f2983, %f4232, %f3004;
	fma.rn.f32 	%f3006, %f2985, 0f00000000, %f3005;
	fma.rn.f32 	%f3007, %f2983, 0f00000000, %f3004;
	fma.rn.f32 	%f3008, %f2985, %f4233, %f3007;
	fma.rn.f32 	%f3009, %f2987, %f4231, 0f00000000;
	fma.rn.f32 	%f3010, %f2989, 0f00000000, %f3009;
	fma.rn.f32 	%f3011, %f2992, 0f00000000, %f3010;
	fma.rn.f32 	%f3012, %f2987, 0f00000000, 0f00000000;
	fma.rn.f32 	%f3013, %f2989, %f4232, %f3012;
	fma.rn.f32 	%f3014, %f2992, 0f00000000, %f3013;
	fma.rn.f32 	%f3015, %f2989, 0f00000000, %f3012;
	fma.rn.f32 	%f3016, %f2992, %f4233, %f3015;
	fma.rn.f32 	%f3017, %f652, %f2995, 0f00000000;
	fma.rn.f32 	%f3018, %f652, %f2998, 0f00000000;
	fma.rn.f32 	%f3019, %f652, %f3000, 0f00000000;
	fma.rn.f32 	%f3020, %f653, %f3003, %f3017;
	fma.rn.f32 	%f3021, %f653, %f2995, 0f00000000;
	fma.rn.f32 	%f3022, %f653, %f3006, %f3018;
	fma.rn.f32 	%f3023, %f653, %f2998, 0f00000000;
	fma.rn.f32 	%f3024, %f653, %f3008, %f3019;
	fma.rn.f32 	%f3025, %f653, %f3000, 0f00000000;
	fma.rn.f32 	%f3026, %f654, %f3011, %f3020;
	fma.rn.f32 	%f3027, %f654, %f2995, 0f00000000;
	fma.rn.f32 	%f3028, %f654, %f3014, %f3022;
	fma.rn.f32 	%f3029, %f654, %f2998, 0f00000000;
	fma.rn.f32 	%f3030, %f654, %f3016, %f3024;
	fma.rn.f32 	%f3031, %f654, %f3000, 0f00000000;
	fma.rn.f32 	%f3032, %f655, %f2995, 0f00000000;
	fma.rn.f32 	%f3033, %f655, %f3003, %f3017;
	fma.rn.f32 	%f3034, %f655, %f2998, 0f00000000;
	fma.rn.f32 	%f3035, %f655, %f3006, %f3018;
	fma.rn.f32 	%f3036, %f655, %f3000, 0f00000000;
	fma.rn.f32 	%f3037, %f655, %f3008, %f3019;
	fma.rn.f32 	%f3038, %f656, %f3003, %f3032;
	fma.rn.f32 	%f3039, %f656, %f3003, %f3021;
	fma.rn.f32 	%f3040, %f656, %f3006, %f3034;
	fma.rn.f32 	%f3041, %f656, %f3006, %f3023;
	fma.rn.f32 	%f3042, %f656, %f3008, %f3036;
	fma.rn.f32 	%f3043, %f656, %f3008, %f3025;
	fma.rn.f32 	%f3044, %f657, %f3011, %f3038;
	fma.rn.f32 	%f3045, %f657, %f3003, %f3027;
	fma.rn.f32 	%f3046, %f657, %f3014, %f3040;
	fma.rn.f32 	%f3047, %f657, %f3006, %f3029;
	fma.rn.f32 	%f3048, %f657, %f3016, %f3042;
	fma.rn.f32 	%f3049, %f657, %f3008, %f3031;
	fma.rn.f32 	%f3050, %f658, %f2995, 0f00000000;
	fma.rn.f32 	%f3051, %f658, %f3011, %f3033;
	fma.rn.f32 	%f3052, %f658, %f2998, 0f00000000;
	fma.rn.f32 	%f3053, %f658, %f3014, %f3035;
	fma.rn.f32 	%f3054, %f658, %f3000, 0f00000000;
	fma.rn.f32 	%f3055, %f658, %f3016, %f3037;
	fma.rn.f32 	%f3056, %f659, %f3003, %f3050;
	fma.rn.f32 	%f3057, %f659, %f3011, %f3039;
	fma.rn.f32 	%f3058, %f659, %f3006, %f3052;
	fma.rn.f32 	%f3059, %f659, %f3014, %f3041;
	fma.rn.f32 	%f3060, %f659, %f3008, %f3054;
	fma.rn.f32 	%f3061, %f659, %f3016, %f3043;
	fma.rn.f32 	%f3062, %f660, %f3011, %f3056;
	fma.rn.f32 	%f3063, %f660, %f3011, %f3045;
	fma.rn.f32 	%f3064, %f660, %f3014, %f3058;
	fma.rn.f32 	%f3065, %f660, %f3014, %f3047;
	fma.rn.f32 	%f3066, %f660, %f3016, %f3060;
	fma.rn.f32 	%f3067, %f660, %f3016, %f3049;
	add.f32 	%f3068, %f3026, %f3051;
	add.f32 	%f3069, %f3028, %f3053;
	add.f32 	%f3070, %f3030, %f3055;
	add.f32 	%f3071, %f3044, %f3057;
	add.f32 	%f3072, %f3046, %f3059;
	add.f32 	%f3073, %f3048, %f3061;
	add.f32 	%f3074, %f3062, %f3063;
	add.f32 	%f3075, %f3064, %f3065;
	add.f32 	%f3076, %f3066, %f3067;
	fma.rn.f32 	%f3077, %f4231, %f3068, 0f00000000;
	fma.rn.f32 	%f3078, %f2974, %f3068, 0f00000000;
	fma.rn.f32 	%f3079, %f3068, 0f00000000, 0f00000000;
	fma.rn.f32 	%f3080, %f3069, 0f00000000, %f3077;
	fma.rn.f32 	%f3081, %f4232, %f3069, %f3079;
	fma.rn.f32 	%f3082, %f2976, %f3069, 0f00000000;
	fma.rn.f32 	%f3083, %f3069, 0f00000000, %f3079;
	fma.rn.f32 	%f3084, %f3070, 0f00000000, %f3080;
	fma.rn.f32 	%f3085, %f3070, 0f00000000, %f3081;
	fma.rn.f32 	%f3086, %f4233, %f3070, %f3083;
	fma.rn.f32 	%f3087, %f2978, %f3070, 0f00000000;
	fma.rn.f32 	%f3088, %f4231, %f3071, 0f00000000;
	fma.rn.f32 	%f3089, %f2980, %f3071, %f3078;
	fma.rn.f32 	%f3090, %f3071, 0f00000000, 0f00000000;
	fma.rn.f32 	%f3091, %f3072, 0f00000000, %f3088;
	fma.rn.f32 	%f3092, %f4232, %f3072, %f3090;
	fma.rn.f32 	%f3093, %f2983, %f3072, %f3082;
	fma.rn.f32 	%f3094, %f3072, 0f00000000, %f3090;
	fma.rn.f32 	%f3095, %f3073, 0f00000000, %f3091;
	fma.rn.f32 	%f3096, %f3073, 0f00000000, %f3092;
	fma.rn.f32 	%f3097, %f4233, %f3073, %f3094;
	fma.rn.f32 	%f3098, %f2985, %f3073, %f3087;
	fma.rn.f32 	%f3099, %f4231, %f3074, 0f00000000;
	fma.rn.f32 	%f675, %f2987, %f3074, %f3089;
	fma.rn.f32 	%f3100, %f3074, 0f00000000, 0f00000000;
	fma.rn.f32 	%f3101, %f3075, 0f00000000, %f3099;
	fma.rn.f32 	%f3102, %f4232, %f3075, %f3100;
	fma.rn.f32 	%f676, %f2989, %f3075, %f3093;
	fma.rn.f32 	%f3103, %f3075, 0f00000000, %f3100;
	fma.rn.f32 	%f3104, %f3076, 0f00000000, %f3101;
	fma.rn.f32 	%f3105, %f3076, 0f00000000, %f3102;
	fma.rn.f32 	%f3106, %f4233, %f3076, %f3103;
	fma.rn.f32 	%f677, %f2992, %f3076, %f3098;
	mul.f32 	%f3107, %f3106, 0fC0000000;
	add.f32 	%f3108, %f3105, %f3105;
	add.f32 	%f3109, %f3104, %f3104;
	add.f32 	%f3110, %f3097, %f3097;
	sub.f32 	%f3111, %f3108, %f3110;
	add.f32 	%f3112, %f3110, %f3108;
	mul.f32 	%f3113, %f3096, 0fC0000000;
	add.f32 	%f3114, %f3113, %f3107;
	mul.f32 	%f3115, %f4235, %f3114;
	add.f32 	%f3116, %f3095, %f3095;
	add.f32 	%f3117, %f3086, %f3086;
	sub.f32 	%f3118, %f3117, %f3109;
	add.f32 	%f3119, %f3117, %f3109;
	add.f32 	%f3120, %f3085, %f3085;
	sub.f32 	%f3121, %f3116, %f3120;
	add.f32 	%f3122, %f3120, %f3116;
	add.f32 	%f3123, %f3084, %f3084;
	sub.f32 	%f3124, %f3113, %f3123;
	fma.rn.f32 	%f3125, %f3084, 0fC0000000, %f3107;
	mul.f32 	%f3126, %f4235, %f3119;
	fma.rn.f32 	%f3127, %f4236, %f3112, %f3126;
	fma.rn.f32 	%f3128, %f4234, %f3121, %f3127;
	fma.rn.f32 	%f3129, %f4237, %f3124, %f3128;
	fma.rn.f32 	%f678, %f4237, %f3124, %f3129;
	mul.f32 	%f3130, %f4234, %f3118;
	fma.rn.f32 	%f3131, %f4237, %f3112, %f3130;
	fma.rn.f32 	%f3132, %f4235, %f3122, %f3131;
	fma.rn.f32 	%f3133, %f4236, %f3125, %f3132;
	fma.rn.f32 	%f679, %f4236, %f3125, %f3133;
	fma.rn.f32 	%f3134, %f4234, %f3111, %f3115;
	fma.rn.f32 	%f3135, %f4235, %f3114, %f3134;
	fma.rn.f32 	%f3136, %f4237, %f3119, %f3135;
	fma.rn.f32 	%f680, %f4236, %f3122, %f3136;
	mul.f32 	%f3137, %f4236, %f3118;
	fma.rn.f32 	%f3138, %f4235, %f3111, %f3137;
	fma.rn.f32 	%f681, %f4237, %f3121, %f3138;
	sub.f32 	%f682, %f4090, %f4228;
	sub.f32 	%f683, %f4089, %f4229;
	sub.f32 	%f684, %f4088, %f4230;
	fma.rn.f32 	%f3139, %f682, %f682, 0f00000000;
	fma.rn.f32 	%f3140, %f683, %f683, %f3139;
	fma.rn.f32 	%f3141, %f684, %f684, %f3140;
	sqrt.rn.f32 	%f685, %f3141;
	div.rn.f32 	%f686, %f682, %f685;
	div.rn.f32 	%f687, %f683, %f685;
	div.rn.f32 	%f688, %f684, %f685;
	setp.eq.s32 	%p111, %r1013, 0;
	mov.f32 	%f4248, 0f00000000;
	mov.pred 	%p129, -1;
	mov.f32 	%f4266, 0f00000000;
	mov.f32 	%f4267, 0f00000000;
	mov.f32 	%f4268, 0f00000000;
	mov.f32 	%f4269, 0f00000000;
	mov.f32 	%f4270, 0f00000000;
	mov.f32 	%f4271, 0f00000000;
	mov.f32 	%f4272, 0f00000000;
	mov.f32 	%f4273, 0f00000000;
	mov.f32 	%f4274, 0f00000000;
	mov.f32 	%f4275, 0f00000000;
	mov.f32 	%f4276, 0f00000000;
	mov.f32 	%f4277, 0f00000000;
	mov.f32 	%f4278, 0f00000000;
	mov.f32 	%f4279, 0f00000000;
	mov.f32 	%f4280, 0f00000000;
	mov.f32 	%f4281, 0f00000000;
	mov.f32 	%f4282, 0f00000000;
	mov.f32 	%f4283, 0f00000000;
	mov.f32 	%f4284, 0f00000000;
	mov.f32 	%f4285, 0f00000000;
	mov.f32 	%f4286, 0f00000000;
	mov.f32 	%f4287, 0f00000000;
	mov.f32 	%f4288, 0f00000000;
	mov.f32 	%f4289, 0f00000000;
	mov.f32 	%f4290, 0f00000000;
	mov.f32 	%f4291, 0f00000000;
	mov.f32 	%f4292, 0f00000000;
	mov.f32 	%f4293, 0f00000000;
	mov.f32 	%f4294, 0f00000000;
	mov.f32 	%f4295, 0f00000000;
	mov.f32 	%f4296, 0f00000000;
	mov.f32 	%f4297, 0f00000000;
	mov.f32 	%f4298, 0f00000000;
	mov.f32 	%f4299, 0f00000000;
	mov.f32 	%f4300, 0f00000000;
	mov.f32 	%f4301, 0f00000000;
	mov.f32 	%f4302, 0f00000000;
	mov.f32 	%f4303, 0f00000000;
	mov.f32 	%f4304, 0f00000000;
	mov.f32 	%f4305, 0f00000000;
	mov.f32 	%f4306, 0f00000000;
	mov.f32 	%f4307, 0f00000000;
	mov.f32 	%f4308, 0f00000000;
	mov.f32 	%f4309, 0f00000000;
	mov.f32 	%f4310, 0f00000000;
	mov.f32 	%f4311, 0f00000000;
	mov.f32 	%f4312, 0f00000000;
	mov.f32 	%f4313, 0f00000000;
	mov.f32 	%f4314, 0f00000000;
	mov.f32 	%f4315, 0f00000000;
	mov.f32 	%f4316, 0f00000000;
	mov.f32 	%f4317, 0f00000000;
	mov.f32 	%f4318, 0f00000000;
	mov.f32 	%f4319, 0f00000000;
	mov.f32 	%f4320, 0f00000000;
	mov.f32 	%f4321, 0f00000000;
	mov.f32 	%f4322, 0f00000000;
	mov.f32 	%f4323, 0f00000000;
	mov.f32 	%f4324, 0f00000000;
	mov.f32 	%f4325, 0f00000000;
	mov.f32 	%f4326, 0f00000000;
	mov.f32 	%f4327, 0f00000000;
	mov.f32 	%f4328, 0f00000000;
	mov.f32 	%f4329, 0f00000000;
	mov.f32 	%f4330, 0f00000000;
	mov.f32 	%f4331, 0f00000000;
	mov.f32 	%f4332, 0f00000000;
	mov.f32 	%f4333, 0f00000000;
	mov.f32 	%f4334, 0f00000000;
	mov.f32 	%f4335, 0f00000000;
	mov.f32 	%f4336, 0f00000000;
	mov.f32 	%f4337, 0f00000000;
	mov.f32 	%f4341, 0f00000000;
	mov.f32 	%f4342, 0f00000000;
	mov.f32 	%f4343, 0f00000000;
	mov.f32 	%f4344, 0f00000000;
	mov.f32 	%f4345, 0f00000000;
	mov.f32 	%f4346, 0f00000000;
	mov.f32 	%f4347, 0f00000000;
	mov.f32 	%f4348, 0f00000000;
	mov.f32 	%f4349, 0f00000000;
	mov.f32 	%f4350, 0f00000000;
	mov.f32 	%f4352, 0f00000000;
	mov.f32 	%f4353, 0f00000000;
	mov.f32 	%f4249, %f4248;
	mov.f32 	%f4250, %f4248;
	mov.f32 	%f4253, %f4248;
	mov.f32 	%f4254, %f4248;
	mov.f32 	%f4255, %f4248;
	mov.f32 	%f4256, %f4248;
	mov.f32 	%f4259, %f4248;
	mov.f32 	%f4260, %f4248;
	mov.f32 	%f4261, %f4248;
	mov.f32 	%f4262, %f4248;
	mov.f32 	%f4265, %f4248;
	mov.f32 	%f4351, %f4248;
	mov.f32 	%f4354, %f4248;
	mov.f32 	%f4355, %f4248;
	mov.pred 	%p128, %p129;
	@%p111 bra 	$L__BB0_101;
	ld.param.u32 	%r1014, [__kernel__vertex_shader_bwd_diff_param_5];
	mul.f32 	%f4253, %f687, 0f3EFA2A1C;
	mul.f32 	%f4259, %f688, 0f3EFA2A1C;
	mul.f32 	%f4265, %f686, 0f3EFA2A1C;
	mul.f32 	%f3146, %f4253, %f4183;
	mul.f32 	%f3147, %f4253, %f4184;
	mul.f32 	%f3148, %f4253, %f4185;
	sub.f32 	%f3149, %f4338, %f3146;
	sub.f32 	%f3150, %f4339, %f3147;
	sub.f32 	%f3151, %f4340, %f3148;
	fma.rn.f32 	%f3152, %f4259, %f4186, %f3149;
	fma.rn.f32 	%f3153, %f4259, %f4187, %f3150;
	fma.rn.f32 	%f3154, %f4259, %f4188, %f3151;
	mul.f32 	%f3155, %f4265, %f4189;
	mul.f32 	%f3156, %f4265, %f4190;
	mul.f32 	%f3157, %f4265, %f4191;
	sub.f32 	%f4338, %f3152, %f3155;
	sub.f32 	%f4339, %f3153, %f3156;
	sub.f32 	%f4340, %f3154, %f3157;
	setp.eq.s32 	%p113, %r1014, 1;
	mov.f32 	%f4248, %f4183;
	mov.f32 	%f4249, %f4184;
	mov.f32 	%f4250, %f4185;
	mov.f32 	%f4254, %f4186;
	mov.f32 	%f4255, %f4187;
	mov.f32 	%f4256, %f4188;
	mov.f32 	%f4260, %f4189;
	mov.f32 	%f4261, %f4190;
	mov.f32 	%f4262, %f4191;
	mov.f32 	%f4351, %f688;
	mov.f32 	%f4354, %f686;
	mov.f32 	%f4355, %f687;
	@%p113 bra 	$L__BB0_101;
	ld.param.u32 	%r1015, [__kernel__vertex_shader_bwd_diff_param_5];
	mul.f32 	%f3162, %f686, %f686;
	mul.f32 	%f3163, %f687, %f687;
	mul.f32 	%f3164, %f688, %f688;
	mul.f32 	%f3165, %f686, %f687;
	mul.f32 	%f4269, %f3165, 0f3F8BD8A1;
	mul.f32 	%f3166, %f687, %f688;
	mul.f32 	%f4275, %f3166, 0fBF8BD8A1;
	fma.rn.f32 	%f3167, %f688, %f688, %f3164;
	sub.f32 	%f3168, %f3167, %f3162;
	sub.f32 	%f3169, %f3168, %f3163;
	mul.f32 	%f4281, %f3169, 0f3EA17B01;
	mul.f32 	%f3170, %f686, %f688;
	mul.f32 	%f4287, %f3170, 0fBF8BD8A1;
	sub.f32 	%f4344, %f3162, %f3163;
	mul.f32 	%f4293, %f4344, 0f3F0BD8A1;
	fma.rn.f32 	%f3171, %f4269, %f4192, %f4338;
	fma.rn.f32 	%f3172, %f4269, %f4193, %f4339;
	fma.rn.f32 	%f3173, %f4269, %f4194, %f4340;
	fma.rn.f32 	%f3174, %f4275, %f4195, %f3171;
	fma.rn.f32 	%f3175, %f4275, %f4196, %f3172;
	fma.rn.f32 	%f3176, %f4275, %f4197, %f3173;
	fma.rn.f32 	%f3177, %f4281, %f4198, %f3174;
	fma.rn.f32 	%f3178, %f4281, %f4199, %f3175;
	fma.rn.f32 	%f3179, %f4281, %f4200, %f3176;
	fma.rn.f32 	%f3180, %f4287, %f4201, %f3177;
	fma.rn.f32 	%f3181, %f4287, %f4202, %f3178;
	fma.rn.f32 	%f3182, %f4287, %f4203, %f3179;
	fma.rn.f32 	%f4338, %f4293, %f4204, %f3180;
	fma.rn.f32 	%f4339, %f4293, %f4205, %f3181;
	fma.rn.f32 	%f4340, %f4293, %f4206, %f3182;
	setp.lt.u32 	%p116, %r1015, 3;
	mov.pred 	%p128, 0;
	mov.f32 	%f4248, %f4183;
	mov.f32 	%f4249, %f4184;
	mov.f32 	%f4250, %f4185;
	mov.f32 	%f4254, %f4186;
	mov.f32 	%f4255, %f4187;
	mov.f32 	%f4256, %f4188;
	mov.f32 	%f4260, %f4189;
	mov.f32 	%f4261, %f4190;
	mov.f32 	%f4262, %f4191;
	mov.f32 	%f4266, %f4192;
	mov.f32 	%f4267, %f4193;
	mov.f32 	%f4268, %f4194;
	mov.f32 	%f4270, %f4269;
	mov.f32 	%f4271, %f4269;
	mov.f32 	%f4272, %f4195;
	mov.f32 	%f4273, %f4196;
	mov.f32 	%f4274, %f4197;
	mov.f32 	%f4276, %f4275;
	mov.f32 	%f4277, %f4275;
	mov.f32 	%f4278, %f4198;
	mov.f32 	%f4279, %f4199;
	mov.f32 	%f4280, %f4200;
	mov.f32 	%f4282, %f4281;
	mov.f32 	%f4283, %f4281;
	mov.f32 	%f4284, %f4201;
	mov.f32 	%f4285, %f4202;
	mov.f32 	%f4286, %f4203;
	mov.f32 	%f4288, %f4287;
	mov.f32 	%f4289, %f4287;
	mov.f32 	%f4290, %f4204;
	mov.f32 	%f4291, %f4205;
	mov.f32 	%f4292, %f4206;
	mov.f32 	%f4294, %f4293;
	mov.f32 	%f4295, %f4293;
	mov.f32 	%f4351, %f688;
	mov.f32 	%f4354, %f686;
	mov.f32 	%f4355, %f687;
	@%p116 bra 	$L__BB0_101;
	mul.f32 	%f3183, %f686, %f686;
	mul.f32 	%f3184, %f687, %f687;
	sub.f32 	%f4344, %f3183, %f3184;
	mul.f32 	%f4293, %f4344, 0f3F0BD8A1;
	mul.f32 	%f3185, %f686, %f688;
	mul.f32 	%f4287, %f3185, 0fBF8BD8A1;
	mul.f32 	%f3186, %f688, %f688;
	add.f32 	%f3187, %f3186, %f3186;
	sub.f32 	%f3188, %f3187, %f3183;
	sub.f32 	%f3189, %f3188, %f3184;
	mul.f32 	%f4281, %f3189, 0f3EA17B01;
	mul.f32 	%f3190, %f687, %f688;
	mul.f32 	%f4275, %f3190, 0fBF8BD8A1;
	mul.f32 	%f3191, %f686, %f687;
	mul.f32 	%f4269, %f3191, 0f3F8BD8A1;
	mul.f32 	%f4352, %f687, 0fBF170D19;
	mul.f32 	%f3192, %f3183, 0f40400000;
	sub.f32 	%f4353, %f3192, %f3184;
	mul.f32 	%f4299, %f4352, %f4353;
	mul.f32 	%f4350, %f3191, 0f4038FFC7;
	mul.f32 	%f4305, %f688, %f4350;
	mul.f32 	%f4349, %f687, 0fBEEA01E8;
	mul.f32 	%f3193, %f3186, 0f40800000;
	sub.f32 	%f3194, %f3193, %f3183;
	sub.f32 	%f4346, %f3194, %f3184;
	mul.f32 	%f4311, %f4349, %f4346;
	mul.f32 	%f4347, %f688, 0f3EBF10F8;
	mul.f32 	%f3195, %f3184, 0f40400000;
	sub.f32 	%f3196, %f3187, %f3192;
	sub.f32 	%f4348, %f3196, %f3195;
	mul.f32 	%f4317, %f4347, %f4348;
	mul.f32 	%f4345, %f686, 0fBEEA01E8;
	mul.f32 	%f4323, %f4345, %f4346;
	mul.f32 	%f4343, %f688, 0f3FB8FFC7;
	mul.f32 	%f4329, %f4343, %f4344;
	mul.f32 	%f4341, %f686, 0fBF170D19;
	sub.f32 	%f4342, %f3183, %f3195;
	mul.f32 	%f4335, %f4341, %f4342;
	fma.rn.f32 	%f3197, %f4299, %f4207, %f4338;
	fma.rn.f32 	%f3198, %f4299, %f4208, %f4339;
	fma.rn.f32 	%f3199, %f4299, %f4209, %f4340;
	fma.rn.f32 	%f3200, %f4305, %f4210, %f3197;
	fma.rn.f32 	%f3201, %f4305, %f4211, %f3198;
	fma.rn.f32 	%f3202, %f4305, %f4212, %f3199;
	fma.rn.f32 	%f3203, %f4311, %f4213, %f3200;
	fma.rn.f32 	%f3204, %f4311, %f4214, %f3201;
	fma.rn.f32 	%f3205, %f4311, %f4215, %f3202;
	fma.rn.f32 	%f3206, %f4317, %f4216, %f3203;
	fma.rn.f32 	%f3207, %f4317, %f4217, %f3204;
	fma.rn.f32 	%f3208, %f4317, %f4218, %f3205;
	fma.rn.f32 	%f3209, %f4323, %f4219, %f3206;
	fma.rn.f32 	%f3210, %f4323, %f4220, %f3207;
	fma.rn.f32 	%f3211, %f4323, %f4221, %f3208;
	fma.rn.f32 	%f3212, %f4329, %f4222, %f3209;
	fma.rn.f32 	%f3213, %f4329, %f4223, %f3210;
	fma.rn.f32 	%f3214, %f4329, %f4224, %f3211;
	fma.rn.f32 	%f4338, %f4335, %f4225, %f3212;
	fma.rn.f32 	%f4339, %f4335, %f4226, %f3213;
	fma.rn.f32 	%f4340, %f4335, %f4227, %f3214;
	mov.pred 	%p128, 0;
	mov.f32 	%f4248, %f4183;
	mov.f32 	%f4249, %f4184;
	mov.f32 	%f4250, %f4185;
	mov.f32 	%f4254, %f4186;
	mov.f32 	%f4255, %f4187;
	mov.f32 	%f4256, %f4188;
	mov.f32 	%f4260, %f4189;
	mov.f32 	%f4261, %f4190;
	mov.f32 	%f4262, %f4191;
	mov.f32 	%f4266, %f4192;
	mov.f32 	%f4267, %f4193;
	mov.f32 	%f4268, %f4194;
	mov.f32 	%f4270, %f4269;
	mov.f32 	%f4271, %f4269;
	mov.f32 	%f4272, %f4195;
	mov.f32 	%f4273, %f4196;
	mov.f32 	%f4274, %f4197;
	mov.f32 	%f4276, %f4275;
	mov.f32 	%f4277, %f4275;
	mov.f32 	%f4278, %f4198;
	mov.f32 	%f4279, %f4199;
	mov.f32 	%f4280, %f4200;
	mov.f32 	%f4282, %f4281;
	mov.f32 	%f4283, %f4281;
	mov.f32 	%f4284, %f4201;
	mov.f32 	%f4285, %f4202;
	mov.f32 	%f4286, %f4203;
	mov.f32 	%f4288, %f4287;
	mov.f32 	%f4289, %f4287;
	mov.f32 	%f4290, %f4204;
	mov.f32 	%f4291, %f4205;
	mov.f32 	%f4292, %f4206;
	mov.f32 	%f4294, %f4293;
	mov.f32 	%f4295, %f4293;
	mov.f32 	%f4296, %f4207;
	mov.f32 	%f4297, %f4208;
	mov.f32 	%f4298, %f4209;
	mov.f32 	%f4300, %f4299;
	mov.f32 	%f4301, %f4299;
	mov.f32 	%f4302, %f4210;
	mov.f32 	%f4303, %f4211;
	mov.f32 	%f4304, %f4212;
	mov.f32 	%f4306, %f4305;
	mov.f32 	%f4307, %f4305;
	mov.f32 	%f4308, %f4213;
	mov.f32 	%f4309, %f4214;
	mov.f32 	%f4310, %f4215;
	mov.f32 	%f4312, %f4311;
	mov.f32 	%f4313, %f4311;
	mov.f32 	%f4314, %f4216;
	mov.f32 	%f4315, %f4217;
	mov.f32 	%f4316, %f4218;
	mov.f32 	%f4318, %f4317;
	mov.f32 	%f4319, %f4317;
	mov.f32 	%f4320, %f4219;
	mov.f32 	%f4321, %f4220;
	mov.f32 	%f4322, %f4221;
	mov.f32 	%f4324, %f4323;
	mov.f32 	%f4325, %f4323;
	mov.f32 	%f4326, %f4222;
	mov.f32 	%f4327, %f4223;
	mov.f32 	%f4328, %f4224;
	mov.f32 	%f4330, %f4329;
	mov.f32 	%f4331, %f4329;
	mov.f32 	%f4332, %f4225;
	mov.f32 	%f4333, %f4226;
	mov.f32 	%f4334, %f4227;
	mov.f32 	%f4336, %f4335;
	mov.f32 	%f4337, %f4335;
	mov.f32 	%f4351, %f688;
	mov.f32 	%f4354, %f686;
	mov.f32 	%f4355, %f687;
	mov.pred 	%p129, %p128;
$L__BB0_101:
	ld.param.u32 	%r1016, [__kernel__vertex_shader_bwd_diff_param_5];
	setp.eq.s32 	%p118, %r1016, 0;
	add.f32 	%f3266, %f4338, 0f3F000000;
	add.f32 	%f3267, %f4339, 0f3F000000;
	add.f32 	%f3268, %f4340, 0f3F000000;
	setp.gt.f32 	%p119, %f3266, 0f00000000;
	selp.f32 	%f942, %f4164, 0f00000000, %p119;
	setp.gt.f32 	%p120, %f3267, 0f00000000;
	selp.f32 	%f943, %f4165, 0f00000000, %p120;
	setp.gt.f32 	%p121, %f3268, 0f00000000;
	selp.f32 	%f944, %f4166, 0f00000000, %p121;
	mov.f32 	%f4437, 0f00000000;
	mov.f32 	%f4438, %f4437;
	mov.f32 	%f4439, %f4437;
	mov.f32 	%f4440, %f4437;
	mov.f32 	%f4441, %f4437;
	mov.f32 	%f4442, %f4437;
	mov.f32 	%f4443, %f4437;
	mov.f32 	%f4444, %f4437;
	mov.f32 	%f4445, %f4437;
	mov.f32 	%f4446, %f4437;
	mov.f32 	%f4447, %f4437;
	mov.f32 	%f4448, %f4437;
	mov.f32 	%f4449, %f4437;
	mov.f32 	%f4450, %f4437;
	mov.f32 	%f4451, %f4437;
	mov.f32 	%f4452, %f4437;
	mov.f32 	%f4453, %f4437;
	mov.f32 	%f4454, %f4437;
	mov.f32 	%f4455, %f4437;
	mov.f32 	%f4456, %f4437;
	mov.f32 	%f4457, %f4437;
	mov.f32 	%f4458, %f4437;
	mov.f32 	%f4459, %f4437;
	mov.f32 	%f4460, %f4437;
	mov.f32 	%f4461, %f4437;
	mov.f32 	%f4462, %f4437;
	mov.f32 	%f4463, %f4437;
	mov.f32 	%f4464, %f4437;
	mov.f32 	%f4465, %f4437;
	mov.f32 	%f4466, %f4437;
	mov.f32 	%f4467, %f4437;
	mov.f32 	%f4468, %f4437;
	mov.f32 	%f4469, %f4437;
	mov.f32 	%f4470, %f4437;
	mov.f32 	%f4471, %f4437;
	mov.f32 	%f4472, %f4437;
	mov.f32 	%f4473, %f4437;
	mov.f32 	%f4474, %f4437;
	mov.f32 	%f4475, %f4437;
	mov.f32 	%f4476, %f4437;
	mov.f32 	%f4477, %f4437;
	mov.f32 	%f4478, %f4437;
	mov.f32 	%f4479, %f4437;
	mov.f32 	%f4480, %f4437;
	mov.f32 	%f4481, %f4437;
	mov.f32 	%f4482, %f4437;
	mov.f32 	%f4483, %f4437;
	mov.f32 	%f4484, %f4437;
	mov.f32 	%f4485, %f4437;
	mov.f32 	%f4486, %f4437;
	mov.f32 	%f4487, %f4437;
	@%p118 bra 	$L__BB0_107;
	mov.f32 	%f4386, 0f00000000;
	mov.f32 	%f3945, 0f00000000;
	mov.f32 	%f4387, %f4386;
	mov.f32 	%f4388, %f4386;
	mov.f32 	%f4389, %f4386;
	mov.f32 	%f4390, %f4386;
	mov.f32 	%f4391, %f4386;
	mov.f32 	%f4392, %f4386;
	mov.f32 	%f4393, %f4386;
	mov.f32 	%f4394, %f4386;
	mov.f32 	%f4395, %f4386;
	mov.f32 	%f4396, %f4386;
	mov.f32 	%f4397, %f4386;
	mov.f32 	%f4398, %f4386;
	mov.f32 	%f4399, %f4386;
	mov.f32 	%f4400, %f4386;
	mov.f32 	%f4401, %f4386;
	mov.f32 	%f4402, %f4386;
	mov.f32 	%f4403, %f4386;
	mov.f32 	%f4404, %f4386;
	mov.f32 	%f4405, %f4386;
	mov.f32 	%f4406, %f4386;
	mov.f32 	%f4407, %f4386;
	mov.f32 	%f4408, %f4386;
	mov.f32 	%f4409, %f4386;
	mov.f32 	%f4410, %f4386;
	mov.f32 	%f4411, %f4386;
	mov.f32 	%f4412, %f4386;
	mov.f32 	%f4413, %f4386;
	mov.f32 	%f4414, %f4386;
	mov.f32 	%f4415, %f4386;
	mov.f32 	%f4416, %f4386;
	mov.f32 	%f4417, %f4386;
	mov.f32 	%f4418, %f4386;
	mov.f32 	%f4419, %f4386;
	mov.f32 	%f4420, %f4386;
	mov.f32 	%f4421, %f4386;
	mov.f32 	%f4422, %f4386;
	mov.f32 	%f4423, %f4386;
	mov.f32 	%f4424, %f4386;
	mov.f32 	%f4425, %f4386;
	mov.f32 	%f4426, %f4386;
	mov.f32 	%f4427, %f4386;
	mov.f32 	%f4428, %f4386;
	mov.f32 	%f4429, %f4386;
	mov.f32 	%f4430, %f4386;
	mov.f32 	%f4431, %f4386;
	mov.f32 	%f4432, %f4386;
	mov.f32 	%f4433, %f4386;
	mov.f32 	%f4434, %f4386;
	mov.f32 	%f4435, %f4386;
	mov.f32 	%f4436, %f4386;
	@%p128 bra 	$L__BB0_106;
	mov.f32 	%f4356, 0f00000000;
	mov.f32 	%f4357, %f4356;
	mov.f32 	%f4358, %f4356;
	mov.f32 	%f4359, %f4356;
	mov.f32 	%f4360, %f4356;
	mov.f32 	%f4361, %f4356;
	mov.f32 	%f4362, %f4356;
	mov.f32 	%f4363, %f4356;
	mov.f32 	%f4364, %f4356;
	mov.f32 	%f4365, %f4356;
	mov.f32 	%f4366, %f4356;
	mov.f32 	%f4367, %f4356;
	mov.f32 	%f4368, %f4356;
	mov.f32 	%f4369, %f4356;
	mov.f32 	%f4370, %f4356;
	mov.f32 	%f4371, %f4356;
	mov.f32 	%f4372, %f4356;
	mov.f32 	%f4373, %f4356;
	mov.f32 	%f4374, %f4356;
	mov.f32 	%f4375, %f4356;
	mov.f32 	%f4376, %f4356;
	mov.f32 	%f4377, %f4356;
	mov.f32 	%f4378, %f4356;
	mov.f32 	%f4379, %f4356;
	mov.f32 	%f4380, %f4356;
	mov.f32 	%f4381, %f4356;
	mov.f32 	%f4382, %f4356;
	mov.f32 	%f4383, %f4356;
	mov.f32 	%f4384, %f4356;
	mov.f32 	%f4385, %f4356;
	@%p129 bra 	$L__BB0_105;
	mul.f32 	%f3367, %f4333, %f943;
	fma.rn.f32 	%f3368, %f4332, %f942, %f3367;
	fma.rn.f32 	%f3369, %f4334, %f944, %f3368;
	mul.f32 	%f3370, %f4341, %f3369;
	mul.f32 	%f3371, %f4327, %f943;
	fma.rn.f32 	%f3372, %f4326, %f942, %f3371;
	fma.rn.f32 	%f3373, %f4328, %f944, %f3372;
	mul.f32 	%f4377, %f4343, %f3373;
	mul.f32 	%f3374, %f4344, %f3373;
	mul.f32 	%f3375, %f4321, %f943;
	fma.rn.f32 	%f3376, %f4320, %f942, %f3375;
	fma.rn.f32 	%f3377, %f4322, %f944, %f3376;
	mul.f32 	%f3378, %f4315, %f943;
	fma.rn.f32 	%f3379, %f4314, %f942, %f3378;
	fma.rn.f32 	%f3380, %f4316, %f944, %f3379;
	mul.f32 	%f4378, %f4347, %f3380;
	neg.f32 	%f3381, %f4378;
	sub.f32 	%f3382, %f3381, %f3370;
	mul.f32 	%f3383, %f3382, 0f40400000;
	mul.f32 	%f3384, %f4348, %f3380;
	mul.f32 	%f3385, %f3384, 0f3EBF10F8;
	mul.f32 	%f3386, %f4309, %f943;
	fma.rn.f32 	%f3387, %f4308, %f942, %f3386;
	fma.rn.f32 	%f3388, %f4310, %f944, %f3387;
	mul.f32 	%f3389, %f4349, %f3388;
	fma.rn.f32 	%f3390, %f4345, %f3377, %f3389;
	mul.f32 	%f4380, %f3390, 0f40800000;
	mul.f32 	%f3391, %f4346, %f3388;
	mul.f32 	%f3392, %f4303, %f943;
	fma.rn.f32 	%f3393, %f4302, %f942, %f3392;
	fma.rn.f32 	%f3394, %f4304, %f944, %f3393;
	mul.f32 	%f3395, %f4351, %f3394;
	mul.f32 	%f4379, %f3395, 0f4038FFC7;
	mul.f32 	%f3396, %f4297, %f943;
	fma.rn.f32 	%f3397, %f4296, %f942, %f3396;
	fma.rn.f32 	%f3398, %f4298, %f944, %f3397;
	mul.f32 	%f3399, %f4352, %f3398;
	sub.f32 	%f3400, %f3399, %f4378;
	mul.f32 	%f3401, %f4353, %f3398;
	mul.f32 	%f3402, %f3401, 0fBF170D19;
	mul.f32 	%f3403, %f4342, %f3369;
	mul.f32 	%f3404, %f4346, %f3377;
	mul.f32 	%f3405, %f3404, 0fBEEA01E8;
	fma.rn.f32 	%f4383, %f3403, 0fBF170D19, %f3405;
	fma.rn.f32 	%f4356, %f4299, %f942, 0f00000000;
	fma.rn.f32 	%f4357, %f4300, %f943, 0f00000000;
	fma.rn.f32 	%f4358, %f4301, %f944, 0f00000000;
	fma.rn.f32 	%f4359, %f4305, %f942, 0f00000000;
	fma.rn.f32 	%f4360, %f4306, %f943, 0f00000000;
	fma.rn.f32 	%f4361, %f4307, %f944, 0f00000000;
	fma.rn.f32 	%f4362, %f4311, %f942, 0f00000000;
	fma.rn.f32 	%f4363, %f4312, %f943, 0f00000000;
	fma.rn.f32 	%f4364, %f4313, %f944, 0f00000000;
	fma.rn.f32 	%f4365, %f4317, %f942, 0f00000000;
	fma.rn.f32 	%f4366, %f4318, %f943, 0f00000000;
	fma.rn.f32 	%f4367, %f4319, %f944, 0f00000000;
	fma.rn.f32 	%f4368, %f4323, %f942, 0f00000000;
	fma.rn.f32 	%f4369, %f4324, %f943, 0f00000000;
	fma.rn.f32 	%f4370, %f4325, %f944, 0f00000000;
	fma.rn.f32 	%f4371, %f4329, %f942, 0f00000000;
	fma.rn.f32 	%f4372, %f4330, %f943, 0f00000000;
	fma.rn.f32 	%f4373, %f4331, %f944, 0f00000000;
	fma.rn.f32 	%f4374, %f4335, %f942, 0f00000000;
	fma.rn.f32 	%f4375, %f4336, %f943, 0f00000000;
	fma.rn.f32 	%f4376, %f4337, %f944, 0f00000000;
	sub.f32 	%f3406, %f3383, %f3390;
	sub.f32 	%f4381, %f3406, %f3399;
	sub.f32 	%f3407, %f3370, %f3390;
	fma.rn.f32 	%f4382, %f3400, 0f40400000, %f3407;
	fma.rn.f32 	%f3408, %f3374, 0f3FB8FFC7, %f3385;
	fma.rn.f32 	%f4385, %f4350, %f3394, %f3408;
	fma.rn.f32 	%f4384, %f3391, 0fBEEA01E8, %f3402;
$L__BB0_105:
	mul.f32 	%f3409, %f4291, %f943;
	fma.rn.f32 	%f3410, %f4290, %f942, %f3409;
	fma.rn.f32 	%f3411, %f4292, %f944, %f3410;
	fma.rn.f32 	%f3412, %f3411, 0f3F0BD8A1, %f4377;
	mul.f32 	%f3413, %f4285, %f943;
	fma.rn.f32 	%f3414, %f4284, %f942, %f3413;
	fma.rn.f32 	%f3415, %f4286, %f944, %f3414;
	mul.f32 	%f3416, %f3415, 0fBF8BD8A1;
	mul.f32 	%f3417, %f4279, %f943;
	fma.rn.f32 	%f3418, %f4278, %f942, %f3417;
	fma.rn.f32 	%f3419, %f4280, %f944, %f3418;
	mul.f32 	%f3420, %f3419, 0f3EA17B01;
	neg.f32 	%f3421, %f3420;
	mul.f32 	%f3422, %f4273, %f943;
	fma.rn.f32 	%f3423, %f4272, %f942, %f3422;
	fma.rn.f32 	%f3424, %f4274, %f944, %f3423;
	mul.f32 	%f3425, %f3424, 0fBF8BD8A1;
	mul.f32 	%f3426, %f4267, %f943;
	mul.f32 	%f3427, %f4355, %f3425;
	fma.rn.f32 	%f3428, %f4266, %f942, %f3426;
	fma.rn.f32 	%f3429, %f4268, %f944, %f3428;
	fma.rn.f32 	%f3430, %f3429, 0f3F8BD8A1, %f4379;
	mul.f32 	%f3431, %f4354, %f3430;
	mul.f32 	%f3432, %f4355, %f3430;
	add.f32 	%f3433, %f4378, %f3420;
	fma.rn.f32 	%f3434, %f3433, 0f40000000, %f4380;
	sub.f32 	%f3435, %f3421, %f3412;
	add.f32 	%f3436, %f4381, %f3435;
	sub.f32 	%f3437, %f3412, %f3420;
	add.f32 	%f3438, %f4382, %f3437;
	add.f32 	%f4386, %f3945, 0f00000000;
	add.f32 	%f4387, %f3945, 0f00000000;
	add.f32 	%f4388, %f3945, 0f00000000;
	add.f32 	%f4389, %f3945, 0f00000000;
	add.f32 	%f4390, %f3945, 0f00000000;
	add.f32 	%f4391, %f3945, 0f00000000;
	add.f32 	%f4392, %f3945, 0f00000000;
	add.f32 	%f4393, %f3945, 0f00000000;
	add.f32 	%f4394, %f3945, 0f00000000;
	add.f32 	%f4395, %f3945, 0f00000000;
	add.f32 	%f4396, %f3945, 0f00000000;
	add.f32 	%f4397, %f3945, 0f00000000;
	fma.rn.f32 	%f4398, %f4269, %f942, %f3945;
	fma.rn.f32 	%f4399, %f4270, %f943, %f3945;
	fma.rn.f32 	%f4400, %f4271, %f944, %f3945;
	fma.rn.f32 	%f4401, %f4275, %f942, %f3945;
	fma.rn.f32 	%f4402, %f4276, %f943, %f3945;
	fma.rn.f32 	%f4403, %f4277, %f944, %f3945;
	fma.rn.f32 	%f4404, %f4281, %f942, %f3945;
	fma.rn.f32 	%f4405, %f4282, %f943, %f3945;
	fma.rn.f32 	%f4406, %f4283, %f944, %f3945;
	fma.rn.f32 	%f4407, %f4287, %f942, %f3945;
	fma.rn.f32 	%f4408, %f4288, %f943, %f3945;
	fma.rn.f32 	%f4409, %f4289, %f944, %f3945;
	fma.rn.f32 	%f4410, %f4293, %f942, %f3945;
	fma.rn.f32 	%f4411, %f4294, %f943, %f3945;
	fma.rn.f32 	%f4412, %f4295, %f944, %f3945;
	add.f32 	%f4413, %f4356, 0f00000000;
	add.f32 	%f4414, %f4357, 0f00000000;
	add.f32 	%f4415, %f4358, 0f00000000;
	add.f32 	%f4416, %f4359, 0f00000000;
	add.f32 	%f4417, %f4360, 0f00000000;
	add.f32 	%f4418, %f4361, 0f00000000;
	add.f32 	%f4419, %f4362, 0f00000000;
	add.f32 	%f4420, %f4363, 0f00000000;
	add.f32 	%f4421, %f4364, 0f00000000;
	add.f32 	%f4422, %f4365, 0f00000000;
	add.f32 	%f4423, %f4366, 0f00000000;
	add.f32 	%f4424, %f4367, 0f00000000;
	add.f32 	%f4425, %f4368, 0f00000000;
	add.f32 	%f4426, %f4369, 0f00000000;
	add.f32 	%f4427, %f4370, 0f00000000;
	add.f32 	%f4428, %f4371, 0f00000000;
	add.f32 	%f4429, %f4372, 0f00000000;
	add.f32 	%f4430, %f4373, 0f00000000;
	add.f32 	%f4431, %f4374, 0f00000000;
	add.f32 	%f4432, %f4375, 0f00000000;
	add.f32 	%f4433, %f4376, 0f00000000;
	fma.rn.f32 	%f3439, %f4351, %f3425, %f3431;
	fma.rn.f32 	%f3440, %f4355, %f3436, %f3439;
	fma.rn.f32 	%f3441, %f4355, %f3436, %f3440;
	add.f32 	%f4436, %f4384, %f3441;
	fma.rn.f32 	%f3442, %f4354, %f3416, %f3427;
	fma.rn.f32 	%f3443, %f4351, %f3434, %f3442;
	fma.rn.f32 	%f3444, %f4351, %f3434, %f3443;
	add.f32 	%f4435, %f4385, %f3444;
	fma.rn.f32 	%f3445, %f4351, %f3416, %f3432;
	fma.rn.f32 	%f3446, %f4354, %f3438, %f3445;
	fma.rn.f32 	%f3447, %f4354, %f3438, %f3446;
	add.f32 	%f4434, %f4383, %f3447;
$L__BB0_106:
	neg.f32 	%f3448, %f943;
	mul.f32 	%f3449, %f4261, %f3448;
	mul.f32 	%f3450, %f4255, %f943;
	mul.f32 	%f3451, %f4249, %f3448;
	mul.f32 	%f3452, %f942, %f4260;
	sub.f32 	%f3453, %f3449, %f3452;
	mul.f32 	%f3454, %f944, %f4262;
	sub.f32 	%f3455, %f3453, %f3454;
	fma.rn.f32 	%f4437, %f3455, 0f3EFA2A1C, %f4434;
	mul.f32 	%f3456, %f942, %f4248;
	sub.f32 	%f3457, %f3451, %f3456;
	mul.f32 	%f3458, %f944, %f4250;
	sub.f32 	%f3459, %f3457, %f3458;
	fma.rn.f32 	%f4438, %f3459, 0f3EFA2A1C, %f4436;
	fma.rn.f32 	%f3460, %f4254, %f942, %f3450;
	fma.rn.f32 	%f3461, %f4256, %f944, %f3460;
	fma.rn.f32 	%f4439, %f3461, 0f3EFA2A1C, %f4435;
	add.f32 	%f4440, %f4386, 0f00000000;
	add.f32 	%f4441, %f4387, 0f00000000;
	add.f32 	%f4442, %f4388, 0f00000000;
	mul.f32 	%f3462, %f942, %f4253;
	sub.f32 	%f4443, %f4389, %f3462;
	mul.f32 	%f3463, %f943, %f4253;
	sub.f32 	%f4444, %f4390, %f3463;
	mul.f32 	%f3464, %f944, %f4253;
	sub.f32 	%f4445, %f4391, %f3464;
	fma.rn.f32 	%f4446, %f4259, %f942, %f4392;
	fma.rn.f32 	%f4447, %f4259, %f943, %f4393;
	fma.rn.f32 	%f4448, %f4259, %f944, %f4394;
	mul.f32 	%f3465, %f942, %f4265;
	sub.f32 	%f4449, %f4395, %f3465;
	mul.f32 	%f3466, %f943, %f4265;
	sub.f32 	%f4450, %f4396, %f3466;
	mul.f32 	%f3467, %f944, %f4265;
	sub.f32 	%f4451, %f4397, %f3467;
	add.f32 	%f4452, %f4398, 0f00000000;
	add.f32 	%f4453, %f4399, 0f00000000;
	add.f32 	%f4454, %f4400, 0f00000000;
	add.f32 	%f4455, %f4401, 0f00000000;
	add.f32 	%f4456, %f4402, 0f00000000;
	add.f32 	%f4457, %f4403, 0f00000000;
	add.f32 	%f4458, %f4404, 0f00000000;
	add.f32 	%f4459, %f4405, 0f00000000;
	add.f32 	%f4460, %f4406, 0f00000000;
	add.f32 	%f4461, %f4407, 0f00000000;
	add.f32 	%f4462, %f4408, 0f00000000;
	add.f32 	%f4463, %f4409, 0f00000000;
	add.f32 	%f4464, %f4410, 0f00000000;
	add.f32 	%f4465, %f4411, 0f00000000;
	add.f32 	%f4466, %f4412, 0f00000000;
	add.f32 	%f4467, %f4413, 0f00000000;
	add.f32 	%f4468, %f4414, 0f00000000;
	add.f32 	%f4469, %f4415, 0f00000000;
	add.f32 	%f4470, %f4416, 0f00000000;
	add.f32 	%f4471, %f4417, 0f00000000;
	add.f32 	%f4472, %f4418, 0f00000000;
	add.f32 	%f4473, %f4419, 0f00000000;
	add.f32 	%f4474, %f4420, 0f00000000;
	add.f32 	%f4475, %f4421, 0f00000000;
	add.f32 	%f4476, %f4422, 0f00000000;
	add.f32 	%f4477, %f4423, 0f00000000;
	add.f32 	%f4478, %f4424, 0f00000000;
	add.f32 	%f4479, %f4425, 0f00000000;
	add.f32 	%f4480, %f4426, 0f00000000;
	add.f32 	%f4481, %f4427, 0f00000000;
	add.f32 	%f4482, %f4428, 0f00000000;
	add.f32 	%f4483, %f4429, 0f00000000;
	add.f32 	%f4484, %f4430, 0f00000000;
	add.f32 	%f4485, %f4431, 0f00000000;
	add.f32 	%f4486, %f4432, 0f00000000;
	add.f32 	%f4487, %f4433, 0f00000000;
$L__BB0_107:
	mul.f32 	%f3468, %f683, %f4438;
	rcp.rn.f32 	%f3469, %f685;
	fma.rn.f32 	%f3470, %f682, %f4437, %f3468;
	fma.rn.f32 	%f3471, %f684, %f4439, %f3470;
	mul.f32 	%f3472, %f685, %f685;
	div.rn.f32 	%f3473, %f3471, %f3472;
	mul.f32 	%f3474, %f683, %f683;
	fma.rn.f32 	%f3475, %f682, %f682, %f3474;
	fma.rn.f32 	%f3476, %f684, %f684, %f3475;
	max.f32 	%f3477, %f3476, 0f33D6BF95;
	sqrt.rn.f32 	%f3478, %f3477;
	mov.f32 	%f3479, 0fBF000000;
	div.rn.f32 	%f3480, %f3479, %f3478;
	mul.f32 	%f3481, %f3473, %f3480;
	mul.f32 	%f3482, %f684, %f3481;
	mul.f32 	%f3483, %f683, %f3481;
	mul.f32 	%f3484, %f682, %f3481;
	fma.rn.f32 	%f3485, %f682, %f3481, %f3484;
	fma.rn.f32 	%f3486, %f683, %f3481, %f3483;
	fma.rn.f32 	%f3487, %f684, %f3481, %f3482;
	fma.rn.f32 	%f3488, %f3469, %f4437, %f3485;
	fma.rn.f32 	%f3489, %f3469, %f4438, %f3486;
	fma.rn.f32 	%f3490, %f3469, %f4439, %f3487;
	fma.rn.f32 	%f3491, %f942, 0f3E906EBB, %f4440;
	fma.rn.f32 	%f3492, %f943, 0f3E906EBB, %f4441;
	fma.rn.f32 	%f3493, %f944, 0f3E906EBB, %f4442;
	add.f32 	%f3494, %f4443, 0f00000000;
	add.f32 	%f3495, %f4444, 0f00000000;
	add.f32 	%f3496, %f4445, 0f00000000;
	add.f32 	%f3497, %f4446, 0f00000000;
	add.f32 	%f3498, %f4447, 0f00000000;
	add.f32 	%f3499, %f4448, 0f00000000;
	add.f32 	%f3500, %f4449, 0f00000000;
	add.f32 	%f3501, %f4450, 0f00000000;
	add.f32 	%f3502, %f4451, 0f00000000;
	add.f32 	%f3503, %f4452, 0f00000000;
	add.f32 	%f3504, %f4453, 0f00000000;
	add.f32 	%f3505, %f4454, 0f00000000;
	add.f32 	%f3506, %f4455, 0f00000000;
	add.f32 	%f3507, %f4456, 0f00000000;
	add.f32 	%f3508, %f4457, 0f00000000;
	add.f32 	%f3509, %f4458, 0f00000000;
	add.f32 	%f3510, %f4459, 0f00000000;
	add.f32 	%f3511, %f4460, 0f00000000;
	add.f32 	%f3512, %f4461, 0f00000000;
	add.f32 	%f3513, %f4462, 0f00000000;
	add.f32 	%f3514, %f4463, 0f00000000;
	add.f32 	%f3515, %f4464, 0f00000000;
	add.f32 	%f3516, %f4465, 0f00000000;
	add.f32 	%f3517, %f4466, 0f00000000;
	add.f32 	%f3518, %f4467, 0f00000000;
	add.f32 	%f3519, %f4468, 0f00000000;
	add.f32 	%f3520, %f4469, 0f00000000;
	add.f32 	%f3521, %f4470, 0f00000000;
	add.f32 	%f3522, %f4471, 0f00000000;
	add.f32 	%f3523, %f4472, 0f00000000;
	add.f32 	%f3524, %f4473, 0f00000000;
	add.f32 	%f3525, %f4474, 0f00000000;
	add.f32 	%f3526, %f4475, 0f00000000;
	add.f32 	%f3527, %f4476, 0f00000000;
	add.f32 	%f3528, %f4477, 0f00000000;
	add.f32 	%f3529, %f4478, 0f00000000;
	add.f32 	%f3530, %f4479, 0f00000000;
	add.f32 	%f3531, %f4480, 0f00000000;
	add.f32 	%f3532, %f4481, 0f00000000;
	add.f32 	%f3533, %f4482, 0f00000000;
	add.f32 	%f3534, %f4483, 0f00000000;
	add.f32 	%f3535, %f4484, 0f00000000;
	add.f32 	%f3536, %f4485, 0f00000000;
	add.f32 	%f3537, %f4486, 0f00000000;
	add.f32 	%f3538, %f4487, 0f00000000;
	add.f32 	%f3539, %f3491, 0f00000000;
	add.f32 	%f3540, %f3492, 0f00000000;
	add.f32 	%f3541, %f3493, 0f00000000;
	add.f32 	%f3542, %f3494, 0f00000000;
	add.f32 	%f3543, %f3495, 0f00000000;
	add.f32 	%f3544, %f3496, 0f00000000;
	add.f32 	%f3545, %f3497, 0f00000000;
	add.f32 	%f3546, %f3498, 0f00000000;
	add.f32 	%f3547, %f3499, 0f00000000;
	add.f32 	%f3548, %f3500, 0f00000000;
	add.f32 	%f3549, %f3501, 0f00000000;
	add.f32 	%f3550, %f3502, 0f00000000;
	add.f32 	%f3551, %f3503, 0f00000000;
	add.f32 	%f3552, %f3504, 0f00000000;
	add.f32 	%f3553, %f3505, 0f00000000;
	add.f32 	%f3554, %f3506, 0f00000000;
	add.f32 	%f3555, %f3507, 0f00000000;
	add.f32 	%f3556, %f3508, 0f00000000;
	add.f32 	%f3557, %f3509, 0f00000000;
	add.f32 	%f3558, %f3510, 0f00000000;
	add.f32 	%f3559, %f3511, 0f00000000;
	add.f32 	%f3560, %f3512, 0f00000000;
	add.f32 	%f3561, %f3513, 0f00000000;
	add.f32 	%f3562, %f3514, 0f00000000;
	add.f32 	%f3563, %f3515, 0f00000000;
	add.f32 	%f3564, %f3516, 0f00000000;
	add.f32 	%f3565, %f3517, 0f00000000;
	add.f32 	%f3566, %f3518, 0f00000000;
	add.f32 	%f3567, %f3519, 0f00000000;
	add.f32 	%f3568, %f3520, 0f00000000;
	add.f32 	%f3569, %f3521, 0f00000000;
	add.f32 	%f3570, %f3522, 0f00000000;
	add.f32 	%f3571, %f3523, 0f00000000;
	add.f32 	%f3572, %f3524, 0f00000000;
	add.f32 	%f3573, %f3525, 0f00000000;
	add.f32 	%f3574, %f3526, 0f00000000;
	add.f32 	%f3575, %f3527, 0f00000000;
	add.f32 	%f3576, %f3528, 0f00000000;
	add.f32 	%f3577, %f3529, 0f00000000;
	add.f32 	%f3578, %f3530, 0f00000000;
	add.f32 	%f3579, %f3531, 0f00000000;
	add.f32 	%f3580, %f3532, 0f00000000;
	add.f32 	%f3581, %f3533, 0f00000000;
	add.f32 	%f3582, %f3534, 0f00000000;
	add.f32 	%f3583, %f3535, 0f00000000;
	add.f32 	%f3584, %f3536, 0f00000000;
	add.f32 	%f3585, %f3537, 0f00000000;
	add.f32 	%f3586, %f3538, 0f00000000;
	add.f32 	%f3587, %f681, 0f00000000;
	add.f32 	%f3588, %f680, 0f00000000;
	add.f32 	%f3589, %f679, 0f00000000;
	add.f32 	%f3590, %f678, 0f00000000;
	add.f32 	%f3591, %f675, 0f00000000;
	add.f32 	%f3592, %f676, 0f00000000;
	add.f32 	%f3593, %f677, 0f00000000;
	add.f32 	%f4488, %f672, %f3488;
	add.f32 	%f4489, %f673, %f3489;
	add.f32 	%f4490, %f674, %f3490;
	add.f32 	%f1330, %f3539, 0f00000000;
	add.f32 	%f1331, %f3540, 0f00000000;
	add.f32 	%f1332, %f3541, 0f00000000;
	add.f32 	%f1333, %f3542, 0f00000000;
	add.f32 	%f1334, %f3543, 0f00000000;
	add.f32 	%f1335, %f3544, 0f00000000;
	add.f32 	%f1336, %f3545, 0f00000000;
	add.f32 	%f1337, %f3546, 0f00000000;
	add.f32 	%f1338, %f3547, 0f00000000;
	add.f32 	%f1339, %f3548, 0f00000000;
	add.f32 	%f1340, %f3549, 0f00000000;
	add.f32 	%f1341, %f3550, 0f00000000;
	add.f32 	%f4506, %f3551, 0f00000000;
	add.f32 	%f4507, %f3552, 0f00000000;
	add.f32 	%f4508, %f3553, 0f00000000;
	add.f32 	%f4509, %f3554, 0f00000000;
	add.f32 	%f4510, %f3555, 0f00000000;
	add.f32 	%f4511, %f3556, 0f00000000;
	add.f32 	%f4512, %f3557, 0f00000000;
	add.f32 	%f4513, %f3558, 0f00000000;
	add.f32 	%f4514, %f3559, 0f00000000;
	add.f32 	%f4515, %f3560, 0f00000000;
	add.f32 	%f4516, %f3561, 0f00000000;
	add.f32 	%f4517, %f3562, 0f00000000;
	add.f32 	%f4518, %f3563, 0f00000000;
	add.f32 	%f4519, %f3564, 0f00000000;
	add.f32 	%f4520, %f3565, 0f00000000;
	add.f32 	%f4521, %f3566, 0f00000000;
	add.f32 	%f4522, %f3567, 0f00000000;
	add.f32 	%f4523, %f3568, 0f00000000;
	add.f32 	%f4524, %f3569, 0f00000000;
	add.f32 	%f4525, %f3570, 0f00000000;
	add.f32 	%f4526, %f3571, 0f00000000;
	add.f32 	%f4527, %f3572, 0f00000000;
	add.f32 	%f4528, %f3573, 0f00000000;
	add.f32 	%f4529, %f3574, 0f00000000;
	add.f32 	%f4530, %f3575, 0f00000000;
	add.f32 	%f4531, %f3576, 0f00000000;
	add.f32 	%f4532, %f3577, 0f00000000;
	add.f32 	%f4533, %f3578, 0f00000000;
	add.f32 	%f4534, %f3579, 0f00000000;
	add.f32 	%f4535, %f3580, 0f00000000;
	add.f32 	%f4536, %f3581, 0f00000000;
	add.f32 	%f4537, %f3582, 0f00000000;
	add.f32 	%f4538, %f3583, 0f00000000;
	add.f32 	%f4539, %f3584, 0f00000000;
	add.f32 	%f4540, %f3585, 0f00000000;
	add.f32 	%f4541, %f3586, 0f00000000;
	add.f32 	%f4542, %f3587, 0f00000000;
	add.f32 	%f4543, %f3588, 0f00000000;
	add.f32 	%f4544, %f3589, 0f00000000;
	add.f32 	%f4545, %f3590, 0f00000000;
	add.f32 	%f4546, %f3591, 0f00000000;
	add.f32 	%f4547, %f3592, 0f00000000;
	add.f32 	%f4548, %f3593, 0f00000000;
	add.f32 	%f4493, %f633, 0f00000000;
	add.f32 	%f4492, %f632, 0f00000000;
	add.f32 	%f4491, %f631, 0f00000000;
$L__BB0_108:
	ld.param.u32 	%r1017, [__kernel__vertex_shader_bwd_diff_param_5];
	fma.rn.f32 	%f3594, %f4111, %f4127, 0f00000000;
	fma.rn.f32 	%f3595, %f4110, %f4123, %f3594;
	fma.rn.f32 	%f3596, %f4109, %f4119, %f3595;
	fma.rn.f32 	%f3597, %f4108, %f4115, %f3596;
	fma.rn.f32 	%f3598, %f4111, %f4126, 0f00000000;
	fma.rn.f32 	%f3599, %f4110, %f4122, %f3598;
	fma.rn.f32 	%f3600, %f4109, %f4118, %f3599;
	fma.rn.f32 	%f3601, %f4108, %f4114, %f3600;
	fma.rn.f32 	%f3602, %f4111, %f4125, 0f00000000;
	fma.rn.f32 	%f3603, %f4110, %f4121, %f3602;
	fma.rn.f32 	%f3604, %f4109, %f4117, %f3603;
	fma.rn.f32 	%f3605, %f4108, %f4113, %f3604;
	fma.rn.f32 	%f3606, %f4111, %f4124, 0f00000000;
	fma.rn.f32 	%f3607, %f4110, %f4120, %f3606;
	fma.rn.f32 	%f3608, %f4109, %f4116, %f3607;
	fma.rn.f32 	%f3609, %f4108, %f4112, %f3608;
	fma.rn.f32 	%f3610, %f4107, %f4127, 0f00000000;
	fma.rn.f32 	%f3611, %f4106, %f4123, %f3610;
	fma.rn.f32 	%f3612, %f4105, %f4119, %f3611;
	fma.rn.f32 	%f3613, %f4104, %f4115, %f3612;
	fma.rn.f32 	%f3614, %f4107, %f4126, 0f00000000;
	fma.rn.f32 	%f3615, %f4106, %f4122, %f3614;
	fma.rn.f32 	%f3616, %f4105, %f4118, %f3615;
	fma.rn.f32 	%f3617, %f4104, %f4114, %f3616;
	fma.rn.f32 	%f3618, %f4107, %f4125, 0f00000000;
	fma.rn.f32 	%f3619, %f4106, %f4121, %f3618;
	fma.rn.f32 	%f3620, %f4105, %f4117, %f3619;
	fma.rn.f32 	%f3621, %f4104, %f4113, %f3620;
	fma.rn.f32 	%f3622, %f4107, %f4124, 0f00000000;
	fma.rn.f32 	%f3623, %f4106, %f4120, %f3622;
	fma.rn.f32 	%f3624, %f4105, %f4116, %f3623;
	fma.rn.f32 	%f3625, %f4104, %f4112, %f3624;
	fma.rn.f32 	%f3626, %f4103, %f4127, 0f00000000;
	fma.rn.f32 	%f3627, %f4102, %f4123, %f3626;
	fma.rn.f32 	%f3628, %f4101, %f4119, %f3627;
	fma.rn.f32 	%f3629, %f4100, %f4115, %f3628;
	fma.rn.f32 	%f3630, %f4103, %f4126, 0f00000000;
	fma.rn.f32 	%f3631, %f4102, %f4122, %f3630;
	fma.rn.f32 	%f3632, %f4101, %f4118, %f3631;
	fma.rn.f32 	%f3633, %f4100, %f4114, %f3632;
	fma.rn.f32 	%f3634, %f4103, %f4125, 0f00000000;
	fma.rn.f32 	%f3635, %f4102, %f4121, %f3634;
	fma.rn.f32 	%f3636, %f4101, %f4117, %f3635;
	fma.rn.f32 	%f3637, %f4100, %f4113, %f3636;
	fma.rn.f32 	%f3638, %f4103, %f4124, 0f00000000;
	fma.rn.f32 	%f3639, %f4102, %f4120, %f3638;
	fma.rn.f32 	%f3640, %f4101, %f4116, %f3639;
	fma.rn.f32 	%f3641, %f4100, %f4112, %f3640;
	fma.rn.f32 	%f3642, %f4099, %f4127, 0f00000000;
	fma.rn.f32 	%f3643, %f4098, %f4123, %f3642;
	fma.rn.f32 	%f3644, %f4097, %f4119, %f3643;
	fma.rn.f32 	%f3645, %f4096, %f4115, %f3644;
	fma.rn.f32 	%f3646, %f4099, %f4126, 0f00000000;
	fma.rn.f32 	%f3647, %f4098, %f4122, %f3646;
	fma.rn.f32 	%f3648, %f4097, %f4118, %f3647;
	fma.rn.f32 	%f3649, %f4096, %f4114, %f3648;
	fma.rn.f32 	%f3650, %f4099, %f4125, 0f00000000;
	fma.rn.f32 	%f3651, %f4098, %f4121, %f3650;
	fma.rn.f32 	%f3652, %f4097, %f4117, %f3651;
	fma.rn.f32 	%f3653, %f4096, %f4113, %f3652;
	fma.rn.f32 	%f3654, %f4099, %f4124, 0f00000000;
	fma.rn.f32 	%f3655, %f4098, %f4120, %f3654;
	fma.rn.f32 	%f3656, %f4097, %f4116, %f3655;
	fma.rn.f32 	%f3657, %f4096, %f4112, %f3656;
	mul.f32 	%f3658, %f4123, 0f00000000;
	fma.rn.f32 	%f3659, %f4127, 0f00000000, %f3658;
	fma.rn.f32 	%f3660, %f4493, %f4119, %f3659;
	fma.rn.f32 	%f3661, %f4115, 0f00000000, %f3660;
	mul.f32 	%f3662, %f4122, 0f00000000;
	fma.rn.f32 	%f3663, %f4126, 0f00000000, %f3662;
	fma.rn.f32 	%f3664, %f4493, %f4118, %f3663;
	fma.rn.f32 	%f3665, %f4114, 0f00000000, %f3664;
	mul.f32 	%f3666, %f4121, 0f00000000;
	fma.rn.f32 	%f3667, %f4125, 0f00000000, %f3666;
	fma.rn.f32 	%f3668, %f4493, %f4117, %f3667;
	fma.rn.f32 	%f3669, %f4113, 0f00000000, %f3668;
	fma.rn.f32 	%f3670, %f3597, %f4090, 0f00000000;
	fma.rn.f32 	%f3671, %f3601, %f4089, %f3670;
	fma.rn.f32 	%f3672, %f3605, %f4088, %f3671;
	add.f32 	%f3673, %f3672, %f3609;
	fma.rn.f32 	%f3674, %f3613, %f4090, 0f00000000;
	fma.rn.f32 	%f3675, %f3617, %f4089, %f3674;
	fma.rn.f32 	%f3676, %f3621, %f4088, %f3675;
	add.f32 	%f3677, %f3676, %f3625;
	fma.rn.f32 	%f3678, %f3629, %f4090, 0f00000000;
	fma.rn.f32 	%f3679, %f3633, %f4089, %f3678;
	fma.rn.f32 	%f3680, %f3637, %f4088, %f3679;
	add.f32 	%f3681, %f3680, %f3641;
	fma.rn.f32 	%f3682, %f3645, %f4090, 0f00000000;
	fma.rn.f32 	%f3683, %f3649, %f4089, %f3682;
	fma.rn.f32 	%f3684, %f3653, %f4088, %f3683;
	add.f32 	%f3685, %f3684, %f3657;
	add.f32 	%f3686, %f3685, 0f33D6BF95;
	mul.f32 	%f3687, %f3686, %f3686;
	div.rn.f32 	%f3688, %f4491, %f3687;
	div.rn.f32 	%f3689, %f4492, %f3687;
	mov.f32 	%f3690, 0f00000000;
	div.rn.f32 	%f3691, %f3690, %f3687;
	neg.f32 	%f3692, %f3689;
	mul.f32 	%f3693, %f3677, %f3692;
	mul.f32 	%f3694, %f3686, %f3688;
	mul.f32 	%f3695, %f3686, %f3689;
	mul.f32 	%f3696, %f3686, %f3691;
	mul.f32 	%f3697, %f3688, %f3673;
	sub.f32 	%f3698, %f3693, %f3697;
	mul.f32 	%f3699, %f3691, %f3681;
	sub.f32 	%f3700, %f3698, %f3699;
	mul.f32 	%f3701, %f3613, %f3695;
	fma.rn.f32 	%f3702, %f3597, %f3694, %f3701;
	fma.rn.f32 	%f3703, %f3629, %f3696, %f3702;
	fma.rn.f32 	%f3704, %f3645, %f3700, %f3703;
	mul.f32 	%f3705, %f3617, %f3695;
	fma.rn.f32 	%f3706, %f3601, %f3694, %f3705;
	fma.rn.f32 	%f3707, %f3633, %f3696, %f3706;
	fma.rn.f32 	%f3708, %f3649, %f3700, %f3707;
	mul.f32 	%f3709, %f3621, %f3695;
	fma.rn.f32 	%f3710, %f3605, %f3694, %f3709;
	fma.rn.f32 	%f3711, %f3637, %f3696, %f3710;
	fma.rn.f32 	%f3712, %f3653, %f3700, %f3711;
	add.f32 	%f3713, %f3661, %f3704;
	add.f32 	%f3714, %f3665, %f3708;
	add.f32 	%f3715, %f3669, %f3712;
	add.f32 	%f1385, %f3713, %f4488;
	add.f32 	%f1386, %f3714, %f4489;
	add.f32 	%f1387, %f3715, %f4490;
	cvta.to.global.u64 	%rd394, %rd62;
	mul.lo.s32 	%r906, %r1096, %r261;
	shl.b32 	%r907, %r262, 1;
	add.s32 	%r908, %r906, %r907;
	cvt.u64.u32 	%rd395, %r908;
	add.s64 	%rd396, %rd394, %rd395;
	atom.global.add.f32 	%f3716, [%rd396], %f4548;
	sub.s32 	%r909, %r908, %r262;
	cvt.u64.u32 	%rd397, %r909;
	add.s64 	%rd398, %rd394, %rd397;
	atom.global.add.f32 	%f3717, [%rd398], %f4547;
	cvt.u64.u32 	%rd399, %r906;
	add.s64 	%rd400, %rd394, %rd399;
	atom.global.add.f32 	%f3718, [%rd400], %f4546;
	cvta.to.global.u64 	%rd401, %rd60;
	mul.lo.s32 	%r910, %r1096, %r239;
	mad.lo.s32 	%r911, %r240, 3, %r910;
	cvt.u64.u32 	%rd402, %r911;
	add.s64 	%rd403, %rd401, %rd402;
	atom.global.add.f32 	%f3719, [%rd403], %f4545;
	sub.s32 	%r912, %r911, %r240;
	cvt.u64.u32 	%rd404, %r912;
	add.s64 	%rd405, %rd401, %rd404;
	atom.global.add.f32 	%f3720, [%rd405], %f4544;
	sub.s32 	%r913, %r912, %r240;
	cvt.u64.u32 	%rd406, %r913;
	add.s64 	%rd407, %rd401, %rd406;
	atom.global.add.f32 	%f3721, [%rd407], %f4543;
	cvt.u64.u32 	%rd408, %r910;
	add.s64 	%rd409, %rd401, %rd408;
	atom.global.add.f32 	%f3722, [%rd409], %f4542;
	cvta.to.global.u64 	%rd54, %rd58;
	setp.eq.s32 	%p122, %r1017, 0;
	@%p122 bra 	$L__BB0_116;
	ld.param.u32 	%r1018, [__kernel__vertex_shader_bwd_diff_param_5];
	setp.eq.s32 	%p123, %r1018, 1;
	@%p123 bra 	$L__BB0_114;
	ld.param.u32 	%r1019, [__kernel__vertex_shader_bwd_diff_param_5];
	setp.lt.u32 	%p124, %r1019, 3;
	@%p124 bra 	$L__BB0_112;
	mul.lo.s32 	%r914, %r1096, %r217;
	mul.lo.s32 	%r915, %r218, 15;
	shl.b32 	%r916, %r219, 1;
	add.s32 	%r917, %r916, %r915;
	add.s32 	%r918, %r917, %r914;
	cvt.u64.u32 	%rd410, %r918;
	add.s64 	%rd411, %rd54, %rd410;
	atom.global.add.f32 	%f3726, [%rd411], %f4541;
	sub.s32 	%r919, %r917, %r219;
	add.s32 	%r920, %r919, %r914;
	cvt.u64.u32 	%rd412, %r920;
	add.s64 	%rd413, %rd54, %rd412;
	atom.global.add.f32 	%f3727, [%rd413], %f4540;
	add.s32 	%r921, %r914, %r915;
	cvt.u64.u32 	%rd414, %r921;
	add.s64 	%rd415, %rd54, %rd414;
	atom.global.add.f32 	%f3728, [%rd415], %f4539;
	sub.s32 	%r922, %r917, %r218;
	add.s32 	%r923, %r922, %r914;
	cvt.u64.u32 	%rd416, %r923;
	add.s64 	%rd417, %rd54, %rd416;
	atom.global.add.f32 	%f3729, [%rd417], %f4538;
	sub.s32 	%r924, %r919, %r218;
	add.s32 	%r925, %r924, %r914;
	cvt.u64.u32 	%rd418, %r925;
	add.s64 	%rd419, %rd54, %rd418;
	atom.global.add.f32 	%f3730, [%rd419], %f4537;
	sub.s32 	%r926, %r921, %r218;
	cvt.u64.u32 	%rd420, %r926;
	add.s64 	%rd421, %rd54, %rd420;
	atom.global.add.f32 	%f3731, [%rd421], %f4536;
	sub.s32 	%r927, %r922, %r218;
	add.s32 	%r928, %r927, %r914;
	cvt.u64.u32 	%rd422, %r928;
	add.s64 	%rd423, %rd54, %rd422;
	atom.global.add.f32 	%f3732, [%rd423], %f4535;
	sub.s32 	%r929, %r924, %r218;
	add.s32 	%r930, %r929, %r914;
	cvt.u64.u32 	%rd424, %r930;
	add.s64 	%rd425, %rd54, %rd424;
	atom.global.add.f32 	%f3733, [%rd425], %f4534;
	sub.s32 	%r931, %r926, %r218;
	cvt.u64.u32 	%rd426, %r931;
	add.s64 	%rd427, %rd54, %rd426;
	atom.global.add.f32 	%f3734, [%rd427], %f4533;
	sub.s32 	%r932, %r927, %r218;
	add.s32 	%r933, %r932, %r914;
	cvt.u64.u32 	%rd428, %r933;
	add.s64 	%rd429, %rd54, %rd428;
	atom.global.add.f32 	%f3735, [%rd429], %f4532;
	sub.s32 	%r934, %r929, %r218;
	add.s32 	%r935, %r934, %r914;
	cvt.u64.u32 	%rd430, %r935;
	add.s64 	%rd431, %rd54, %rd430;
	atom.global.add.f32 	%f3736, [%rd431], %f4531;
	sub.s32 	%r936, %r931, %r218;
	cvt.u64.u32 	%rd432, %r936;
	add.s64 	%rd433, %rd54, %rd432;
	atom.global.add.f32 	%f3737, [%rd433], %f4530;
	sub.s32 	%r937, %r932, %r218;
	add.s32 	%r938, %r937, %r914;
	cvt.u64.u32 	%rd434, %r938;
	add.s64 	%rd435, %rd54, %rd434;
	atom.global.add.f32 	%f3738, [%rd435], %f4529;
	sub.s32 	%r939, %r934, %r218;
	add.s32 	%r940, %r939, %r914;
	cvt.u64.u32 	%rd436, %r940;
	add.s64 	%rd437, %rd54, %rd436;
	atom.global.add.f32 	%f3739, [%rd437], %f4528;
	sub.s32 	%r941, %r936, %r218;
	cvt.u64.u32 	%rd438, %r941;
	add.s64 	%rd439, %rd54, %rd438;
	atom.global.add.f32 	%f3740, [%rd439], %f4527;
	sub.s32 	%r942, %r937, %r218;
	add.s32 	%r943, %r942, %r914;
	cvt.u64.u32 	%rd440, %r943;
	add.s64 	%rd441, %rd54, %rd440;
	atom.global.add.f32 	%f3741, [%rd441], %f4526;
	sub.s32 	%r944, %r939, %r218;
	add.s32 	%r945, %r944, %r914;
	cvt.u64.u32 	%rd442, %r945;
	add.s64 	%rd443, %rd54, %rd442;
	atom.global.add.f32 	%f3742, [%rd443], %f4525;
	sub.s32 	%r946, %r941, %r218;
	cvt.u64.u32 	%rd444, %r946;
	add.s64 	%rd445, %rd54, %rd444;
	atom.global.add.f32 	%f3743, [%rd445], %f4524;
	sub.s32 	%r947, %r942, %r218;
	add.s32 	%r948, %r947, %r914;
	cvt.u64.u32 	%rd446, %r948;
	add.s64 	%rd447, %rd54, %rd446;
	atom.global.add.f32 	%f3744, [%rd447], %f4523;
	sub.s32 	%r949, %r944, %r218;
	add.s32 	%r950, %r949, %r914;
	cvt.u64.u32 	%rd448, %r950;
	add.s64 	%rd449, %rd54, %rd448;
	atom.global.add.f32 	%f3745, [%rd449], %f4522;
	sub.s32 	%r951, %r946, %r218;
	cvt.u64.u32 	%rd450, %r951;
	add.s64 	%rd451, %rd54, %rd450;
	atom.global.add.f32 	%f3746, [%rd451], %f4521;
	mov.f32 	%f4576, 0f00000000;
	mov.f32 	%f4577, %f4576;
	mov.f32 	%f4578, %f4576;
	mov.f32 	%f4579, %f4576;
	mov.f32 	%f4580, %f4576;
	mov.f32 	%f4581, %f4576;
	mov.f32 	%f4582, %f4576;
	mov.f32 	%f4583, %f4576;
	mov.f32 	%f4584, %f4576;
	mov.f32 	%f4585, %f4576;
	mov.f32 	%f4586, %f4576;
	mov.f32 	%f4587, %f4576;
	mov.f32 	%f4588, %f4576;
	mov.f32 	%f4589, %f4576;
	mov.f32 	%f4590, %f4576;
	mov.f32 	%f4591, %f4576;
	mov.f32 	%f4592, %f4576;
	mov.f32 	%f4593, %f4576;
	mov.f32 	%f4594, %f4576;
	mov.f32 	%f4595, %f4576;
	mov.f32 	%f4596, %f4576;
	mov.f32 	%f4597, %f4576;
	mov.f32 	%f4598, %f4576;
	mov.f32 	%f4599, %f4576;
	mov.f32 	%f4600, %f4576;
	mov.f32 	%f4601, %f4576;
	mov.f32 	%f4602, %f4576;
	bra.uni 	$L__BB0_113;
$L__BB0_112:
	add.f32 	%f4576, %f1330, 0f00000000;
	add.f32 	%f4577, %f1331, 0f00000000;
	add.f32 	%f4578, %f1332, 0f00000000;
	add.f32 	%f4579, %f1333, 0f00000000;
	add.f32 	%f4580, %f1334, 0f00000000;
	add.f32 	%f4581, %f1335, 0f00000000;
	add.f32 	%f4582, %f1336, 0f00000000;
	add.f32 	%f4583, %f1337, 0f00000000;
	add.f32 	%f4584, %f1338, 0f00000000;
	add.f32 	%f4585, %f1339, 0f00000000;
	add.f32 	%f4586, %f1340, 0f00000000;
	add.f32 	%f4587, %f1341, 0f00000000;
	add.f32 	%f4588, %f4506, 0f00000000;
	add.f32 	%f4589, %f4507, 0f00000000;
	add.f32 	%f4590, %f4508, 0f00000000;
	add.f32 	%f4591, %f4509, 0f00000000;
	add.f32 	%f4592, %f4510, 0f00000000;
	add.f32 	%f4593, %f4511, 0f00000000;
	add.f32 	%f4594, %f4512, 0f00000000;
	add.f32 	%f4595, %f4513, 0f00000000;
	add.f32 	%f4596, %f4514, 0f00000000;
	add.f32 	%f4597, %f4515, 0f00000000;
	add.f32 	%f4598, %f4516, 0f00000000;
	add.f32 	%f4599, %f4517, 0f00000000;
	add.f32 	%f4600, %f4518, 0f00000000;
	add.f32 	%f4601, %f4519, 0f00000000;
	add.f32 	%f4602, %f4520, 0f00000000;
	mov.f32 	%f1339, 0f00000000;
	mov.f32 	%f1340, %f1339;
	mov.f32 	%f1341, %f1339;
	mov.f32 	%f1336, %f1339;
	mov.f32 	%f1337, %f1339;
	mov.f32 	%f1338, %f1339;
	mov.f32 	%f1333, %f1339;
	mov.f32 	%f1334, %f1339;
	mov.f32 	%f1335, %f1339;
	mov.f32 	%f1330, %f1339;
	mov.f32 	%f1331, %f1339;
	mov.f32 	%f1332, %f1339;
	mov.f32 	%f4506, %f1339;
	mov.f32 	%f4507, %f1339;
	mov.f32 	%f4508, %f1339;
	mov.f32 	%f4509, %f1339;
	mov.f32 	%f4510, %f1339;
	mov.f32 	%f4511, %f1339;
	mov.f32 	%f4512, %f1339;
	mov.f32 	%f4513, %f1339;
	mov.f32 	%f4514, %f1339;
	mov.f32 	%f4515, %f1339;
	mov.f32 	%f4516, %f1339;
	mov.f32 	%f4517, %f1339;
	mov.f32 	%f4518, %f1339;
	mov.f32 	%f4519, %f1339;
	mov.f32 	%f4520, %f1339;
$L__BB0_113:
	add.f32 	%f3749, %f4600, %f4518;
	add.f32 	%f3750, %f4601, %f4519;
	add.f32 	%f3751, %f4602, %f4520;
	mul.lo.s32 	%r952, %r1096, %r217;
	shl.b32 	%r953, %r218, 3;
	shl.b32 	%r954, %r219, 1;
	add.s32 	%r955, %r954, %r953;
	add.s32 	%r956, %r955, %r952;
	cvt.u64.u32 	%rd452, %r956;
	add.s64 	%rd453, %rd54, %rd452;
	atom.global.add.f32 	%f3752, [%rd453], %f3751;
	sub.s32 	%r957, %r955, %r219;
	add.s32 	%r958, %r957, %r952;
	cvt.u64.u32 	%rd454, %r958;
	add.s64 	%rd455, %rd54, %rd454;
	atom.global.add.f32 	%f3753, [%rd455], %f3750;
	add.s32 	%r959, %r952, %r953;
	cvt.u64.u32 	%rd456, %r959;
	add.s64 	%rd457, %rd54, %rd456;
	atom.global.add.f32 	%f3754, [%rd457], %f3749;
	add.f32 	%f3755, %f4597, %f4515;
	add.f32 	%f3756, %f4598, %f4516;
	add.f32 	%f3757, %f4599, %f4517;
	sub.s32 	%r960, %r955, %r218;
	add.s32 	%r961, %r960, %r952;
	cvt.u64.u32 	%rd458, %r961;
	add.s64 	%rd459, %rd54, %rd458;
	atom.global.add.f32 	%f3758, [%rd459], %f3757;
	sub.s32 	%r962, %r957, %r218;
	add.s32 	%r963, %r962, %r952;
	cvt.u64.u32 	%rd460, %r963;
	add.s64 	%rd461, %rd54, %rd460;
	atom.global.add.f32 	%f3759, [%rd461], %f3756;
	sub.s32 	%r964, %r959, %r218;
	cvt.u64.u32 	%rd462, %r964;
	add.s64 	%rd463, %rd54, %rd462;
	atom.global.add.f32 	%f3760, [%rd463], %f3755;
	add.f32 	%f3761, %f4594, %f4512;
	add.f32 	%f3762, %f4595, %f4513;
	add.f32 	%f3763, %f4596, %f4514;
	sub.s32 	%r965, %r960, %r218;
	add.s32 	%r966, %r965, %r952;
	cvt.u64.u32 	%rd464, %r966;
	add.s64 	%rd465, %rd54, %rd464;
	atom.global.add.f32 	%f3764, [%rd465], %f3763;
	sub.s32 	%r967, %r962, %r218;
	add.s32 	%r968, %r967, %r952;
	cvt.u64.u32 	%rd466, %r968;
	add.s64 	%rd467, %rd54, %rd466;
	atom.global.add.f32 	%f3765, [%rd467], %f3762;
	sub.s32 	%r969, %r964, %r218;
	cvt.u64.u32 	%rd468, %r969;
	add.s64 	%rd469, %rd54, %rd468;
	atom.global.add.f32 	%f3766, [%rd469], %f3761;
	add.f32 	%f3767, %f4591, %f4509;
	add.f32 	%f3768, %f4592, %f4510;
	add.f32 	%f3769, %f4593, %f4511;
	sub.s32 	%r970, %r965, %r218;
	add.s32 	%r971, %r970, %r952;
	cvt.u64.u32 	%rd470, %r971;
	add.s64 	%rd471, %rd54, %rd470;
	atom.global.add.f32 	%f3770, [%rd471], %f3769;
	sub.s32 	%r972, %r967, %r218;
	add.s32 	%r973, %r972, %r952;
	cvt.u64.u32 	%rd472, %r973;
	add.s64 	%rd473, %rd54, %rd472;
	atom.global.add.f32 	%f3771, [%rd473], %f3768;
	sub.s32 	%r974, %r969, %r218;
	cvt.u64.u32 	%rd474, %r974;
	add.s64 	%rd475, %rd54, %rd474;
	atom.global.add.f32 	%f3772, [%rd475], %f3767;
	add.f32 	%f3773, %f4588, %f4506;
	add.f32 	%f3774, %f4589, %f4507;
	add.f32 	%f3775, %f4590, %f4508;
	sub.s32 	%r975, %r970, %r218;
	add.s32 	%r976, %r975, %r952;
	cvt.u64.u32 	%rd476, %r976;
	add.s64 	%rd477, %rd54, %rd476;
	atom.global.add.f32 	%f3776, [%rd477], %f3775;
	sub.s32 	%r977, %r972, %r218;
	add.s32 	%r978, %r977, %r952;
	cvt.u64.u32 	%rd478, %r978;
	add.s64 	%rd479, %rd54, %rd478;
	atom.global.add.f32 	%f3777, [%rd479], %f3774;
	sub.s32 	%r979, %r974, %r218;
	cvt.u64.u32 	%rd480, %r979;
	add.s64 	%rd481, %rd54, %rd480;
	atom.global.add.f32 	%f3778, [%rd481], %f3773;
	add.f32 	%f4603, %f4576, %f1330;
	add.f32 	%f4604, %f4577, %f1331;
	add.f32 	%f4605, %f4578, %f1332;
	add.f32 	%f4606, %f4579, %f1333;
	add.f32 	%f4607, %f4580, %f1334;
	add.f32 	%f4608, %f4581, %f1335;
	add.f32 	%f4609, %f4582, %f1336;
	add.f32 	%f4610, %f4583, %f1337;
	add.f32 	%f4611, %f4584, %f1338;
	add.f32 	%f4612, %f4585, %f1339;
	add.f32 	%f4613, %f4586, %f1340;
	add.f32 	%f4614, %f4587, %f1341;
	mov.f32 	%f4615, 0f00000000;
	mov.f32 	%f4616, %f4615;
	mov.f32 	%f4617, %f4615;
	mov.f32 	%f4618, %f4615;
	mov.f32 	%f4619, %f4615;
	mov.f32 	%f4620, %f4615;
	mov.f32 	%f4621, %f4615;
	mov.f32 	%f4622, %f4615;
	mov.f32 	%f4623, %f4615;
	mov.f32 	%f4624, %f4615;
	mov.f32 	%f4625, %f4615;
	mov.f32 	%f4626, %f4615;
	bra.uni 	$L__BB0_115;
$L__BB0_114:
	add.f32 	%f4615, %f1330, 0f00000000;
	add.f32 	%f4616, %f1331, 0f00000000;
	add.f32 	%f4617, %f1332, 0f00000000;
	add.f32 	%f4618, %f1333, 0f00000000;
	add.f32 	%f4619, %f1334, 0f00000000;
	add.f32 	%f4620, %f1335, 0f00000000;
	add.f32 	%f4621, %f1336, 0f00000000;
	add.f32 	%f4622, %f1337, 0f00000000;
	add.f32 	%f4623, %f1338, 0f00000000;
	add.f32 	%f4624, %f1339, 0f00000000;
	add.f32 	%f4625, %f1340, 0f00000000;
	add.f32 	%f4626, %f1341, 0f00000000;
	mov.f32 	%f4603, 0f00000000;
	mov.f32 	%f4604, %f4603;
	mov.f32 	%f4605, %f4603;
	mov.f32 	%f4606, %f4603;
	mov.f32 	%f4607, %f4603;
	mov.f32 	%f4608, %f4603;
	mov.f32 	%f4609, %f4603;
	mov.f32 	%f4610, %f4603;
	mov.f32 	%f4611, %f4603;
	mov.f32 	%f4612, %f4603;
	mov.f32 	%f4613, %f4603;
	mov.f32 	%f4614, %f4603;
$L__BB0_115:
	add.f32 	%f3780, %f4624, %f4612;
	add.f32 	%f3781, %f4625, %f4613;
	add.f32 	%f3782, %f4626, %f4614;
	mul.lo.s32 	%r980, %r1096, %r217;
	mul.lo.s32 	%r981, %r218, 3;
	shl.b32 	%r982, %r219, 1;
	add.s32 	%r983, %r982, %r981;
	add.s32 	%r984, %r983, %r980;
	cvt.u64.u32 	%rd482, %r984;
	add.s64 	%rd483, %rd54, %rd482;
	atom.global.add.f32 	%f3783, [%rd483], %f3782;
	sub.s32 	%r985, %r983, %r219;
	add.s32 	%r986, %r985, %r980;
	cvt.u64.u32 	%rd484, %r986;
	add.s64 	%rd485, %rd54, %rd484;
	atom.global.add.f32 	%f3784, [%rd485], %f3781;
	add.s32 	%r987, %r980, %r981;
	cvt.u64.u32 	%rd486, %r987;
	add.s64 	%rd487, %rd54, %rd486;
	atom.global.add.f32 	%f3785, [%rd487], %f3780;
	add.f32 	%f3786, %f4621, %f4609;
	add.f32 	%f3787, %f4622, %f4610;
	add.f32 	%f3788, %f4623, %f4611;
	shl.b32 	%r988, %r218, 1;
	sub.s32 	%r989, %r985, %r988;
	shl.b32 	%r990, %r989, 1;
	add.s32 	%r991, %r990, %r980;
	cvt.u64.u32 	%rd488, %r991;
	add.s64 	%rd489, %rd54, %rd488;
	atom.global.add.f32 	%f3789, [%rd489], %f3788;
	add.s32 	%r992, %r989, %r218;
	add.s32 	%r993, %r992, %r980;
	cvt.u64.u32 	%rd490, %r993;
	add.s64 	%rd491, %rd54, %rd490;
	atom.global.add.f32 	%f3790, [%rd491], %f3787;
	sub.s32 	%r994, %r987, %r218;
	cvt.u64.u32 	%rd492, %r994;
	add.s64 	%rd493, %rd54, %rd492;
	atom.global.add.f32 	%f3791, [%rd493], %f3786;
	add.f32 	%f3792, %f4618, %f4606;
	add.f32 	%f3793, %f4619, %f4607;
	add.f32 	%f3794, %f4620, %f4608;
	add.s32 	%r995, %r989, %r219;
	add.s32 	%r996, %r995, %r980;
	cvt.u64.u32 	%rd494, %r996;
	add.s64 	%rd495, %rd54, %rd494;
	atom.global.add.f32 	%f3795, [%rd495], %f3794;
	sub.s32 	%r997, %r991, %r989;
	cvt.u64.u32 	%rd496, %r997;
	add.s64 	%rd497, %rd54, %rd496;
	atom.global.add.f32 	%f3796, [%rd497], %f3793;
	sub.s32 	%r998, %r994, %r218;
	cvt.u64.u32 	%rd498, %r998;
	add.s64 	%rd499, %rd54, %rd498;
	atom.global.add.f32 	%f3797, [%rd499], %f3792;
	add.f32 	%f4627, %f4615, %f4603;
	add.f32 	%f4628, %f4616, %f4604;
	add.f32 	%f4629, %f4617, %f4605;
	mov.f32 	%f4630, 0f00000000;
	mov.f32 	%f4631, %f4630;
	mov.f32 	%f4632, %f4630;
	bra.uni 	$L__BB0_117;
$L__BB0_116:
	add.f32 	%f4630, %f1330, 0f00000000;
	add.f32 	%f4631, %f1331, 0f00000000;
	add.f32 	%f4632, %f1332, 0f00000000;
	mov.f32 	%f4627, 0f00000000;
	mov.f32 	%f4628, %f4627;
	mov.f32 	%f4629, %f4627;
$L__BB0_117:
	add.f32 	%f3798, %f4630, %f4627;
	add.f32 	%f3799, %f4631, %f4628;
	add.f32 	%f3800, %f4632, %f4629;
	mul.lo.s32 	%r999, %r1096, %r217;
	shl.b32 	%r1000, %r219, 1;
	add.s32 	%r1001, %r999, %r1000;
	cvt.u64.u32 	%rd500, %r1001;
	add.s64 	%rd501, %rd54, %rd500;
	atom.global.add.f32 	%f3801, [%rd501], %f3800;
	sub.s32 	%r1002, %r1001, %r219;
	cvt.u64.u32 	%rd502, %r1002;
	add.s64 	%rd503, %rd54, %rd502;
	atom.global.add.f32 	%f3802, [%rd503], %f3799;
	cvt.u64.u32 	%rd504, %r999;
	add.s64 	%rd505, %rd54, %rd504;
	atom.global.add.f32 	%f3803, [%rd505], %f3798;
	cvta.to.global.u64 	%rd506, %rd56;
	mul.lo.s32 	%r1003, %r1096, %r195;
	shl.b32 	%r1004, %r196, 1;
	add.s32 	%r1005, %r1003, %r1004;
	cvt.u64.u32 	%rd507, %r1005;
	add.s64 	%rd508, %rd506, %rd507;
	add.f32 	%f3804, %f1387, 0f00000000;
	atom.global.add.f32 	%f3805, [%rd508], %f3804;
	sub.s32 	%r1006, %r1005, %r196;
	cvt.u64.u32 	%rd509, %r1006;
	add.s64 	%rd510, %rd506, %rd509;
	add.f32 	%f3806, %f1386, 0f00000000;
	atom.global.add.f32 	%f3807, [%rd510], %f3806;
	cvt.u64.u32 	%rd511, %r1003;
	add.s64 	%rd512, %rd506, %rd511;
	add.f32 	%f3808, %f1385, 0f00000000;
	atom.global.add.f32 	%f3809, [%rd512], %f3808;
$L__BB0_118:
	ret;

}
	// .globl	__kernel__vertex_shader_fwd_diff
.visible .entry __kernel__vertex_shader_fwd_diff(
	.param .align 8 .b8 __kernel__vertex_shader_fwd_diff_param_0[112],
	.param .align 8 .b8 __kernel__vertex_shader_fwd_diff_param_1[112],
	.param .align 8 .b8 __kernel__vertex_shader_fwd_diff_param_2[112],
	.param .align 8 .b8 __kernel__vertex_shader_fwd_diff_param_3[112],
	.param .align 8 .b8 __kernel__vertex_shader_fwd_diff_param_4[56],
	.param .u32 __kernel__vertex_shader_fwd_diff_param_5,
	.param .align 8 .b8 __kernel__vertex_shader_fwd_diff_param_6[56],
	.param .align 8 .b8 __kernel__vertex_shader_fwd_diff_param_7[56],
	.param .align 8 .b8 __kernel__vertex_shader_fwd_diff_param_8[56],
	.param .align 8 .b8 __kernel__vertex_shader_fwd_diff_param_9[56],
	.param .align 8 .b8 __kernel__vertex_shader_fwd_diff_param_10[56],
	.param .align 8 .b8 __kernel__vertex_shader_fwd_diff_param_11[56],
	.param .align 8 .b8 __kernel__vertex_shader_fwd_diff_param_12[112],
	.param .align 8 .b8 __kernel__vertex_shader_fwd_diff_param_13[112],
	.param .align 8 .b8 __kernel__vertex_shader_fwd_diff_param_14[112],
	.param .f32 __kernel__vertex_shader_fwd_diff_param_15,
	.param .f32 __kernel__vertex_shader_fwd_diff_param_16,
	.param .u32 __kernel__vertex_shader_fwd_diff_param_17,
	.param .u32 __kernel__vertex_shader_fwd_diff_param_18,
	.param .u32 __kernel__vertex_shader_fwd_diff_param_19,
	.param .u32 __kernel__vertex_shader_fwd_diff_param_20,
	.param .u32 __kernel__vertex_shader_fwd_diff_param_21,
	.param .u32 __kernel__vertex_shader_fwd_diff_param_22
)
{
	.local .align 4 .b8 	__local_depot1[28];
	.reg .b64 	%SP;
	.reg .b64 	%SPL;
	.reg .pred 	%p<55>;
	.reg .b16 	%rs<85>;
	.reg .b32 	%r<604>;
	.reg .b32 	%f<1923>;
	.reg .b64 	%rd<395>;
	.reg .b64 	%fd<9>;

	mov.u64 	%SPL, __local_depot1;
	ld.param.u64 	%rd55, [__kernel__vertex_shader_fwd_diff_param_14+56];
	ld.param.u64 	%rd54, [__kernel__vertex_shader_fwd_diff_param_14];
	ld.param.u64 	%rd53, [__kernel__vertex_shader_fwd_diff_param_13+56];
	ld.param.u64 	%rd52, [__kernel__vertex_shader_fwd_diff_param_13];
	ld.param.u64 	%rd51, [__kernel__vertex_shader_fwd_diff_param_12+56];
	ld.param.u64 	%rd50, [__kernel__vertex_shader_fwd_diff_param_12];
	ld.param.u64 	%rd49, [__kernel__vertex_shader_fwd_diff_param_11];
	ld.param.u64 	%rd48, [__kernel__vertex_shader_fwd_diff_param_10];
	ld.param.u64 	%rd47, [__kernel__vertex_shader_fwd_diff_param_9];
	ld.param.u64 	%rd46, [__kernel__vertex_shader_fwd_diff_param_8];
	ld.param.u64 	%rd45, [__kernel__vertex_shader_fwd_diff_param_7];
	ld.param.u64 	%rd44, [__kernel__vertex_shader_fwd_diff_param_6];
	ld.param.u64 	%rd43, [__kernel__vertex_shader_fwd_diff_param_4];
	ld.param.u64 	%rd42, [__kernel__vertex_shader_fwd_diff_param_3+56];
	ld.param.u64 	%rd41, [__kernel__vertex_shader_fwd_diff_param_3];
	ld.param.u64 	%rd40, [__kernel__vertex_shader_fwd_diff_param_2+56];
	ld.param.u64 	%rd39, [__kernel__vertex_shader_fwd_diff_param_2];
	ld.param.u64 	%rd38, [__kernel__vertex_shader_fwd_diff_param_1+56];
	ld.param.u64 	%rd37, [__kernel__vertex_shader_fwd_diff_param_1];
	ld.param.v2.u32 	{%r82, %r83}, [__kernel__vertex_shader_fwd_diff_param_0+64];
	ld.param.u64 	%rd36, [__kernel__vertex_shader_fwd_diff_param_0+56];
	ld.param.v2.u32 	{%r71, %r72}, [__kernel__vertex_shader_fwd_diff_param_0+8];
	ld.param.u64 	%rd35, [__kernel__vertex_shader_fwd_diff_param_0];
	ld.param.v2.u32 	{%r75, %r76}, [__kernel__vertex_shader_fwd_diff_param_0+24];
	ld.param.v2.u32 	{%r106, %r107}, [__kernel__vertex_shader_fwd_diff_param_1+72];
	ld.param.v2.u32 	{%r104, %r105}, [__kernel__vertex_shader_fwd_diff_param_1+64];
	ld.param.v2.u32 	{%r95, %r96}, [__kernel__vertex_shader_fwd_diff_param_1+16];
	ld.param.v2.u32 	{%r93, %r94}, [__kernel__vertex_shader_fwd_diff_param_1+8];
	ld.param.v2.u32 	{%r126, %r127}, [__kernel__vertex_shader_fwd_diff_param_2+64];
	ld.param.v2.u32 	{%r115, %r116}, [__kernel__vertex_shader_fwd_diff_param_2+8];
	ld.param.v2.u32 	{%r148, %r149}, [__kernel__vertex_shader_fwd_diff_param_3+64];
	ld.param.v2.u32 	{%r137, %r138}, [__kernel__vertex_shader_fwd_diff_param_3+8];
	ld.param.v2.u32 	{%r159, %r160}, [__kernel__vertex_shader_fwd_diff_param_4+8];
	ld.param.u32 	%r170, [__kernel__vertex_shader_fwd_diff_param_5];
	ld.param.v2.u32 	{%r171, %r172}, [__kernel__vertex_shader_fwd_diff_param_6+8];
	ld.param.v2.u32 	{%r182, %r183}, [__kernel__vertex_shader_fwd_diff_param_7+8];
	ld.param.v2.u32 	{%r193, %r194}, [__kernel__vertex_shader_fwd_diff_param_8+8];
	ld.param.v2.u32 	{%r204, %r205}, [__kernel__vertex_shader_fwd_diff_param_9+8];
	ld.param.v2.u32 	{%r215, %r216}, [__kernel__vertex_shader_fwd_diff_param_10+8];
	ld.param.v2.u32 	{%r226, %r227}, [__kernel__vertex_shader_fwd_diff_param_11+8];
	ld.param.v2.u32 	{%r248, %r249}, [__kernel__vertex_shader_fwd_diff_param_12+64];
	ld.param.v2.u32 	{%r237, %r238}, [__kernel__vertex_shader_fwd_diff_param_12+8];
	ld.param.v2.u32 	{%r272, %r273}, [__kernel__vertex_shader_fwd_diff_param_13+72];
	ld.param.v2.u32 	{%r270, %r271}, [__kernel__vertex_shader_fwd_diff_param_13+64];
	ld.param.v2.u32 	{%r261, %r262}, [__kernel__vertex_shader_fwd_diff_param_13+16];
	ld.param.v2.u32 	{%r259, %r260}, [__kernel__vertex_shader_fwd_diff_param_13+8];
	ld.param.v2.u32 	{%r292, %r293}, [__kernel__vertex_shader_fwd_diff_param_14+64];
	ld.param.v2.u32 	{%r281, %r282}, [__kernel__vertex_shader_fwd_diff_param_14+8];
	ld.param.u32 	%r303, [__kernel__vertex_shader_fwd_diff_param_17];
	ld.param.u32 	%r304, [__kernel__vertex_shader_fwd_diff_param_18];
	add.u64 	%rd1, %SPL, 0;
	mov.u32 	%r414, %ctaid.x;
	mov.u32 	%r415, %ntid.x;
	mov.u32 	%r416, %tid.x;
	mad.lo.s32 	%r1, %r414, %r415, %r416;
	setp.ge.u32 	%p1, %r1, %r76;
	mov.f32 	%f1812, 0f00000000;
	mov.f32 	%f1813, 0f00000000;
	mov.f32 	%f1814, 0f00000000;
	mov.f32 	%f1815, 0f00000000;
	mov.f32 	%f1816, 0f00000000;
	mov.f32 	%f1817, 0f00000000;
	mov.f32 	%f1818, 0f00000000;
	mov.f32 	%f1819, 0f00000000;
	mov.f32 	%f1820, 0f00000000;
	mov.f32 	%f1821, 0f00000000;
	mov.f32 	%f1822, 0f00000000;
	mov.f32 	%f1823, 0f00000000;
	mov.f32 	%f1824, 0f00000000;
	mov.f32 	%f1825, 0f00000000;
	mov.f32 	%f1826, 0f00000000;
	mov.f32 	%f1827, 0f00000000;
	mov.f32 	%f1828, 0f00000000;
	mov.f32 	%f1829, 0f00000000;
	mov.f32 	%f1830, 0f00000000;
	mov.f32 	%f1831, 0f00000000;
	mov.f32 	%f1832, 0f00000000;
	mov.f32 	%f1833, 0f00000000;
	mov.f32 	%f1834, 0f00000000;
	mov.f32 	%f1835, 0f00000000;
	mov.f32 	%f1836, 0f00000000;
	mov.f32 	%f1837, 0f00000000;
	mov.f32 	%f1838, 0f00000000;
	mov.f32 	%f1839, 0f00000000;
	mov.f32 	%f1840, 0f00000000;
	mov.f32 	%f1841, 0f00000000;
	mov.f32 	%f1842, 0f00000000;
	mov.f32 	%f1843, 0f00000000;
	mov.f32 	%f1844, 0f00000000;
	mov.f32 	%f1845, 0f00000000;
	mov.f32 	%f1846, 0f00000000;
	mov.f32 	%f1847, 0f00000000;
	mov.f32 	%f1857, 0f00000000;
	mov.f32 	%f1858, 0f00000000;
	mov.f32 	%f1859, 0f00000000;
	mov.f32 	%f1860, 0f00000000;
	mov.f32 	%f1861, 0f00000000;
	mov.f32 	%f1862, 0f00000000;
	mov.f32 	%f1863, 0f00000000;
	mov.f32 	%f1864, 0f00000000;
	mov.f32 	%f1865, 0f00000000;
	mov.f32 	%f1866, 0f00000000;
	mov.f32 	%f1867, 0f00000000;
	mov.f32 	%f1868, 0f00000000;
	mov.f32 	%f1869, 0f00000000;
	mov.f32 	%f1870, 0f00000000;
	mov.f32 	%f1871, 0f00000000;
	mov.f32 	%f1872, 0f00000000;
	mov.f32 	%f1873, 0f00000000;
	mov.f32 	%f1874, 0f00000000;
	mov.f32 	%f1875, 0f00000000;
	mov.f32 	%f1876, 0f00000000;
	mov.f32 	%f1877, 0f00000000;
	mov.f32 	%f1878, 0f00000000;
	mov.f32 	%f1879, 0f00000000;
	mov.f32 	%f1880, 0f00000000;
	mov.f32 	%f1881, 0f00000000;
	mov.f32 	%f1882, 0f00000000;
	mov.f32 	%f1883, 0f00000000;
	mov.f32 	%f1884, 0f00000000;
	mov.f32 	%f1885, 0f00000000;
	mov.f32 	%f1886, 0f00000000;
	mov.f32 	%f1887, 0f00000000;
	mov.f32 	%f1888, 0f00000000;
	mov.f32 	%f1889, 0f00000000;
	mov.f32 	%f1890, 0f00000000;
	mov.f32 	%f1891, 0f00000000;
	mov.f32 	%f1892, 0f00000000;
	@%p1 bra 	$L__BB1_47;
	cvta.to.global.u64 	%rd57, %rd44;
	cvta.to.global.u64 	%rd58, %rd45;
	cvta.to.global.u64 	%rd59, %rd46;
	ld.global.f32 	%f1, [%rd57];
	cvt.u64.u32 	%rd60, %r172;
	add.s64 	%rd61, %rd57, %rd60;
	ld.global.f32 	%f2, [%rd61];
	shl.b32 	%r417, %r172, 1;
	cvt.u64.u32 	%rd62, %r417;
	add.s64 	%rd63, %rd57, %rd62;
	ld.global.f32 	%f3, [%rd63];
	mul.lo.s32 	%r418, %r172, 3;
	cvt.u64.u32 	%rd64, %r418;
	add.s64 	%rd65, %rd57, %rd64;
	ld.global.f32 	%f4, [%rd65];
	cvt.u64.u32 	%rd66, %r171;
	add.s64 	%rd67, %rd57, %rd66;
	ld.global.f32 	%f5, [%rd67];
	add.s64 	%rd68, %rd67, %rd60;
	ld.global.f32 	%f6, [%rd68];
	add.s64 	%rd69, %rd67, %rd62;
	ld.global.f32 	%f7, [%rd69];
	add.s64 	%rd70, %rd67, %rd64;
	ld.global.f32 	%f8, [%rd70];
	shl.b32 	%r419, %r171, 1;
	cvt.u64.u32 	%rd71, %r419;
	add.s64 	%rd72, %rd57, %rd71;
	ld.global.f32 	%f9, [%rd72];
	add.s64 	%rd73, %rd72, %rd60;
	ld.global.f32 	%f10, [%rd73];
	add.s64 	%rd74, %rd72, %rd62;
	ld.global.f32 	%f11, [%rd74];
	add.s64 	%rd75, %rd72, %rd64;
	ld.global.f32 	%f12, [%rd75];
	mul.lo.s32 	%r420, %r171, 3;
	cvt.u64.u32 	%rd76, %r420;
	add.s64 	%rd77, %rd57, %rd76;
	ld.global.f32 	%f13, [%rd77];
	add.s64 	%rd78, %rd77, %rd60;
	ld.global.f32 	%f14, [%rd78];
	add.s64 	%rd79, %rd77, %rd62;
	ld.global.f32 	%f15, [%rd79];
	add.s64 	%rd80, %rd77, %rd64;
	ld.global.f32 	%f16, [%rd80];
	ld.global.f32 	%f17, [%rd58];
	cvt.u64.u32 	%rd81, %r183;
	add.s64 	%rd82, %rd58, %rd81;
	ld.global.f32 	%f18, [%rd82];
	shl.b32 	%r421, %r183, 1;
	cvt.u64.u32 	%rd83, %r421;
	add.s64 	%rd84, %rd58, %rd83;
	ld.global.f32 	%f19, [%rd84];
	mul.lo.s32 	%r422, %r183, 3;
	cvt.u64.u32 	%rd85, %r422;
	add.s64 	%rd86, %rd58, %rd85;
	ld.global.f32 	%f20, [%rd86];
	cvt.u64.u32 	%rd87, %r182;
	add.s64 	%rd88, %rd58, %rd87;
	ld.global.f32 	%f21, [%rd88];
	add.s64 	%rd89, %rd88, %rd81;
	ld.global.f32 	%f22, [%rd89];
	add.s64 	%rd90, %rd88, %rd83;
	ld.global.f32 	%f23, [%rd90];
	add.s64 	%rd91, %rd88, %rd85;
	ld.global.f32 	%f24, [%rd91];
	mul.lo.s32 	%r423, %r182, 3;
	cvt.u64.u32 	%rd92, %r423;
	add.s64 	%rd93, %rd58, %rd92;
	ld.global.f32 	%f25, [%rd93];
	add.s64 	%rd94, %rd93, %rd81;
	ld.global.f32 	%f26, [%rd94];
	add.s64 	%rd95, %rd93, %rd83;
	ld.global.f32 	%f27, [%rd95];
	add.s64 	%rd96, %rd93, %rd85;
	ld.global.f32 	%f28, [%rd96];
	ld.global.f32 	%f29, [%rd59];
	cvt.u64.u32 	%rd97, %r193;
	add.s64 	%rd98, %rd59, %rd97;
	ld.global.f32 	%f30, [%rd98];
	shl.b32 	%r424, %r193, 1;
	cvt.u64.u32 	%rd99, %r424;
	add.s64 	%rd100, %rd59, %rd99;
	ld.global.f32 	%f31, [%rd100];
	cvta.to.global.u64 	%rd101, %rd35;
	cvta.to.global.u64 	%rd102, %rd36;
	mul.lo.s32 	%r425, %r71, %r1;
	cvt.u64.u32 	%rd103, %r425;
	add.s64 	%rd104, %rd101, %rd103;
	ld.global.f32 	%f32, [%rd104];
	mul.lo.s32 	%r426, %r82, %r1;
	cvt.u64.u32 	%rd105, %r426;
	add.s64 	%rd106, %rd102, %rd105;
	ld.global.f32 	%f33, [%rd106];
	cvt.u64.u32 	%rd107, %r72;
	add.s64 	%rd108, %rd104, %rd107;
	ld.global.f32 	%f34, [%rd108];
	cvt.u64.u32 	%rd109, %r83;
	add.s64 	%rd110, %rd106, %rd109;
	ld.global.f32 	%f35, [%rd110];
	shl.b32 	%r427, %r72, 1;
	cvt.u64.u32 	%rd111, %r427;
	add.s64 	%rd112, %rd104, %rd111;
	ld.global.f32 	%f36, [%rd112];
	shl.b32 	%r428, %r83, 1;
	cvt.u64.u32 	%rd113, %r428;
	add.s64 	%rd114, %rd106, %rd113;
	ld.global.f32 	%f37, [%rd114];
	cvta.to.global.u64 	%rd115, %rd37;
	cvta.to.global.u64 	%rd116, %rd38;
	mul.lo.s32 	%r429, %r93, %r1;
	cvt.u64.u32 	%rd117, %r429;
	add.s64 	%rd3, %rd115, %rd117;
	ld.global.f32 	%f38, [%rd3];
	mul.lo.s32 	%r430, %r104, %r1;
	cvt.u64.u32 	%rd118, %r430;
	add.s64 	%rd4, %rd116, %rd118;
	ld.global.f32 	%f39, [%rd4];
	cvt.u64.u32 	%rd119, %r95;
	add.s64 	%rd120, %rd3, %rd119;
	ld.global.f32 	%f40, [%rd120];
	cvt.u64.u32 	%rd121, %r106;
	add.s64 	%rd122, %rd4, %rd121;
	ld.global.f32 	%f41, [%rd122];
	shl.b32 	%r8, %r95, 1;
	cvt.u64.u32 	%rd123, %r8;
	add.s64 	%rd124, %rd3, %rd123;
	ld.global.f32 	%f42, [%rd124];
	shl.b32 	%r9, %r106, 1;
	cvt.u64.u32 	%rd125, %r9;
	add.s64 	%rd126, %rd4, %rd125;
	ld.global.f32 	%f43, [%rd126];
	setp.eq.s32 	%p2, %r170, 0;
	mov.f32 	%f1803, 0f00000000;
	mov.f32 	%f1804, %f1803;
	mov.f32 	%f1805, %f1803;
	mov.f32 	%f1806, %f1803;
	mov.f32 	%f1807, %f1803;
	mov.f32 	%f1808, %f1803;
	mov.f32 	%f1809, %f1803;
	mov.f32 	%f1810, %f1803;
	mov.f32 	%f1811, %f1803;
	mov.f32 	%f1848, %f1803;
	mov.f32 	%f1849, %f1803;
	mov.f32 	%f1850, %f1803;
	mov.f32 	%f1851, %f1803;
	mov.f32 	%f1852, %f1803;
	mov.f32 	%f1853, %f1803;
	mov.f32 	%f1854, %f1803;
	mov.f32 	%f1855, %f1803;
	mov.f32 	%f1856, %f1803;
	@%p2 bra 	$L__BB1_5;
	cvt.u64.u32 	%rd127, %r9;
	cvt.u64.u32 	%rd128, %r8;
	cvt.u64.u32 	%rd129, %r106;
	cvt.u64.u32 	%rd130, %r95;
	cvt.u64.u32 	%rd131, %r94;
	add.s64 	%rd132, %rd3, %rd131;
	ld.global.f32 	%f1848, [%rd132];
	cvt.u64.u32 	%rd133, %r105;
	add.s64 	%rd134, %rd4, %rd133;
	ld.global.f32 	%f1803, [%rd134];
	add.s64 	%rd135, %rd132, %rd130;
	ld.global.f32 	%f1849, [%rd135];
	add.s64 	%rd136, %rd134, %rd129;
	ld.global.f32 	%f1804, [%rd136];
	add.s64 	%rd137, %rd132, %rd128;
	ld.global.f32 	%f1850, [%rd137];
	add.s64 	%rd138, %rd134, %rd127;
	ld.global.f32 	%f1805, [%rd138];
	shl.b32 	%r431, %r94, 1;
	cvt.u64.u32 	%rd139, %r431;
	add.s64 	%rd140, %rd3, %rd139;
	ld.global.f32 	%f1851, [%rd140];
	shl.b32 	%r432, %r105, 1;
	cvt.u64.u32 	%rd141, %r432;
	add.s64 	%rd142, %rd4, %rd141;
	ld.global.f32 	%f1806, [%rd142];
	add.s64 	%rd143, %rd140, %rd130;
	ld.global.f32 	%f1852, [%rd143];
	add.s64 	%rd144, %rd142, %rd129;
	ld.global.f32 	%f1807, [%rd144];
	add.s64 	%rd145, %rd140, %rd128;
	ld.global.f32 	%f1853, [%rd145];
	add.s64 	%rd146, %rd142, %rd127;
	ld.global.f32 	%f1808, [%rd146];
	mul.lo.s32 	%r433, %r94, 3;
	cvt.u64.u32 	%rd147, %r433;
	add.s64 	%rd148, %rd3, %rd147;
	ld.global.f32 	%f1854, [%rd148];
	mul.lo.s32 	%r434, %r105, 3;
	cvt.u64.u32 	%rd149, %r434;
	add.s64 	%rd150, %rd4, %rd149;
	ld.global.f32 	%f1809, [%rd150];
	add.s64 	%rd151, %rd148, %rd130;
	ld.global.f32 	%f1855, [%rd151];
	add.s64 	%rd152, %rd150, %rd129;
	ld.global.f32 	%f1810, [%rd152];
	add.s64 	%rd153, %rd148, %rd128;
	ld.global.f32 	%f1856, [%rd153];
	add.s64 	%rd154, %rd150, %rd127;
	ld.global.f32 	%f1811, [%rd154];
	setp.eq.s32 	%p3, %r170, 1;
	@%p3 bra 	$L__BB1_5;
	cvt.u64.u32 	%rd155, %r9;
	cvt.u64.u32 	%rd156, %r8;
	cvt.u64.u32 	%rd157, %r106;
	cvt.u64.u32 	%rd158, %r95;
	shl.b32 	%r435, %r94, 2;
	cvt.u64.u32 	%rd159, %r435;
	add.s64 	%rd160, %rd3, %rd159;
	ld.global.f32 	%f1857, [%rd160];
	shl.b32 	%r436, %r105, 2;
	cvt.u64.u32 	%rd161, %r436;
	add.s64 	%rd162, %rd4, %rd161;
	ld.global.f32 	%f1812, [%rd162];
	add.s64 	%rd163, %rd160, %rd158;
	ld.global.f32 	%f1858, [%rd163];
	add.s64 	%rd164, %rd162, %rd157;
	ld.global.f32 	%f1813, [%rd164];
	add.s64 	%rd165, %rd160, %rd156;
	ld.global.f32 	%f1859, [%rd165];
	add.s64 	%rd166, %rd162, %rd155;
	ld.global.f32 	%f1814, [%rd166];
	mul.lo.s32 	%r437, %r94, 5;
	cvt.u64.u32 	%rd167, %r437;
	add.s64 	%rd168, %rd3, %rd167;
	ld.global.f32 	%f1860, [%rd168];
	mul.lo.s32 	%r438, %r105, 5;
	cvt.u64.u32 	%rd169, %r438;
	add.s64 	%rd170, %rd4, %rd169;
	ld.global.f32 	%f1815, [%rd170];
	add.s64 	%rd171, %rd168, %rd158;
	ld.global.f32 	%f1861, [%rd171];
	add.s64 	%rd172, %rd170, %rd157;
	ld.global.f32 	%f1816, [%rd172];
	add.s64 	%rd173, %rd168, %rd156;
	ld.global.f32 	%f1862, [%rd173];
	add.s64 	%rd174, %rd170, %rd155;
	ld.global.f32 	%f1817, [%rd174];
	mul.lo.s32 	%r439, %r94, 6;
	cvt.u64.u32 	%rd175, %r439;
	add.s64 	%rd176, %rd3, %rd175;
	ld.global.f32 	%f1863, [%rd176];
	mul.lo.s32 	%r440, %r105, 6;
	cvt.u64.u32 	%rd177, %r440;
	add.s64 	%rd178, %rd4, %rd177;
	ld.global.f32 	%f1818, [%rd178];
	add.s64 	%rd179, %rd176, %rd158;
	ld.global.f32 	%f1864, [%rd179];
	add.s64 	%rd180, %rd178, %rd157;
	ld.global.f32 	%f1819, [%rd180];
	add.s64 	%rd181, %rd176, %rd156;
	ld.global.f32 	%f1865, [%rd181];
	add.s64 	%rd182, %rd178, %rd155;
	ld.global.f32 	%f1820, [%rd182];
	mul.lo.s32 	%r441, %r94, 7;
	cvt.u64.u32 	%rd183, %r441;
	add.s64 	%rd184, %rd3, %rd183;
	ld.global.f32 	%f1866, [%rd184];
	mul.lo.s32 	%r442, %r105, 7;
	cvt.u64.u32 	%rd185, %r442;
	add.s64 	%rd186, %rd4, %rd185;
	ld.global.f32 	%f1821, [%rd186];
	add.s64 	%rd187, %rd184, %rd158;
	ld.global.f32 	%f1867, [%rd187];
	add.s64 	%rd188, %rd186, %rd157;
	ld.global.f32 	%f1822, [%rd188];
	add.s64 	%rd189, %rd184, %rd156;
	ld.global.f32 	%f1868, [%rd189];
	add.s64 	%rd190, %rd186, %rd155;
	ld.global.f32 	%f1823, [%rd190];
	shl.b32 	%r443, %r94, 3;
	cvt.u64.u32 	%rd191, %r443;
	add.s64 	%rd192, %rd3, %rd191;
	ld.global.f32 	%f1869, [%rd192];
	shl.b32 	%r444, %r105, 3;
	cvt.u64.u32 	%rd193, %r444;
	add.s64 	%rd194, %rd4, %rd193;
	ld.global.f32 	%f1824, [%rd194];
	add.s64 	%rd195, %rd192, %rd158;
	ld.global.f32 	%f1870, [%rd195];
	add.s64 	%rd196, %rd194, %rd157;
	ld.global.f32 	%f1825, [%rd196];
	add.s64 	%rd197, %rd192, %rd156;
	ld.global.f32 	%f1871, [%rd197];
	add.s64 	%rd198, %rd194, %rd155;
	ld.global.f32 	%f1826, [%rd198];
	setp.lt.u32 	%p4, %r170, 3;
	@%p4 bra 	$L__BB1_5;
	cvt.u64.u32 	%rd199, %r9;
	cvt.u64.u32 	%rd200, %r8;
	cvt.u64.u32 	%rd201, %r106;
	cvt.u64.u32 	%rd202, %r95;
	mul.lo.s32 	%r445, %r94, 9;
	cvt.u64.u32 	%rd203, %r445;
	add.s64 	%rd204, %rd3, %rd203;
	ld.global.f32 	%f1872, [%rd204];
	mul.lo.s32 	%r446, %r105, 9;
	cvt.u64.u32 	%rd205, %r446;
	add.s64 	%rd206, %rd4, %rd205;
	ld.global.f32 	%f1827, [%rd206];
	add.s64 	%rd207, %rd204, %rd202;
	ld.global.f32 	%f1873, [%rd207];
	add.s64 	%rd208, %rd206, %rd201;
	ld.global.f32 	%f1828, [%rd208];
	add.s64 	%rd209, %rd204, %rd200;
	ld.global.f32 	%f1874, [%rd209];
	add.s64 	%rd210, %rd206, %rd199;
	ld.global.f32 	%f1829, [%rd210];
	mul.lo.s32 	%r447, %r94, 10;
	cvt.u64.u32 	%rd211, %r447;
	add.s64 	%rd212, %rd3, %rd211;
	ld.global.f32 	%f1875, [%rd212];
	mul.lo.s32 	%r448, %r105, 10;
	cvt.u64.u32 	%rd213, %r448;
	add.s64 	%rd214, %rd4, %rd213;
	ld.global.f32 	%f1830, [%rd214];
	add.s64 	%rd215, %rd212, %rd202;
	ld.global.f32 	%f1876, [%rd215];
	add.s64 	%rd216, %rd214, %rd201;
	ld.global.f32 	%f1831, [%rd216];
	add.s64 	%rd217, %rd212, %rd200;
	ld.global.f32 	%f1877, [%rd217];
	add.s64 	%rd218, %rd214, %rd199;
	ld.global.f32 	%f1832, [%rd218];
	mul.lo.s32 	%r449, %r94, 11;
	cvt.u64.u32 	%rd219, %r449;
	add.s64 	%rd220, %rd3, %rd219;
	ld.global.f32 	%f1878, [%rd220];
	mul.lo.s32 	%r450, %r105, 11;
	cvt.u64.u32 	%rd221, %r450;
	add.s64 	%rd222, %rd4, %rd221;
	ld.global.f32 	%f1833, [%rd222];
	add.s64 	%rd223, %rd220, %rd202;
	ld.global.f32 	%f1879, [%rd223];
	add.s64 	%rd224, %rd222, %rd201;
	ld.global.f32 	%f1834, [%rd224];
	add.s64 	%rd225, %rd220, %rd200;
	ld.global.f32 	%f1880, [%rd225];
	add.s64 	%rd226, %rd222, %rd199;
	ld.global.f32 	%f1835, [%rd226];
	mul.lo.s32 	%r451, %r94, 12;
	cvt.u64.u32 	%rd227, %r451;
	add.s64 	%rd228, %rd3, %rd227;
	ld.global.f32 	%f1881, [%rd228];
	mul.lo.s32 	%r452, %r105, 12;
	cvt.u64.u32 	%rd229, %r452;
	add.s64 	%rd230, %rd4, %rd229;
	ld.global.f32 	%f1836, [%rd230];
	add.s64 	%rd231, %rd228, %rd202;
	ld.global.f32 	%f1882, [%rd231];
	add.s64 	%rd232, %rd230, %rd201;
	ld.global.f32 	%f1837, [%rd232];
	add.s64 	%rd233, %rd228, %rd200;
	ld.global.f32 	%f1883, [%rd233];
	add.s64 	%rd234, %rd230, %rd199;
	ld.global.f32 	%f1838, [%rd234];
	mul.lo.s32 	%r453, %r94, 13;
	cvt.u64.u32 	%rd235, %r453;
	add.s64 	%rd236, %rd3, %rd235;
	ld.global.f32 	%f1884, [%rd236];
	mul.lo.s32 	%r454, %r105, 13;
	cvt.u64.u32 	%rd237, %r454;
	add.s64 	%rd238, %rd4, %rd237;
	ld.global.f32 	%f1839, [%rd238];
	add.s64 	%rd239, %rd236, %rd202;
	ld.global.f32 	%f1885, [%rd239];
	add.s64 	%rd240, %rd238, %rd201;
	ld.global.f32 	%f1840, [%rd240];
	add.s64 	%rd241, %rd236, %rd200;
	ld.global.f32 	%f1886, [%rd241];
	add.s64 	%rd242, %rd238, %rd199;
	ld.global.f32 	%f1841, [%rd242];
	mul.lo.s32 	%r455, %r94, 14;
	cvt.u64.u32 	%rd243, %r455;
	add.s64 	%rd244, %rd3, %rd243;
	ld.global.f32 	%f1887, [%rd244];
	mul.lo.s32 	%r456, %r105, 14;
	cvt.u64.u32 	%rd245, %r456;
	add.s64 	%rd246, %rd4, %rd245;
	ld.global.f32 	%f1842, [%rd246];
	add.s64 	%rd247, %rd244, %rd202;
	ld.global.f32 	%f1888, [%rd247];
	add.s64 	%rd248, %rd246, %rd201;
	ld.global.f32 	%f1843, [%rd248];
	add.s64 	%rd249, %rd244, %rd200;
	ld.global.f32 	%f1889, [%rd249];
	add.s64 	%rd250, %rd246, %rd199;
	ld.global.f32 	%f1844, [%rd250];
	mul.lo.s32 	%r457, %r94, 15;
	cvt.u64.u32 	%rd251, %r457;
	add.s64 	%rd252, %rd3, %rd251;
	ld.global.f32 	%f1890, [%rd252];
	mul.lo.s32 	%r458, %r105, 15;
	cvt.u64.u32 	%rd253, %r458;
	add.s64 	%rd254, %rd4, %rd253;
	ld.global.f32 	%f1845, [%rd254];
	add.s64 	%rd255, %rd252, %rd202;
	ld.global.f32 	%f1891, [%rd255];
	add.s64 	%rd256, %rd254, %rd201;
	ld.global.f32 	%f1846, [%rd256];
	add.s64 	%rd257, %rd252, %rd200;
	ld.global.f32 	%f1892, [%rd257];
	add.s64 	%rd258, %rd254, %rd199;
	ld.global.f32 	%f1847, [%rd258];
$L__BB1_5:
	cvta.to.global.u64 	%rd259, %rd39;
	cvta.to.global.u64 	%rd260, %rd40;
	mul.lo.s32 	%r459, %r115, %r1;
	cvt.u64.u32 	%rd261, %r459;
	add.s64 	%rd5, %rd259, %rd261;
	ld.global.f32 	%f431, [%rd5];
	mul.lo.s32 	%r460, %r126, %r1;
	cvt.u64.u32 	%rd262, %r460;
	add.s64 	%rd6, %rd260, %rd262;
	ld.global.f32 	%f432, [%rd6];
	cvta.to.global.u64 	%rd263, %rd41;
	cvta.to.global.u64 	%rd264, %rd42;
	mul.lo.s32 	%r461, %r137, %r1;
	cvt.u64.u32 	%rd265, %r461;
	add.s64 	%rd266, %rd263, %rd265;
	ld.global.f32 	%f433, [%rd266];
	mul.lo.s32 	%r462, %r148, %r1;
	cvt.u64.u32 	%rd267, %r462;
	add.s64 	%rd268, %rd264, %rd267;
	ld.global.f32 	%f434, [%rd268];
	cvt.u64.u32 	%rd269, %r138;
	add.s64 	%rd270, %rd266, %rd269;
	ld.global.f32 	%f435, [%rd270];
	cvt.u64.u32 	%rd271, %r149;
	add.s64 	%rd272, %rd268, %rd271;
	ld.global.f32 	%f436, [%rd272];
	shl.b32 	%r463, %r138, 1;
	cvt.u64.u32 	%rd273, %r463;
	add.s64 	%rd274, %rd266, %rd273;
	ld.global.f32 	%f437, [%rd274];
	shl.b32 	%r464, %r149, 1;
	cvt.u64.u32 	%rd275, %r464;
	add.s64 	%rd276, %rd268, %rd275;
	ld.global.f32 	%f438, [%rd276];
	fma.rn.f32 	%f615, %f17, %f1, 0f00000000;
	fma.rn.f32 	%f616, %f18, %f5, %f615;
	fma.rn.f32 	%f617, %f19, %f9, %f616;
	fma.rn.f32 	%f618, %f20, %f13, %f617;
	fma.rn.f32 	%f619, %f17, %f2, 0f00000000;
	fma.rn.f32 	%f620, %f18, %f6, %f619;
	fma.rn.f32 	%f621, %f19, %f10, %f620;
	fma.rn.f32 	%f622, %f20, %f14, %f621;
	fma.rn.f32 	%f623, %f17, %f3, 0f00000000;
	fma.rn.f32 	%f624, %f18, %f7, %f623;
	fma.rn.f32 	%f625, %f19, %f11, %f624;
	fma.rn.f32 	%f626, %f20, %f15, %f625;
	fma.rn.f32 	%f627, %f17, %f4, 0f00000000;
	fma.rn.f32 	%f628, %f18, %f8, %f627;
	fma.rn.f32 	%f629, %f19, %f12, %f628;
	fma.rn.f32 	%f630, %f20, %f16, %f629;
	fma.rn.f32 	%f631, %f21, %f1, 0f00000000;
	fma.rn.f32 	%f632, %f22, %f5, %f631;
	fma.rn.f32 	%f633, %f23, %f9, %f632;
	fma.rn.f32 	%f634, %f24, %f13, %f633;
	fma.rn.f32 	%f635, %f21, %f2, 0f00000000;
	fma.rn.f32 	%f636, %f22, %f6, %f635;
	fma.rn.f32 	%f637, %f23, %f10, %f636;
	fma.rn.f32 	%f638, %f24, %f14, %f637;
	fma.rn.f32 	%f639, %f21, %f3, 0f00000000;
	fma.rn.f32 	%f640, %f22, %f7, %f639;
	fma.rn.f32 	%f641, %f23, %f11, %f640;
	fma.rn.f32 	%f642, %f24, %f15, %f641;
	fma.rn.f32 	%f643, %f21, %f4, 0f00000000;
	fma.rn.f32 	%f644, %f22, %f8, %f643;
	fma.rn.f32 	%f645, %f23, %f12, %f644;
	fma.rn.f32 	%f646, %f24, %f16, %f645;
	fma.rn.f32 	%f647, %f25, %f1, 0f00000000;
	fma.rn.f32 	%f648, %f26, %f5, %f647;
	fma.rn.f32 	%f649, %f27, %f9, %f648;
	fma.rn.f32 	%f650, %f28, %f13, %f649;
	fma.rn.f32 	%f651, %f25, %f2, 0f00000000;
	fma.rn.f32 	%f652, %f26, %f6, %f651;
	fma.rn.f32 	%f653, %f27, %f10, %f652;
	fma.rn.f32 	%f654, %f28, %f14, %f653;
	fma.rn.f32 	%f655, %f25, %f3, 0f00000000;
	fma.rn.f32 	%f656, %f26, %f7, %f655;
	fma.rn.f32 	%f657, %f27, %f11, %f656;
	fma.rn.f32 	%f658, %f28, %f15, %f657;
	fma.rn.f32 	%f659, %f25, %f4, 0f00000000;
	fma.rn.f32 	%f660, %f26, %f8, %f659;
	fma.rn.f32 	%f661, %f27, %f12, %f660;
	fma.rn.f32 	%f662, %f28, %f16, %f661;
	fma.rn.f32 	%f439, %f1, 0f00000000, 0f00000000;
	mul.f32 	%f440, %f5, 0f00000000;
	add.f32 	%f663, %f439, %f440;
	fma.rn.f32 	%f664, %f9, 0f00000000, %f663;
	fma.rn.f32 	%f665, %f13, 0f00000000, %f664;
	fma.rn.f32 	%f441, %f2, 0f00000000, 0f00000000;
	mul.f32 	%f442, %f6, 0f00000000;
	add.f32 	%f666, %f441, %f442;
	fma.rn.f32 	%f667, %f10, 0f00000000, %f666;
	fma.rn.f32 	%f668, %f14, 0f00000000, %f667;
	fma.rn.f32 	%f443, %f3, 0f00000000, 0f00000000;
	mul.f32 	%f444, %f7, 0f00000000;
	add.f32 	%f669, %f443, %f444;
	fma.rn.f32 	%f670, %f11, 0f00000000, %f669;
	fma.rn.f32 	%f671, %f15, 0f00000000, %f670;
	mul.f32 	%f445, %f4, 0f00000000;
	add.f32 	%f672, %f445, 0f00000000;
	mul.f32 	%f446, %f8, 0f00000000;
	add.f32 	%f673, %f672, %f446;
	fma.rn.f32 	%f674, %f12, 0f00000000, %f673;
	mul.f32 	%f447, %f16, 0f00000000;
	add.f32 	%f675, %f674, %f447;
	fma.rn.f32 	%f676, %f17, 0f00000000, 0f00000000;
	fma.rn.f32 	%f677, %f18, 0f00000000, %f676;
	fma.rn.f32 	%f678, %f19, 0f00000000, %f677;
	fma.rn.f32 	%f679, %f20, 0f00000000, %f678;
	fma.rn.f32 	%f680, %f21, 0f00000000, 0f00000000;
	fma.rn.f32 	%f681, %f22, 0f00000000, %f680;
	fma.rn.f32 	%f682, %f23, 0f00000000, %f681;
	fma.rn.f32 	%f683, %f24, 0f00000000, %f682;
	fma.rn.f32 	%f684, %f25, 0f00000000, 0f00000000;
	fma.rn.f32 	%f685, %f26, 0f00000000, %f684;
	fma.rn.f32 	%f686, %f27, 0f00000000, %f685;
	fma.rn.f32 	%f687, %f28, 0f00000000, %f686;
	add.f32 	%f688, %f665, %f679;
	add.f32 	%f689, %f668, %f679;
	add.f32 	%f690, %f671, %f679;
	add.f32 	%f691, %f675, %f679;
	add.f32 	%f692, %f665, %f683;
	add.f32 	%f693, %f668, %f683;
	add.f32 	%f694, %f671, %f683;
	add.f32 	%f695, %f675, %f683;
	add.f32 	%f696, %f665, %f687;
	add.f32 	%f697, %f668, %f687;
	add.f32 	%f698, %f671, %f687;
	add.f32 	%f699, %f675, %f687;
	fma.rn.f32 	%f700, %f618, %f32, 0f00000000;
	fma.rn.f32 	%f701, %f622, %f34, %f700;
	fma.rn.f32 	%f702, %f626, %f36, %f701;
	add.f32 	%f703, %f702, %f630;
	fma.rn.f32 	%f704, %f634, %f32, 0f00000000;
	fma.rn.f32 	%f705, %f638, %f34, %f704;
	fma.rn.f32 	%f706, %f642, %f36, %f705;
	add.f32 	%f707, %f706, %f646;
	fma.rn.f32 	%f708, %f650, %f32, 0f00000000;
	fma.rn.f32 	%f709, %f654, %f34, %f708;
	fma.rn.f32 	%f710, %f658, %f36, %f709;
	add.f32 	%f711, %f710, %f662;
	fma.rn.f32 	%f712, %f688, %f32, 0f00000000;
	fma.rn.f32 	%f713, %f689, %f34, %f712;
	fma.rn.f32 	%f714, %f690, %f36, %f713;
	add.f32 	%f715, %f714, %f691;
	fma.rn.f32 	%f716, %f692, %f32, 0f00000000;
	fma.rn.f32 	%f717, %f693, %f34, %f716;
	fma.rn.f32 	%f718, %f694, %f36, %f717;
	add.f32 	%f719, %f718, %f695;
	fma.rn.f32 	%f720, %f696, %f32, 0f00000000;
	fma.rn.f32 	%f721, %f697, %f34, %f720;
	fma.rn.f32 	%f722, %f698, %f36, %f721;
	add.f32 	%f723, %f722, %f699;
	fma.rn.f32 	%f724, %f618, %f33, 0f00000000;
	fma.rn.f32 	%f725, %f622, %f35, %f724;
	fma.rn.f32 	%f726, %f626, %f37, %f725;
	fma.rn.f32 	%f727, %f630, 0f00000000, %f726;
	fma.rn.f32 	%f728, %f634, %f33, 0f00000000;
	fma.rn.f32 	%f729, %f638, %f35, %f728;
	fma.rn.f32 	%f730, %f642, %f37, %f729;
	fma.rn.f32 	%f731, %f646, 0f00000000, %f730;
	fma.rn.f32 	%f732, %f650, %f33, 0f00000000;
	fma.rn.f32 	%f733, %f654, %f35, %f732;
	fma.rn.f32 	%f734, %f658, %f37, %f733;
	fma.rn.f32 	%f735, %f662, 0f00000000, %f734;
	add.f32 	%f736, %f715, %f727;
	add.f32 	%f737, %f719, %f731;
	add.f32 	%f738, %f723, %f735;
	add.f32 	%f739, %f711, 0f33D6BF95;
	div.rn.f32 	%f448, %f703, %f739;
	div.rn.f32 	%f449, %f707, %f739;
	mul.f32 	%f740, %f736, %f739;
	mul.f32 	%f741, %f737, %f739;
	mul.f32 	%f742, %f703, %f738;
	mul.f32 	%f743, %f707, %f738;
	sub.f32 	%f744, %f740, %f742;
	sub.f32 	%f745, %f741, %f743;
	mul.f32 	%f746, %f739, %f739;
	div.rn.f32 	%f450, %f744, %f746;
	div.rn.f32 	%f451, %f745, %f746;
	fma.rn.f32 	%f747, %f9, %f32, 0f00000000;
	fma.rn.f32 	%f748, %f10, %f34, %f747;
	fma.rn.f32 	%f749, %f11, %f36, %f748;
	add.f32 	%f452, %f749, %f12;
	fma.rn.f32 	%f750, %f32, 0f00000000, 0f00000000;
	fma.rn.f32 	%f751, %f34, 0f00000000, %f750;
	fma.rn.f32 	%f752, %f36, 0f00000000, %f751;
	add.f32 	%f453, %f752, 0f00000000;
	fma.rn.f32 	%f753, %f9, %f33, 0f00000000;
	fma.rn.f32 	%f754, %f10, %f35, %f753;
	fma.rn.f32 	%f755, %f11, %f37, %f754;
	fma.rn.f32 	%f756, %f12, 0f00000000, %f755;
	add.f32 	%f454, %f453, %f756;
	setp.le.f32 	%p5, %f452, 0f3E4CCCCD;
	mov.f32 	%f1903, 0f00000000;
	mov.f32 	%f1904, %f1903;
	mov.f32 	%f1905, %f1903;
	mov.f32 	%f1906, %f1903;
	mov.f32 	%f1907, %f1903;
	mov.f32 	%f1908, %f1903;
	mov.f32 	%f1909, %f1903;
	mov.f32 	%f1910, %f1903;
	mov.f32 	%f1911, %f1903;
	mov.f32 	%f1912, %f1903;
	mov.f32 	%f1913, %f1903;
	mov.f32 	%f1914, %f1903;
	mov.f32 	%f1915, %f1903;
	mov.f32 	%f1916, %f1903;
	mov.f32 	%f1917, %f1903;
	mov.f32 	%f1918, %f1903;
	mov.f32 	%f1919, %f1903;
	mov.f32 	%f1920, %f1903;
	mov.f32 	%f1921, %f1903;
	mov.f32 	%f1922, %f1903;
	@%p5 bra 	$L__BB1_43;
	cvt.u64.u32 	%rd277, %r116;
	add.s64 	%rd278, %rd5, %rd277;
	ld.global.f32 	%f455, [%rd278];
	cvt.u64.u32 	%rd279, %r127;
	add.s64 	%rd280, %rd6, %rd279;
	ld.global.f32 	%f456, [%rd280];
	shl.b32 	%r465, %r116, 1;
	cvt.u64.u32 	%rd281, %r465;
	add.s64 	%rd282, %rd5, %rd281;
	ld.global.f32 	%f457, [%rd282];
	shl.b32 	%r466, %r127, 1;
	cvt.u64.u32 	%rd283, %r466;
	add.s64 	%rd284, %rd6, %rd283;
	ld.global.f32 	%f458, [%rd284];
	mul.lo.s32 	%r467, %r116, 3;
	cvt.u64.u32 	%rd285, %r467;
	add.s64 	%rd286, %rd5, %rd285;
	ld.global.f32 	%f459, [%rd286];
	mul.lo.s32 	%r468, %r127, 3;
	cvt.u64.u32 	%rd287, %r468;
	add.s64 	%rd288, %rd6, %rd287;
	ld.global.f32 	%f460, [%rd288];
	sub.f32 	%f757, %f32, %f29;
	sub.f32 	%f758, %f34, %f30;
	sub.f32 	%f759, %f36, %f31;
	mul.f32 	%f760, %f757, %f33;
	mul.f32 	%f761, %f758, %f35;
	mul.f32 	%f762, %f759, %f37;
	mul.f32 	%f763, %f758, %f758;
	fma.rn.f32 	%f764, %f757, %f757, %f763;
	fma.rn.f32 	%f765, %f759, %f759, %f764;
	fma.rn.f32 	%f766, %f757, %f33, %f760;
	fma.rn.f32 	%f767, %f758, %f35, %f761;
	add.f32 	%f768, %f766, %f767;
	fma.rn.f32 	%f769, %f759, %f37, %f762;
	add.f32 	%f770, %f768, %f769;
	sqrt.rn.f32 	%f771, %f765;
	max.f32 	%f772, %f765, 0f33D6BF95;
	sqrt.rn.f32 	%f773, %f772;
	mov.f32 	%f774, 0fBF000000;
	div.rn.f32 	%f775, %f774, %f773;
	rcp.rn.f32 	%f776, %f771;
	mul.f32 	%f461, %f757, %f776;
	mul.f32 	%f462, %f758, %f776;
	mul.f32 	%f463, %f759, %f776;
	fma.rn.f32 	%f777, %f770, %f775, 0f00000000;
	mul.f32 	%f778, %f771, %f771;
	div.rn.f32 	%f779, %f777, %f778;
	mul.f32 	%f780, %f779, %f757;
	mul.f32 	%f781, %f779, %f758;
	mul.f32 	%f782, %f779, %f759;
	fma.rn.f32 	%f464, %f33, %f776, %f780;
	fma.rn.f32 	%f465, %f35, %f776, %f781;
	fma.rn.f32 	%f466, %f37, %f776, %f782;
	mul.f32 	%f1896, %f38, 0f3E906EBB;
	mul.f32 	%f1897, %f40, 0f3E906EBB;
	mul.f32 	%f1898, %f42, 0f3E906EBB;
	mul.f32 	%f1893, %f39, 0f3E906EBB;
	mul.f32 	%f1894, %f41, 0f3E906EBB;
	mul.f32 	%f1895, %f43, 0f3E906EBB;
	@%p2 bra 	$L__BB1_10;
	mul.f32 	%f783, %f462, 0f3EFA2A1C;
	mul.f32 	%f784, %f463, 0f3EFA2A1C;
	mul.f32 	%f785, %f461, 0f3EFA2A1C;
	mul.f32 	%f786, %f783, %f1848;
	mul.f32 	%f787, %f783, %f1849;
	mul.f32 	%f788, %f783, %f1850;
	sub.f32 	%f789, %f1896, %f786;
	sub.f32 	%f790, %f1897, %f787;
	sub.f32 	%f791, %f1898, %f788;
	fma.rn.f32 	%f792, %f784, %f1851, %f789;
	fma.rn.f32 	%f793, %f784, %f1852, %f790;
	fma.rn.f32 	%f794, %f784, %f1853, %f791;
	mul.f32 	%f795, %f785, %f1854;
	mul.f32 	%f796, %f785, %f1855;
	mul.f32 	%f797, %f785, %f1856;
	sub.f32 	%f1896, %f792, %f795;
	sub.f32 	%f1897, %f793, %f796;
	sub.f32 	%f1898, %f794, %f797;
	mul.f32 	%f798, %f465, 0f3EFA2A1C;
	mul.f32 	%f799, %f1803, %f783;
	mul.f32 	%f800, %f1804, %f783;
	mul.f32 	%f801, %f1805, %f783;
	fma.rn.f32 	%f802, %f798, %f1848, %f799;
	fma.rn.f32 	%f803, %f798, %f1849, %f800;
	fma.rn.f32 	%f804, %f798, %f1850, %f801;
	sub.f32 	%f805, %f1893, %f802;
	sub.f32 	%f806, %f1894, %f803;
	sub.f32 	%f807, %f1895, %f804;
	mul.f32 	%f808, %f466, 0f3EFA2A1C;
	mul.f32 	%f809, %f1806, %f784;
	mul.f32 	%f810, %f1807, %f784;
	mul.f32 	%f811, %f1808, %f784;
	fma.rn.f32 	%f812, %f808, %f1851, %f809;
	fma.rn.f32 	%f813, %f808, %f1852, %f810;
	fma.rn.f32 	%f814, %f808, %f1853, %f811;
	add.f32 	%f815, %f805, %f812;
	add.f32 	%f816, %f806, %f813;
	add.f32 	%f817, %f807, %f814;
	mul.f32 	%f818, %f464, 0f3EFA2A1C;
	mul.f32 	%f819, %f1809, %f785;
	mul.f32 	%f820, %f1810, %f785;
	mul.f32 	%f821, %f1811, %f785;
	fma.rn.f32 	%f822, %f818, %f1854, %f819;
	fma.rn.f32 	%f823, %f818, %f1855, %f820;
	fma.rn.f32 	%f824, %f818, %f1856, %f821;
	sub.f32 	%f1893, %f815, %f822;
	sub.f32 	%f1894, %f816, %f823;
	sub.f32 	%f1895, %f817, %f824;
	setp.eq.s32 	%p7, %r170, 1;
	@%p7 bra 	$L__BB1_10;
	mul.f32 	%f479, %f461, %f461;
	mul.f32 	%f825, %f461, %f464;
	fma.rn.f32 	%f480, %f461, %f464, %f825;
	mul.f32 	%f481, %f462, %f462;
	mul.f32 	%f826, %f462, %f465;
	fma.rn.f32 	%f482, %f462, %f465, %f826;
	mul.f32 	%f483, %f463, %f463;
	mul.f32 	%f827, %f463, %f466;
	fma.rn.f32 	%f484, %f463, %f466, %f827;
	mul.f32 	%f485, %f461, %f462;
	mul.f32 	%f828, %f461, %f465;
	fma.rn.f32 	%f486, %f462, %f464, %f828;
	mul.f32 	%f829, %f485, 0f3F8BD8A1;
	mul.f32 	%f830, %f462, %f463;
	mul.f32 	%f831, %f830, 0fBF8BD8A1;
	add.f32 	%f487, %f483, %f483;
	add.f32 	%f488, %f484, %f484;
	sub.f32 	%f832, %f487, %f479;
	sub.f32 	%f833, %f832, %f481;
	mul.f32 	%f834, %f833, 0f3EA17B01;
	mul.f32 	%f835, %f461, %f463;
	mul.f32 	%f836, %f835, 0fBF8BD8A1;
	sub.f32 	%f489, %f479, %f481;
	sub.f32 	%f490, %f480, %f482;
	mul.f32 	%f837, %f489, 0f3F0BD8A1;
	fma.rn.f32 	%f838, %f829, %f1857, %f1896;
	fma.rn.f32 	%f839, %f829, %f1858, %f1897;
	fma.rn.f32 	%f840, %f829, %f1859, %f1898;
	fma.rn.f32 	%f841, %f831, %f1860, %f838;
	fma.rn.f32 	%f842, %f831, %f1861, %f839;
	fma.rn.f32 	%f843, %f831, %f1862, %f840;
	fma.rn.f32 	%f844, %f834, %f1863, %f841;
	fma.rn.f32 	%f845, %f834, %f1864, %f842;
	fma.rn.f32 	%f846, %f834, %f1865, %f843;
	fma.rn.f32 	%f847, %f836, %f1866, %f844;
	fma.rn.f32 	%f848, %f836, %f1867, %f845;
	fma.rn.f32 	%f849, %f836, %f1868, %f846;
	fma.rn.f32 	%f1896, %f837, %f1869, %f847;
	fma.rn.f32 	%f1897, %f837, %f1870, %f848;
	fma.rn.f32 	%f1898, %f837, %f1871, %f849;
	mul.f32 	%f850, %f486, 0f3F8BD8A1;
	mul.f32 	%f851, %f1812, %f829;
	mul.f32 	%f852, %f1813, %f829;
	mul.f32 	%f853, %f1814, %f829;
	fma.rn.f32 	%f854, %f850, %f1857, %f851;
	fma.rn.f32 	%f855, %f850, %f1858, %f852;
	fma.rn.f32 	%f856, %f850, %f1859, %f853;
	add.f32 	%f857, %f1893, %f854;
	add.f32 	%f858, %f1894, %f855;
	add.f32 	%f859, %f1895, %f856;
	mul.f32 	%f860, %f462, %f466;
	fma.rn.f32 	%f861, %f463, %f465, %f860;
	mul.f32 	%f862, %f861, 0fBF8BD8A1;
	mul.f32 	%f863, %f1815, %f831;
	mul.f32 	%f864, %f1816, %f831;
	mul.f32 	%f865, %f1817, %f831;
	fma.rn.f32 	%f866, %f862, %f1860, %f863;
	fma.rn.f32 	%f867, %f862, %f1861, %f864;
	fma.rn.f32 	%f868, %f862, %f1862, %f865;
	add.f32 	%f869, %f857, %f866;
	add.f32 	%f870, %f858, %f867;
	add.f32 	%f871, %f859, %f868;
	sub.f32 	%f872, %f488, %f480;
	sub.f32 	%f873, %f872, %f482;
	mul.f32 	%f874, %f873, 0f3EA17B01;
	mul.f32 	%f875, %f1818, %f834;
	mul.f32 	%f876, %f1819, %f834;
	mul.f32 	%f877, %f1820, %f834;
	fma.rn.f32 	%f878, %f874, %f1863, %f875;
	fma.rn.f32 	%f879, %f874, %f1864, %f876;
	fma.rn.f32 	%f880, %f874, %f1865, %f877;
	add.f32 	%f881, %f869, %f878;
	add.f32 	%f882, %f870, %f879;
	add.f32 	%f883, %f871, %f880;
	mul.f32 	%f884, %f461, %f466;
	fma.rn.f32 	%f885, %f463, %f464, %f884;
	mul.f32 	%f886, %f885, 0fBF8BD8A1;
	mul.f32 	%f887, %f1821, %f836;
	mul.f32 	%f888, %f1822, %f836;
	mul.f32 	%f889, %f1823, %f836;
	fma.rn.f32 	%f890, %f886, %f1866, %f887;
	fma.rn.f32 	%f891, %f886, %f1867, %f888;
	fma.rn.f32 	%f892, %f886, %f1868, %f889;
	add.f32 	%f893, %f881, %f890;
	add.f32 	%f894, %f882, %f891;
	add.f32 	%f895, %f883, %f892;
	mul.f32 	%f896, %f490, 0f3F0BD8A1;
	mul.f32 	%f897, %f1824, %f837;
	mul.f32 	%f898, %f1825, %f837;
	mul.f32 	%f899, %f1826, %f837;
	fma.rn.f32 	%f900, %f896, %f1869, %f897;
	fma.rn.f32 	%f901, %f896, %f1870, %f898;
	fma.rn.f32 	%f902, %f896, %f1871, %f899;
	add.f32 	%f1893, %f893, %f900;
	add.f32 	%f1894, %f894, %f901;
	add.f32 	%f1895, %f895, %f902;
	setp.lt.u32 	%p8, %r170, 3;
	@%p8 bra 	$L__BB1_10;
	mul.f32 	%f903, %f462, 0fBF170D19;
	mul.f32 	%f904, %f479, 0f40400000;
	mul.f32 	%f905, %f480, 0f40400000;
	sub.f32 	%f906, %f904, %f481;
	mul.f32 	%f907, %f903, %f906;
	mul.f32 	%f908, %f485, 0f4038FFC7;
	mul.f32 	%f909, %f463, %f908;
	mul.f32 	%f910, %f462, 0fBEEA01E8;
	mul.f32 	%f911, %f483, 0f40800000;
	sub.f32 	%f912, %f911, %f479;
	sub.f32 	%f913, %f912, %f481;
	mul.f32 	%f914, %f484, 0f40800000;
	sub.f32 	%f915, %f914, %f480;
	sub.f32 	%f916, %f915, %f482;
	mul.f32 	%f917, %f910, %f913;
	mul.f32 	%f918, %f463, 0f3EBF10F8;
	mul.f32 	%f919, %f481, 0f40400000;
	mul.f32 	%f920, %f482, 0f40400000;
	sub.f32 	%f921, %f487, %f904;
	sub.f32 	%f922, %f921, %f919;
	mul.f32 	%f923, %f918, %f922;
	mul.f32 	%f924, %f461, 0fBEEA01E8;
	mul.f32 	%f925, %f924, %f913;
	mul.f32 	%f926, %f463, 0f3FB8FFC7;
	mul.f32 	%f927, %f926, %f489;
	mul.f32 	%f928, %f461, 0fBF170D19;
	sub.f32 	%f929, %f479, %f919;
	mul.f32 	%f930, %f928, %f929;
	mul.f32 	%f931, %f465, 0fBF170D19;
	mul.f32 	%f932, %f906, %f931;
	sub.f32 	%f933, %f905, %f482;
	fma.rn.f32 	%f934, %f903, %f933, %f932;
	mul.f32 	%f935, %f1827, %f907;
	mul.f32 	%f936, %f1828, %f907;
	mul.f32 	%f937, %f1829, %f907;
	fma.rn.f32 	%f938, %f934, %f1872, %f935;
	fma.rn.f32 	%f939, %f934, %f1873, %f936;
	fma.rn.f32 	%f940, %f934, %f1874, %f937;
	add.f32 	%f941, %f1893, %f938;
	add.f32 	%f942, %f1894, %f939;
	add.f32 	%f943, %f1895, %f940;
	mul.f32 	%f944, %f486, 0f4038FFC7;
	mul.f32 	%f945, %f463, %f944;
	fma.rn.f32 	%f946, %f908, %f466, %f945;
	mul.f32 	%f947, %f1830, %f909;
	mul.f32 	%f948, %f1831, %f909;
	mul.f32 	%f949, %f1832, %f909;
	fma.rn.f32 	%f950, %f946, %f1875, %f947;
	fma.rn.f32 	%f951, %f946, %f1876, %f948;
	fma.rn.f32 	%f952, %f946, %f1877, %f949;
	add.f32 	%f953, %f941, %f950;
	add.f32 	%f954, %f942, %f951;
	add.f32 	%f955, %f943, %f952;
	mul.f32 	%f956, %f465, 0fBEEA01E8;
	mul.f32 	%f957, %f913, %f956;
	fma.rn.f32 	%f958, %f910, %f916, %f957;
	mul.f32 	%f959, %f1833, %f917;
	mul.f32 	%f960, %f1834, %f917;
	mul.f32 	%f961, %f1835, %f917;
	fma.rn.f32 	%f962, %f958, %f1878, %f959;
	fma.rn.f32 	%f963, %f958, %f1879, %f960;
	fma.rn.f32 	%f964, %f958, %f1880, %f961;
	add.f32 	%f965, %f953, %f962;
	add.f32 	%f966, %f954, %f963;
	add.f32 	%f967, %f955, %f964;
	mul.f32 	%f968, %f466, 0f3EBF10F8;
	sub.f32 	%f969, %f488, %f905;
	sub.f32 	%f970, %f969, %f920;
	mul.f32 	%f971, %f918, %f970;
	fma.rn.f32 	%f972, %f922, %f968, %f971;
	mul.f32 	%f973, %f1836, %f923;
	mul.f32 	%f974, %f1837, %f923;
	mul.f32 	%f975, %f1838, %f923;
	fma.rn.f32 	%f976, %f972, %f1881, %f973;
	fma.rn.f32 	%f977, %f972, %f1882, %f974;
	fma.rn.f32 	%f978, %f972, %f1883, %f975;
	add.f32 	%f979, %f965, %f976;
	add.f32 	%f980, %f966, %f977;
	add.f32 	%f981, %f967, %f978;
	mul.f32 	%f982, %f464, 0fBEEA01E8;
	mul.f32 	%f983, %f913, %f982;
	fma.rn.f32 	%f984, %f924, %f916, %f983;
	mul.f32 	%f985, %f1839, %f925;
	mul.f32 	%f986, %f1840, %f925;
	mul.f32 	%f987, %f1841, %f925;
	fma.rn.f32 	%f988, %f984, %f1884, %f985;
	fma.rn.f32 	%f989, %f984, %f1885, %f986;
	fma.rn.f32 	%f990, %f984, %f1886, %f987;
	add.f32 	%f991, %f979, %f988;
	add.f32 	%f992, %f980, %f989;
	add.f32 	%f993, %f981, %f990;
	mul.f32 	%f994, %f466, 0f3FB8FFC7;
	mul.f32 	%f995, %f926, %f490;
	fma.rn.f32 	%f996, %f489, %f994, %f995;
	mul.f32 	%f997, %f1842, %f927;
	mul.f32 	%f998, %f1843, %f927;
	mul.f32 	%f999, %f1844, %f927;
	fma.rn.f32 	%f1000, %f996, %f1887, %f997;
	fma.rn.f32 	%f1001, %f996, %f1888, %f998;
	fma.rn.f32 	%f1002, %f996, %f1889, %f999;
	add.f32 	%f1003, %f991, %f1000;
	add.f32 	%f1004, %f992, %f1001;
	add.f32 	%f1005, %f993, %f1002;
	mul.f32 	%f1006, %f464, 0fBF170D19;
	mul.f32 	%f1007, %f929, %f1006;
	sub.f32 	%f1008, %f480, %f920;
	fma.rn.f32 	%f1009, %f928, %f1008, %f1007;
	mul.f32 	%f1010, %f1845, %f930;
	mul.f32 	%f1011, %f1846, %f930;
	mul.f32 	%f1012, %f1847, %f930;
	fma.rn.f32 	%f1013, %f1009, %f1890, %f1010;
	fma.rn.f32 	%f1014, %f1009, %f1891, %f1011;
	fma.rn.f32 	%f1015, %f1009, %f1892, %f1012;
	add.f32 	%f1893, %f1003, %f1013;
	add.f32 	%f1894, %f1004, %f1014;
	add.f32 	%f1895, %f1005, %f1015;
	fma.rn.f32 	%f1016, %f907, %f1872, %f1896;
	fma.rn.f32 	%f1017, %f907, %f1873, %f1897;
	fma.rn.f32 	%f1018, %f907, %f1874, %f1898;
	fma.rn.f32 	%f1019, %f909, %f1875, %f1016;
	fma.rn.f32 	%f1020, %f909, %f1876, %f1017;
	fma.rn.f32 	%f1021, %f909, %f1877, %f1018;
	fma.rn.f32 	%f1022, %f917, %f1878, %f1019;
	fma.rn.f32 	%f1023, %f917, %f1879, %f1020;
	fma.rn.f32 	%f1024, %f917, %f1880, %f1021;
	fma.rn.f32 	%f1025, %f923, %f1881, %f1022;
	fma.rn.f32 	%f1026, %f923, %f1882, %f1023;
	fma.rn.f32 	%f1027, %f923, %f1883, %f1024;
	fma.rn.f32 	%f1028, %f925, %f1884, %f1025;
	fma.rn.f32 	%f1029, %f925, %f1885, %f1026;
	fma.rn.f32 	%f1030, %f925, %f1886, %f1027;
	fma.rn.f32 	%f1031, %f927, %f1887, %f1028;
	fma.rn.f32 	%f1032, %f927, %f1888, %f1029;
	fma.rn.f32 	%f1033, %f927, %f1889, %f1030;
	fma.rn.f32 	%f1896, %f930, %f1890, %f1031;
	fma.rn.f32 	%f1897, %f930, %f1891, %f1032;
	fma.rn.f32 	%f1898, %f930, %f1892, %f1033;
$L__BB1_10:
	ld.param.f32 	%f1730, [__kernel__vertex_shader_fwd_diff_param_16];
	add.f32 	%f1034, %f1896, 0f3F000000;
	add.f32 	%f1035, %f1897, 0f3F000000;
	add.f32 	%f1036, %f1898, 0f3F000000;
	max.f32 	%f1906, %f1034, 0f00000000;
	setp.gt.f32 	%p9, %f1034, 0f00000000;
	selp.f32 	%f1916, %f1893, 0f00000000, %p9;
	max.f32 	%f1907, %f1035, 0f00000000;
	setp.gt.f32 	%p10, %f1035, 0f00000000;
	selp.f32 	%f1917, %f1894, 0f00000000, %p10;
	max.f32 	%f1908, %f1036, 0f00000000;
	setp.gt.f32 	%p11, %f1036, 0f00000000;
	selp.f32 	%f1918, %f1895, 0f00000000, %p11;
	mul.f32 	%f1037, %f457, %f457;
	mul.f32 	%f1038, %f457, %f458;
	fma.rn.f32 	%f1039, %f457, %f458, %f1038;
	mul.f32 	%f1040, %f459, %f459;
	mul.f32 	%f1041, %f459, %f460;
	fma.rn.f32 	%f1042, %f459, %f460, %f1041;
	mul.f32 	%f1043, %f455, %f457;
	mul.f32 	%f1044, %f455, %f458;
	fma.rn.f32 	%f1045, %f456, %f457, %f1044;
	mul.f32 	%f1046, %f431, %f459;
	mul.f32 	%f1047, %f431, %f460;
	fma.rn.f32 	%f1048, %f432, %f459, %f1047;
	mul.f32 	%f1049, %f455, %f459;
	mul.f32 	%f1050, %f455, %f460;
	fma.rn.f32 	%f1051, %f456, %f459, %f1050;
	mul.f32 	%f1052, %f431, %f457;
	mul.f32 	%f1053, %f431, %f458;
	fma.rn.f32 	%f1054, %f432, %f457, %f1053;
	mul.f32 	%f1055, %f455, %f456;
	fma.rn.f32 	%f1056, %f455, %f456, %f1055;
	mul.f32 	%f1057, %f457, %f459;
	mul.f32 	%f1058, %f457, %f460;
	fma.rn.f32 	%f1059, %f458, %f459, %f1058;
	mul.f32 	%f1060, %f431, %f455;
	mul.f32 	%f1061, %f431, %f456;
	fma.rn.f32 	%f1062, %f432, %f455, %f1061;
	add.f32 	%f1063, %f1037, %f1040;
	add.f32 	%f1064, %f1063, %f1063;
	mov.f32 	%f1065, 0f3F800000;
	sub.f32 	%f1066, %f1065, %f1064;
	sub.f32 	%f1067, %f1043, %f1046;
	add.f32 	%f1068, %f1067, %f1067;
	add.f32 	%f1069, %f1052, %f1049;
	add.f32 	%f1070, %f1069, %f1069;
	add.f32 	%f1071, %f1043, %f1046;
	add.f32 	%f1072, %f1071, %f1071;
	fma.rn.f32 	%f1073, %f455, %f455, %f1040;
	add.f32 	%f1074, %f1073, %f1073;
	sub.f32 	%f1075, %f1065, %f1074;
	sub.f32 	%f1076, %f1057, %f1060;
	add.f32 	%f1077, %f1076, %f1076;
	sub.f32 	%f1078, %f1049, %f1052;
	add.f32 	%f1079, %f1078, %f1078;
	add.f32 	%f1080, %f1060, %f1057;
	add.f32 	%f1081, %f1080, %f1080;
	fma.rn.f32 	%f1082, %f455, %f455, %f1037;
	add.f32 	%f1083, %f1082, %f1082;
	sub.f32 	%f1084, %f1065, %f1083;
	fma.rn.f32 	%f1085, %f1066, %f433, 0f00000000;
	fma.rn.f32 	%f1086, %f1068, 0f00000000, %f1085;
	fma.rn.f32 	%f1087, %f1070, 0f00000000, %f1086;
	fma.rn.f32 	%f1088, %f1066, 0f00000000, 0f00000000;
	fma.rn.f32 	%f1089, %f1068, %f435, %f1088;
	fma.rn.f32 	%f1090, %f1070, 0f00000000, %f1089;
	fma.rn.f32 	%f1091, %f1068, 0f00000000, %f1088;
	fma.rn.f32 	%f1092, %f1070, %f437, %f1091;
	fma.rn.f32 	%f1093, %f1072, %f433, 0f00000000;
	fma.rn.f32 	%f1094, %f1075, 0f00000000, %f1093;
	fma.rn.f32 	%f1095, %f1077, 0f00000000, %f1094;
	fma.rn.f32 	%f1096, %f1072, 0f00000000, 0f00000000;
	fma.rn.f32 	%f1097, %f1075, %f435, %f1096;
	fma.rn.f32 	%f1098, %f1077, 0f00000000, %f1097;
	fma.rn.f32 	%f1099, %f1075, 0f00000000, %f1096;
	fma.rn.f32 	%f1100, %f1077, %f437, %f1099;
	fma.rn.f32 	%f1101, %f1079, %f433, 0f00000000;
	fma.rn.f32 	%f1102, %f1081, 0f00000000, %f1101;
	fma.rn.f32 	%f1103, %f1084, 0f00000000, %f1102;
	fma.rn.f32 	%f1104, %f1079, 0f00000000, 0f00000000;
	fma.rn.f32 	%f1105, %f1081, %f435, %f1104;
	fma.rn.f32 	%f1106, %f1084, 0f00000000, %f1105;
	fma.rn.f32 	%f1107, %f1081, 0f00000000, %f1104;
	fma.rn.f32 	%f1108, %f1084, %f437, %f1107;
	add.f32 	%f1109, %f1039, %f1042;
	add.f32 	%f1110, %f1109, %f1109;
	mov.f32 	%f1111, 0f00000000;
	sub.f32 	%f1112, %f1111, %f1110;
	sub.f32 	%f1113, %f1045, %f1048;
	add.f32 	%f1114, %f1113, %f1113;
	add.f32 	%f1115, %f1054, %f1051;
	add.f32 	%f1116, %f1115, %f1115;
	add.f32 	%f1117, %f1045, %f1048;
	add.f32 	%f1118, %f1117, %f1117;
	add.f32 	%f1119, %f1056, %f1042;
	add.f32 	%f1120, %f1119, %f1119;
	sub.f32 	%f1121, %f1111, %f1120;
	sub.f32 	%f1122, %f1059, %f1062;
	add.f32 	%f1123, %f1122, %f1122;
	sub.f32 	%f1124, %f1051, %f1054;
	add.f32 	%f1125, %f1124, %f1124;
	add.f32 	%f1126, %f1062, %f1059;
	add.f32 	%f1127, %f1126, %f1126;
	add.f32 	%f1128, %f1056, %f1039;
	add.f32 	%f1129, %f1128, %f1128;
	sub.f32 	%f1130, %f1111, %f1129;
	fma.rn.f32 	%f1131, %f1112, %f433, 0f00000000;
	fma.rn.f32 	%f1132, %f1114, 0f00000000, %f1131;
	fma.rn.f32 	%f1133, %f1116, 0f00000000, %f1132;
	fma.rn.f32 	%f1134, %f1112, 0f00000000, 0f00000000;
	fma.rn.f32 	%f1135, %f1114, %f435, %f1134;
	fma.rn.f32 	%f1136, %f1116, 0f00000000, %f1135;
	fma.rn.f32 	%f1137, %f1114, 0f00000000, %f1134;
	fma.rn.f32 	%f1138, %f1116, %f437, %f1137;
	fma.rn.f32 	%f1139, %f1118, %f433, 0f00000000;
	fma.rn.f32 	%f1140, %f1121, 0f00000000, %f1139;
	fma.rn.f32 	%f1141, %f1123, 0f00000000, %f1140;
	fma.rn.f32 	%f1142, %f1118, 0f00000000, 0f00000000;
	fma.rn.f32 	%f1143, %f1121, %f435, %f1142;
	fma.rn.f32 	%f1144, %f1123, 0f00000000, %f1143;
	fma.rn.f32 	%f1145, %f1121, 0f00000000, %f1142;
	fma.rn.f32 	%f1146, %f1123, %f437, %f1145;
	fma.rn.f32 	%f1147, %f1125, %f433, 0f00000000;
	fma.rn.f32 	%f1148, %f1127, 0f00000000, %f1147;
	fma.rn.f32 	%f1149, %f1130, 0f00000000, %f1148;
	fma.rn.f32 	%f1150, %f1125, 0f00000000, 0f00000000;
	fma.rn.f32 	%f1151, %f1127, %f435, %f1150;
	fma.rn.f32 	%f1152, %f1130, 0f00000000, %f1151;
	fma.rn.f32 	%f1153, %f1127, 0f00000000, %f1150;
	fma.rn.f32 	%f1154, %f1130, %f437, %f1153;
	fma.rn.f32 	%f1155, %f1066, %f434, 0f00000000;
	fma.rn.f32 	%f1156, %f1068, 0f00000000, %f1155;
	fma.rn.f32 	%f1157, %f1070, 0f00000000, %f1156;
	fma.rn.f32 	%f1158, %f1068, %f436, %f1088;
	fma.rn.f32 	%f1159, %f1070, 0f00000000, %f1158;
	fma.rn.f32 	%f1160, %f1070, %f438, %f1091;
	fma.rn.f32 	%f1161, %f1072, %f434, 0f00000000;
	fma.rn.f32 	%f1162, %f1075, 0f00000000, %f1161;
	fma.rn.f32 	%f1163, %f1077, 0f00000000, %f1162;
	fma.rn.f32 	%f1164, %f1075, %f436, %f1096;
	fma.rn.f32 	%f1165, %f1077, 0f00000000, %f1164;
	fma.rn.f32 	%f1166, %f1077, %f438, %f1099;
	fma.rn.f32 	%f1167, %f1079, %f434, 0f00000000;
	fma.rn.f32 	%f1168, %f1081, 0f00000000, %f1167;
	fma.rn.f32 	%f1169, %f1084, 0f00000000, %f1168;
	fma.rn.f32 	%f1170, %f1081, %f436, %f1104;
	fma.rn.f32 	%f1171, %f1084, 0f00000000, %f1170;
	fma.rn.f32 	%f1172, %f1084, %f438, %f1107;
	add.f32 	%f1173, %f1133, %f1157;
	add.f32 	%f1174, %f1136, %f1159;
	add.f32 	%f1175, %f1138, %f1160;
	add.f32 	%f1176, %f1141, %f1163;
	add.f32 	%f1177, %f1144, %f1165;
	add.f32 	%f1178, %f1146, %f1166;
	add.f32 	%f1179, %f1149, %f1169;
	add.f32 	%f1180, %f1152, %f1171;
	add.f32 	%f1181, %f1154, %f1172;
	fma.rn.f32 	%f1182, %f1087, %f1087, 0f00000000;
	fma.rn.f32 	%f1183, %f1090, %f1090, %f1182;
	fma.rn.f32 	%f515, %f1092, %f1092, %f1183;
	fma.rn.f32 	%f1184, %f1087, %f1095, 0f00000000;
	fma.rn.f32 	%f1185, %f1090, %f1098, %f1184;
	fma.rn.f32 	%f516, %f1092, %f1100, %f1185;
	fma.rn.f32 	%f1186, %f1087, %f1103, 0f00000000;
	fma.rn.f32 	%f1187, %f1090, %f1106, %f1186;
	fma.rn.f32 	%f517, %f1092, %f1108, %f1187;
	fma.rn.f32 	%f1188, %f1095, %f1095, 0f00000000;
	fma.rn.f32 	%f1189, %f1098, %f1098, %f1188;
	fma.rn.f32 	%f518, %f1100, %f1100, %f1189;
	fma.rn.f32 	%f1190, %f1095, %f1103, 0f00000000;
	fma.rn.f32 	%f1191, %f1098, %f1106, %f1190;
	fma.rn.f32 	%f519, %f1100, %f1108, %f1191;
	fma.rn.f32 	%f1192, %f1103, %f1103, 0f00000000;
	fma.rn.f32 	%f1193, %f1106, %f1106, %f1192;
	fma.rn.f32 	%f520, %f1108, %f1108, %f1193;
	fma.rn.f32 	%f1194, %f1173, %f1087, 0f00000000;
	fma.rn.f32 	%f1195, %f1174, %f1090, %f1194;
	fma.rn.f32 	%f1196, %f1175, %f1092, %f1195;
	fma.rn.f32 	%f1197, %f1173, %f1095, 0f00000000;
	fma.rn.f32 	%f1198, %f1174, %f1098, %f1197;
	fma.rn.f32 	%f1199, %f1175, %f1100, %f1198;
	fma.rn.f32 	%f1200, %f1173, %f1103, 0f00000000;
	fma.rn.f32 	%f1201, %f1174, %f1106, %f1200;
	fma.rn.f32 	%f1202, %f1175, %f1108, %f1201;
	fma.rn.f32 	%f1203, %f1176, %f1087, 0f00000000;
	fma.rn.f32 	%f1204, %f1177, %f1090, %f1203;
	fma.rn.f32 	%f1205, %f1178, %f1092, %f1204;
	fma.rn.f32 	%f1206, %f1176, %f1095, 0f00000000;
	fma.rn.f32 	%f1207, %f1177, %f1098, %f1206;
	fma.rn.f32 	%f1208, %f1178, %f1100, %f1207;
	fma.rn.f32 	%f1209, %f1176, %f1103, 0f00000000;
	fma.rn.f32 	%f1210, %f1177, %f1106, %f1209;
	fma.rn.f32 	%f1211, %f1178, %f1108, %f1210;
	fma.rn.f32 	%f1212, %f1179, %f1087, 0f00000000;
	fma.rn.f32 	%f1213, %f1180, %f1090, %f1212;
	fma.rn.f32 	%f1214, %f1181, %f1092, %f1213;
	fma.rn.f32 	%f1215, %f1179, %f1095, 0f00000000;
	fma.rn.f32 	%f1216, %f1180, %f1098, %f1215;
	fma.rn.f32 	%f1217, %f1181, %f1100, %f1216;
	fma.rn.f32 	%f1218, %f1179, %f1103, 0f00000000;
	fma.rn.f32 	%f1219, %f1180, %f1106, %f1218;
	fma.rn.f32 	%f521, %f1181, %f1108, %f1219;
	add.f32 	%f522, %f1196, %f1196;
	add.f32 	%f523, %f1199, %f1205;
	add.f32 	%f524, %f1202, %f1214;
	add.f32 	%f525, %f1208, %f1208;
	add.f32 	%f526, %f1211, %f1217;
	mul.f32 	%f527, %f1730, 0f3F000000;
	mul.f32 	%f1220, %f527, 0f3F22F983;
	cvt.rni.s32.f32 	%r595, %f1220;
	cvt.rn.f32.s32 	%f1221, %r595;
	fma.rn.f32 	%f1222, %f1221, 0fBFC90FDA, %f527;
	fma.rn.f32 	%f1223, %f1221, 0fB3A22168, %f1222;
	fma.rn.f32 	%f1900, %f1221, 0fA7C234C5, %f1223;
	abs.f32 	%f529, %f527;
	setp.ltu.f32 	%p12, %f529, 0f47CE4780;
	mov.u32 	%r591, %r595;
	mov.f32 	%f1899, %f1900;
	@%p12 bra 	$L__BB1_18;
	setp.neu.f32 	%p13, %f529, 0f7F800000;
	@%p13 bra 	$L__BB1_13;
	mov.f32 	%f1226, 0f00000000;
	mul.rn.f32 	%f1899, %f527, %f1226;
	mov.b32 	%r591, 0;
	bra.uni 	$L__BB1_18;
$L__BB1_13:
	mov.b32 	%r13, %f527;
	shl.b32 	%r470, %r13, 8;
	or.b32  	%r14, %r470, -2147483648;
	mov.b64 	%rd385, 0;
	mov.b32 	%r588, 0;
	mov.u64 	%rd383, __cudart_i2opi_f;
	mov.u64 	%rd384, %rd1;
$L__BB1_14:
	.pragma "nounroll";
	ld.global.nc.u32 	%r471, [%rd383];
	mad.wide.u32 	%rd291, %r471, %r14, %rd385;
	shr.u64 	%rd385, %rd291, 32;
	st.local.u32 	[%rd384], %rd291;
	add.s32 	%r588, %r588, 1;
	add.s64 	%rd384, %rd384, 4;
	add.s64 	%rd383, %rd383, 4;
	setp.ne.s32 	%p14, %r588, 6;
	@%p14 bra 	$L__BB1_14;
	shr.u32 	%r472, %r13, 23;
	st.local.u32 	[%rd1+24], %rd385;
	and.b32  	%r17, %r472, 31;
	and.b32  	%r473, %r472, 224;
	add.s32 	%r474, %r473, -128;
	shr.u32 	%r475, %r474, 5;
	mul.wide.u32 	%rd292, %r475, 4;
	sub.s64 	%rd13, %rd1, %rd292;
	ld.local.u32 	%r589, [%rd13+24];
	ld.local.u32 	%r590, [%rd13+20];
	setp.eq.s32 	%p15, %r17, 0;
	@%p15 bra 	$L__BB1_17;
	shf.l.wrap.b32 	%r589, %r590, %r589, %r17;
	ld.local.u32 	%r476, [%rd13+16];
	shf.l.wrap.b32 	%r590, %r476, %r590, %r17;
$L__BB1_17:
	shr.u32 	%r477, %r589, 30;
	shf.l.wrap.b32 	%r478, %r590, %r589, 2;
	shl.b32 	%r479, %r590, 2;
	shr.u32 	%r480, %r478, 31;
	add.s32 	%r481, %r480, %r477;
	neg.s32 	%r482, %r481;
	setp.lt.s32 	%p16, %r13, 0;
	selp.b32 	%r591, %r482, %r481, %p16;
	xor.b32  	%r483, %r478, %r13;
	shr.s32 	%r484, %r478, 31;
	xor.b32  	%r485, %r484, %r478;
	xor.b32  	%r486, %r484, %r479;
	cvt.u64.u32 	%rd293, %r485;
	shl.b64 	%rd294, %rd293, 32;
	cvt.u64.u32 	%rd295, %r486;
	or.b64  	%rd296, %rd294, %rd295;
	cvt.rn.f64.s64 	%fd1, %rd296;
	mul.f64 	%fd2, %fd1, 0d3BF921FB54442D19;
	cvt.rn.f32.f64 	%f1224, %fd2;
	neg.f32 	%f1225, %f1224;
	setp.lt.s32 	%p17, %r483, 0;
	selp.f32 	%f1899, %f1225, %f1224, %p17;
$L__BB1_18:
	add.s32 	%r488, %r591, 1;
	mul.rn.f32 	%f1227, %f1899, %f1899;
	and.b32  	%r489, %r591, 1;
	setp.eq.b32 	%p19, %r489, 1;
	selp.f32 	%f1228, %f1899, 0f3F800000, %p19;
	fma.rn.f32 	%f1229, %f1227, %f1228, 0f00000000;
	fma.rn.f32 	%f1230, %f1227, 0f37CBAC00, 0fBAB607ED;
	selp.f32 	%f1231, 0fB94D4153, %f1230, %p19;
	selp.f32 	%f1232, 0f3C0885E4, 0f3D2AAABB, %p19;
	fma.rn.f32 	%f1233, %f1231, %f1227, %f1232;
	selp.f32 	%f1234, 0fBE2AAAA8, 0fBEFFFFFF, %p19;
	fma.rn.f32 	%f1235, %f1233, %f1227, %f1234;
	fma.rn.f32 	%f1236, %f1235, %f1229, %f1228;
	and.b32  	%r490, %r488, 2;
	setp.eq.s32 	%p20, %r490, 0;
	mov.f32 	%f1237, 0f00000000;
	sub.f32 	%f1238, %f1237, %f1236;
	selp.f32 	%f533, %f1236, %f1238, %p20;
	@%p12 bra 	$L__BB1_26;
	setp.neu.f32 	%p21, %f529, 0f7F800000;
	@%p21 bra 	$L__BB1_21;
	mov.f32 	%f1241, 0f00000000;
	mul.rn.f32 	%f1900, %f527, %f1241;
	mov.b32 	%r595, 0;
	bra.uni 	$L__BB1_26;
$L__BB1_21:
	mov.b32 	%r26, %f527;
	shl.b32 	%r492, %r26, 8;
	or.b32  	%r27, %r492, -2147483648;
	mov.b64 	%rd388, 0;
	mov.b32 	%r592, 0;
	mov.u64 	%rd386, __cudart_i2opi_f;
	mov.u64 	%rd387, %rd1;
$L__BB1_22:
	.pragma "nounroll";
	ld.global.nc.u32 	%r493, [%rd386];
	mad.wide.u32 	%rd299, %r493, %r27, %rd388;
	shr.u64 	%rd388, %rd299, 32;
	st.local.u32 	[%rd387], %rd299;
	add.s32 	%r592, %r592, 1;
	add.s64 	%rd387, %rd387, 4;
	add.s64 	%rd386, %rd386, 4;
	setp.ne.s32 	%p22, %r592, 6;
	@%p22 bra 	$L__BB1_22;
	shr.u32 	%r494, %r26, 23;
	st.local.u32 	[%rd1+24], %rd388;
	and.b32  	%r30, %r494, 31;
	and.b32  	%r495, %r494, 224;
	add.s32 	%r496, %r495, -128;
	shr.u32 	%r497, %r496, 5;
	mul.wide.u32 	%rd300, %r497, 4;
	sub.s64 	%rd20, %rd1, %rd300;
	ld.local.u32 	%r593, [%rd20+24];
	ld.local.u32 	%r594, [%rd20+20];
	setp.eq.s32 	%p23, %r30, 0;
	@%p23 bra 	$L__BB1_25;
	shf.l.wrap.b32 	%r593, %r594, %r593, %r30;
	ld.local.u32 	%r498, [%rd20+16];
	shf.l.wrap.b32 	%r594, %r498, %r594, %r30;
$L__BB1_25:
	shr.u32 	%r499, %r593, 30;
	shf.l.wrap.b32 	%r500, %r594, %r593, 2;
	shl.b32 	%r501, %r594, 2;
	shr.u32 	%r502, %r500, 31;
	add.s32 	%r503, %r502, %r499;
	neg.s32 	%r504, %r503;
	setp.lt.s32 	%p24, %r26, 0;
	selp.b32 	%r595, %r504, %r503, %p24;
	xor.b32  	%r505, %r500, %r26;
	shr.s32 	%r506, %r500, 31;
	xor.b32  	%r507, %r506, %r500;
	xor.b32  	%r508, %r506, %r501;
	cvt.u64.u32 	%rd301, %r507;
	shl.b64 	%rd302, %rd301, 32;
	cvt.u64.u32 	%rd303, %r508;
	or.b64  	%rd304, %rd302, %rd303;
	cvt.rn.f64.s64 	%fd3, %rd304;
	mul.f64 	%fd4, %fd3, 0d3BF921FB54442D19;
	cvt.rn.f32.f64 	%f1239, %fd4;
	neg.f32 	%f1240, %f1239;
	setp.lt.s32 	%p25, %r505, 0;
	selp.f32 	%f1900, %f1240, %f1239, %p25;
$L__BB1_26:
	ld.param.f32 	%f1729, [__kernel__vertex_shader_fwd_diff_param_15];
	mul.f32 	%f1242, %f1900, %f1900;
	fma.rn.f32 	%f1243, %f1242, 0f3C190000, 0f3B560000;
	fma.rn.f32 	%f1244, %f1243, %f1242, 0f3CC70000;
	fma.rn.f32 	%f1245, %f1244, %f1242, 0f3D5B0000;
	fma.rn.f32 	%f1246, %f1245, %f1242, 0f3E089438;
	fma.rn.f32 	%f1247, %f1246, %f1242, 0f3EAAAA88;
	mul.rn.f32 	%f1248, %f1242, %f1900;
	fma.rn.f32 	%f1249, %f1247, %f1248, %f1900;
	abs.f32 	%f1250, %f1900;
	setp.eq.f32 	%p26, %f1250, 0f3A00B43C;
	selp.f32 	%f1251, %f1900, %f1249, %p26;
	and.b32  	%r510, %r595, 1;
	setp.eq.b32 	%p27, %r510, 1;
	neg.f32 	%f1252, %f1251;
	rcp.approx.ftz.f32 	%f1253, %f1252;
	selp.f32 	%f537, %f1253, %f1251, %p27;
	mul.f32 	%f1254, %f533, %f533;
	rcp.rn.f32 	%f538, %f1254;
	mul.f32 	%f539, %f1729, 0f3F000000;
	mul.f32 	%f1255, %f539, 0f3F22F983;
	cvt.rni.s32.f32 	%r603, %f1255;
	cvt.rn.f32.s32 	%f1256, %r603;
	fma.rn.f32 	%f1257, %f1256, 0fBFC90FDA, %f539;
	fma.rn.f32 	%f1258, %f1256, 0fB3A22168, %f1257;
	fma.rn.f32 	%f1902, %f1256, 0fA7C234C5, %f1258;
	abs.f32 	%f541, %f539;
	setp.ltu.f32 	%p28, %f541, 0f47CE4780;
	mov.u32 	%r599, %r603;
	mov.f32 	%f1901, %f1902;
	@%p28 bra 	$L__BB1_34;
	setp.neu.f32 	%p29, %f541, 0f7F800000;
	@%p29 bra 	$L__BB1_29;
	mov.f32 	%f1261, 0f00000000;
	mul.rn.f32 	%f1901, %f539, %f1261;
	mov.b32 	%r599, 0;
	bra.uni 	$L__BB1_34;
$L__BB1_29:
	mov.b32 	%r40, %f539;
	shl.b32 	%r512, %r40, 8;
	or.b32  	%r41, %r512, -2147483648;
	mov.b64 	%rd391, 0;
	mov.b32 	%r596, 0;
	mov.u64 	%rd389, __cudart_i2opi_f;
	mov.u64 	%rd390, %rd1;
$L__BB1_30:
	.pragma "nounroll";
	ld.global.nc.u32 	%r513, [%rd389];
	mad.wide.u32 	%rd307, %r513, %r41, %rd391;
	shr.u64 	%rd391, %rd307, 32;
	st.local.u32 	[%rd390], %rd307;
	add.s32 	%r596, %r596, 1;
	add.s64 	%rd390, %rd390, 4;
	add.s64 	%rd389, %rd389, 4;
	setp.ne.s32 	%p30, %r596, 6;
	@%p30 bra 	$L__BB1_30;
	shr.u32 	%r514, %r40, 23;
	st.local.u32 	[%rd1+24], %rd391;
	and.b32  	%r44, %r514, 31;
	and.b32  	%r515, %r514, 224;
	add.s32 	%r516, %r515, -128;
	shr.u32 	%r517, %r516, 5;
	mul.wide.u32 	%rd308, %r517, 4;
	sub.s64 	%rd27, %rd1, %rd308;
	ld.local.u32 	%r597, [%rd27+24];
	ld.local.u32 	%r598, [%rd27+20];
	setp.eq.s32 	%p31, %r44, 0;
	@%p31 bra 	$L__BB1_33;
	shf.l.wrap.b32 	%r597, %r598, %r597, %r44;
	ld.local.u32 	%r518, [%rd27+16];
	shf.l.wrap.b32 	%r598, %r518, %r598, %r44;
$L__BB1_33:
	shr.u32 	%r519, %r597, 30;
	shf.l.wrap.b32 	%r520, %r598, %r597, 2;
	shl.b32 	%r521, %r598, 2;
	shr.u32 	%r522, %r520, 31;
	add.s32 	%r523, %r522, %r519;
	neg.s32 	%r524, %r523;
	setp.lt.s32 	%p32, %r40, 0;
	selp.b32 	%r599, %r524, %r523, %p32;
	xor.b32  	%r525, %r520, %r40;
	shr.s32 	%r526, %r520, 31;
	xor.b32  	%r527, %r526, %r520;
	xor.b32  	%r528, %r526, %r521;
	cvt.u64.u32 	%rd309, %r527;
	shl.b64 	%rd310, %rd309, 32;
	cvt.u64.u32 	%rd311, %r528;
	or.b64  	%rd312, %rd310, %rd311;
	cvt.rn.f64.s64 	%fd5, %rd312;
	mul.f64 	%fd6, %fd5, 0d3BF921FB54442D19;
	cvt.rn.f32.f64 	%f1259, %fd6;
	neg.f32 	%f1260, %f1259;
	setp.lt.s32 	%p33, %r525, 0;
	selp.f32 	%f1901, %f1260, %f1259, %p33;
$L__BB1_34:
	add.s32 	%r530, %r599, 1;
	mul.rn.f32 	%f1262, %f1901, %f1901;
	and.b32  	%r531, %r599, 1;
	setp.eq.b32 	%p35, %r531, 1;
	selp.f32 	%f1263, %f1901, 0f3F800000, %p35;
	fma.rn.f32 	%f1264, %f1262, %f1263, 0f00000000;
	fma.rn.f32 	%f1265, %f1262, 0f37CBAC00, 0fBAB607ED;
	selp.f32 	%f1266, 0fB94D4153, %f1265, %p35;
	selp.f32 	%f1267, 0f3C0885E4, 0f3D2AAABB, %p35;
	fma.rn.f32 	%f1268, %f1266, %f1262, %f1267;
	selp.f32 	%f1269, 0fBE2AAAA8, 0fBEFFFFFF, %p35;
	fma.rn.f32 	%f1270, %f1268, %f1262, %f1269;
	fma.rn.f32 	%f1271, %f1270, %f1264, %f1263;
	and.b32  	%r532, %r530, 2;
	setp.eq.s32 	%p36, %r532, 0;
	mov.f32 	%f1272, 0f00000000;
	sub.f32 	%f1273, %f1272, %f1271;
	selp.f32 	%f545, %f1271, %f1273, %p36;
	@%p28 bra 	$L__BB1_42;
	setp.neu.f32 	%p37, %f541, 0f7F800000;
	@%p37 bra 	$L__BB1_37;
	mov.f32 	%f1276, 0f00000000;
	mul.rn.f32 	%f1902, %f539, %f1276;
	mov.b32 	%r603, 0;
	bra.uni 	$L__BB1_42;
$L__BB1_37:
	mov.b32 	%r53, %f539;
	shl.b32 	%r534, %r53, 8;
	or.b32  	%r54, %r534, -2147483648;
	mov.b64 	%rd394, 0;
	mov.b32 	%r600, 0;
	mov.u64 	%rd392, __cudart_i2opi_f;
	mov.u64 	%rd393, %rd1;
$L__BB1_38:
	.pragma "nounroll";
	ld.global.nc.u32 	%r535, [%rd392];
	mad.wide.u32 	%rd315, %r535, %r54, %rd394;
	shr.u64 	%rd394, %rd315, 32;
	st.local.u32 	[%rd393], %rd315;
	add.s32 	%r600, %r600, 1;
	add.s64 	%rd393, %rd393, 4;
	add.s64 	%rd392, %rd392, 4;
	setp.ne.s32 	%p38, %r600, 6;
	@%p38 bra 	$L__BB1_38;
	shr.u32 	%r536, %r53, 23;
	st.local.u32 	[%rd1+24], %rd394;
	and.b32  	%r57, %r536, 31;
	and.b32  	%r537, %r536, 224;
	add.s32 	%r538, %r537, -128;
	shr.u32 	%r539, %r538, 5;
	mul.wide.u32 	%rd316, %r539, 4;
	sub.s64 	%rd34, %rd1, %rd316;
	ld.local.u32 	%r601, [%rd34+24];
	ld.local.u32 	%r602, [%rd34+20];
	setp.eq.s32 	%p39, %r57, 0;
	@%p39 bra 	$L__BB1_41;
	shf.l.wrap.b32 	%r601, %r602, %r601, %r57;
	ld.local.u32 	%r540, [%rd34+16];
	shf.l.wrap.b32 	%r602, %r540, %r602, %r57;
$L__BB1_41:
	shr.u32 	%r541, %r601, 30;
	shf.l.wrap.b32 	%r542, %r602, %r601, 2;
	shl.b32 	%r543, %r602, 2;
	shr.u32 	%r544, %r542, 31;
	add.s32 	%r545, %r544, %r541;
	neg.s32 	%r546, %r545;
	setp.lt.s32 	%p40, %r53, 0;
	selp.b32 	%r603, %r546, %r545, %p40;
	xor.b32  	%r547, %r542, %r53;
	shr.s32 	%r548, %r542, 31;
	xor.b32  	%r549, %r548, %r542;
	xor.b32  	%r550, %r548, %r543;
	cvt.u64.u32 	%rd317, %r549;
	shl.b64 	%rd318, %rd317, 32;
	cvt.u64.u32 	%rd319, %r550;
	or.b64  	%rd320, %rd318, %rd319;
	cvt.rn.f64.s64 	%fd7, %rd320;
	mul.f64 	%fd8, %fd7, 0d3BF921FB54442D19;
	cvt.rn.f32.f64 	%f1274, %fd8;
	neg.f32 	%f1275, %f1274;
	setp.lt.s32 	%p41, %r547, 0;
	selp.f32 	%f1902, %f1275, %f1274, %p41;
$L__BB1_42:
	mul.f32 	%f1277, %f538, 0f00000000;
	add.f32 	%f1278, %f521, %f521;
	mul.f32 	%f1279, %f1902, %f1902;
	fma.rn.f32 	%f1280, %f1279, 0f3C190000, 0f3B560000;
	fma.rn.f32 	%f1281, %f1280, %f1279, 0f3CC70000;
	fma.rn.f32 	%f1282, %f1281, %f1279, 0f3D5B0000;
	fma.rn.f32 	%f1283, %f1282, %f1279, 0f3E089438;
	fma.rn.f32 	%f1284, %f1283, %f1279, 0f3EAAAA88;
	mul.rn.f32 	%f1285, %f1279, %f1902;
	fma.rn.f32 	%f1286, %f1284, %f1285, %f1902;
	abs.f32 	%f1287, %f1902;
	setp.eq.f32 	%p42, %f1287, 0f3A00B43C;
	selp.f32 	%f1288, %f1902, %f1286, %p42;
	and.b32  	%r552, %r603, 1;
	setp.eq.b32 	%p43, %r552, 1;
	neg.f32 	%f1289, %f1288;
	rcp.approx.ftz.f32 	%f1290, %f1289;
	selp.f32 	%f1291, %f1290, %f1288, %p43;
	mul.f32 	%f1292, %f545, %f545;
	rcp.rn.f32 	%f1293, %f1292;
	mul.f32 	%f1294, %f1293, 0f00000000;
	cvt.rn.f32.s32 	%f1295, %r304;
	add.f32 	%f1296, %f537, %f537;
	div.rn.f32 	%f1297, %f1295, %f1296;
	add.f32 	%f1298, %f1277, %f1277;
	mul.f32 	%f1299, %f1298, %f1295;
	mov.f32 	%f1300, 0f00000000;
	sub.f32 	%f1301, %f1300, %f1299;
	mul.f32 	%f1302, %f1296, %f1296;
	div.rn.f32 	%f1303, %f1301, %f1302;
	cvt.rn.f32.s32 	%f1304, %r303;
	add.f32 	%f1305, %f1291, %f1291;
	div.rn.f32 	%f1306, %f1304, %f1305;
	add.f32 	%f1307, %f1294, %f1294;
	mul.f32 	%f1308, %f1307, %f1304;
	sub.f32 	%f1309, %f1300, %f1308;
	mul.f32 	%f1310, %f1305, %f1305;
	div.rn.f32 	%f1311, %f1309, %f1310;
	fma.rn.f32 	%f1312, %f1, %f32, 0f00000000;
	fma.rn.f32 	%f1313, %f2, %f34, %f1312;
	fma.rn.f32 	%f1314, %f3, %f36, %f1313;
	add.f32 	%f1315, %f1314, %f4;
	fma.rn.f32 	%f1316, %f5, %f32, 0f00000000;
	fma.rn.f32 	%f1317, %f6, %f34, %f1316;
	fma.rn.f32 	%f1318, %f7, %f36, %f1317;
	add.f32 	%f1319, %f1318, %f8;
	fma.rn.f32 	%f1320, %f13, %f32, 0f00000000;
	fma.rn.f32 	%f1321, %f14, %f34, %f1320;
	fma.rn.f32 	%f1322, %f15, %f36, %f1321;
	add.f32 	%f1323, %f1322, %f16;
	fma.rn.f32 	%f1324, %f1, %f33, 0f00000000;
	fma.rn.f32 	%f1325, %f2, %f35, %f1324;
	fma.rn.f32 	%f1326, %f3, %f37, %f1325;
	add.f32 	%f1327, %f1326, %f445;
	fma.rn.f32 	%f1328, %f5, %f33, 0f00000000;
	fma.rn.f32 	%f1329, %f6, %f35, %f1328;
	fma.rn.f32 	%f1330, %f7, %f37, %f1329;
	add.f32 	%f1331, %f1330, %f446;
	fma.rn.f32 	%f1332, %f13, %f33, 0f00000000;
	fma.rn.f32 	%f1333, %f14, %f35, %f1332;
	fma.rn.f32 	%f1334, %f15, %f37, %f1333;
	add.f32 	%f1335, %f1334, %f447;
	add.f32 	%f1336, %f453, %f1327;
	add.f32 	%f1337, %f453, %f1331;
	add.f32 	%f1338, %f453, %f1335;
	add.f32 	%f1339, %f1323, 0f33D6BF95;
	div.rn.f32 	%f1340, %f1315, %f1339;
	div.rn.f32 	%f1341, %f1319, %f1339;
	div.rn.f32 	%f1342, %f452, %f1339;
	mul.f32 	%f1343, %f1336, %f1339;
	mul.f32 	%f1344, %f1337, %f1339;
	mul.f32 	%f1345, %f454, %f1339;
	mul.f32 	%f1346, %f1315, %f1338;
	mul.f32 	%f1347, %f1319, %f1338;
	mul.f32 	%f1348, %f452, %f1338;
	sub.f32 	%f1349, %f1343, %f1346;
	sub.f32 	%f1350, %f1344, %f1347;
	sub.f32 	%f1351, %f1345, %f1348;
	mul.f32 	%f1352, %f1339, %f1339;
	div.rn.f32 	%f1353, %f1349, %f1352;
	div.rn.f32 	%f1354, %f1350, %f1352;
	div.rn.f32 	%f1355, %f1351, %f1352;
	mul.f32 	%f1356, %f537, 0f3FA66666;
	mul.f32 	%f1357, %f1277, 0f3FA66666;
	mul.f32 	%f1358, %f1291, 0f3FA66666;
	mul.f32 	%f1359, %f1294, 0f3FA66666;
	mul.f32 	%f1360, %f1342, %f1342;
	div.rn.f32 	%f1361, %f1341, %f1342;
	mul.f32 	%f1362, %f1342, %f1354;
	mul.f32 	%f1363, %f1341, %f1355;
	sub.f32 	%f1364, %f1362, %f1363;
	div.rn.f32 	%f1365, %f1364, %f1360;
	neg.f32 	%f1366, %f1356;
	neg.f32 	%f1367, %f1357;
	div.rn.f32 	%f1368, %f1340, %f1342;
	mul.f32 	%f1369, %f1342, %f1353;
	mul.f32 	%f1370, %f1340, %f1355;
	sub.f32 	%f1371, %f1369, %f1370;
	div.rn.f32 	%f1372, %f1371, %f1360;
	max.f32 	%f1373, %f1366, %f1368;
	setp.lt.f32 	%p44, %f1368, %f1366;
	selp.f32 	%f1374, %f1367, %f1372, %p44;
	min.f32 	%f1375, %f1356, %f1373;
	setp.lt.f32 	%p45, %f1356, %f1373;
	selp.f32 	%f1376, %f1357, %f1374, %p45;
	mul.f32 	%f1377, %f1342, %f1375;
	mul.f32 	%f1378, %f1342, %f1376;
	fma.rn.f32 	%f1379, %f1375, %f1355, %f1378;
	neg.f32 	%f1380, %f1358;
	neg.f32 	%f1381, %f1359;
	max.f32 	%f1382, %f1380, %f1361;
	setp.lt.f32 	%p46, %f1361, %f1380;
	selp.f32 	%f1383, %f1381, %f1365, %p46;
	min.f32 	%f1384, %f1358, %f1382;
	setp.lt.f32 	%p47, %f1358, %f1382;
	selp.f32 	%f1385, %f1359, %f1383, %p47;
	mul.f32 	%f1386, %f1342, %f1385;
	fma.rn.f32 	%f1387, %f1384, %f1355, %f1386;
	mul.f32 	%f1388, %f1342, %f1384;
	neg.f32 	%f1389, %f1377;
	mul.f32 	%f1390, %f1297, %f1389;
	mul.f32 	%f1391, %f1342, %f1355;
	fma.rn.f32 	%f1392, %f1342, %f1355, %f1391;
	mul.f32 	%f1393, %f1360, %f1360;
	neg.f32 	%f1394, %f1388;
	mul.f32 	%f1395, %f1306, %f1394;
	div.rn.f32 	%f1396, %f1297, %f1342;
	div.rn.f32 	%f1397, %f1390, %f1360;
	div.rn.f32 	%f1398, %f1306, %f1342;
	div.rn.f32 	%f1399, %f1395, %f1360;
	mul.f32 	%f1400, %f1303, %f1342;
	mul.f32 	%f1401, %f1297, %f1355;
	sub.f32 	%f1402, %f1400, %f1401;
	div.rn.f32 	%f1403, %f1402, %f1360;
	mul.f32 	%f1404, %f1297, %f1379;
	fma.rn.f32 	%f1405, %f1303, %f1377, %f1404;
	neg.f32 	%f1406, %f1405;
	mul.f32 	%f1407, %f1360, %f1406;
	mul.f32 	%f1408, %f1390, %f1392;
	sub.f32 	%f1409, %f1407, %f1408;
	div.rn.f32 	%f1410, %f1409, %f1393;
	mul.f32 	%f1411, %f1311, %f1342;
	mul.f32 	%f1412, %f1306, %f1355;
	sub.f32 	%f1413, %f1411, %f1412;
	div.rn.f32 	%f1414, %f1413, %f1360;
	mul.f32 	%f1415, %f1306, %f1387;
	fma.rn.f32 	%f1416, %f1311, %f1388, %f1415;
	neg.f32 	%f1417, %f1416;
	mul.f32 	%f1418, %f1360, %f1417;
	mul.f32 	%f1419, %f1395, %f1392;
	sub.f32 	%f1420, %f1418, %f1419;
	div.rn.f32 	%f1421, %f1420, %f1393;
	fma.rn.f32 	%f1422, %f1, %f1396, 0f00000000;
	add.f32 	%f1423, %f1422, %f440;
	fma.rn.f32 	%f1424, %f9, %f1397, %f1423;
	fma.rn.f32 	%f1425, %f5, %f1398, %f439;
	fma.rn.f32 	%f1426, %f9, %f1399, %f1425;
	fma.rn.f32 	%f1427, %f2, %f1396, 0f00000000;
	add.f32 	%f1428, %f1427, %f442;
	fma.rn.f32 	%f1429, %f10, %f1397, %f1428;
	fma.rn.f32 	%f1430, %f6, %f1398, %f441;
	fma.rn.f32 	%f1431, %f10, %f1399, %f1430;
	fma.rn.f32 	%f1432, %f3, %f1396, 0f00000000;
	add.f32 	%f1433, %f1432, %f444;
	fma.rn.f32 	%f1434, %f11, %f1397, %f1433;
	fma.rn.f32 	%f1435, %f7, %f1398, %f443;
	fma.rn.f32 	%f1436, %f11, %f1399, %f1435;
	fma.rn.f32 	%f1437, %f515, %f1424, 0f00000000;
	fma.rn.f32 	%f1438, %f516, %f1429, %f1437;
	fma.rn.f32 	%f1439, %f517, %f1434, %f1438;
	fma.rn.f32 	%f1440, %f515, %f1426, 0f00000000;
	fma.rn.f32 	%f1441, %f516, %f1431, %f1440;
	fma.rn.f32 	%f1442, %f517, %f1436, %f1441;
	fma.rn.f32 	%f1443, %f516, %f1424, 0f00000000;
	fma.rn.f32 	%f1444, %f518, %f1429, %f1443;
	fma.rn.f32 	%f1445, %f519, %f1434, %f1444;
	fma.rn.f32 	%f1446, %f516, %f1426, 0f00000000;
	fma.rn.f32 	%f1447, %f518, %f1431, %f1446;
	fma.rn.f32 	%f1448, %f519, %f1436, %f1447;
	fma.rn.f32 	%f1449, %f517, %f1424, 0f00000000;
	fma.rn.f32 	%f1450, %f519, %f1429, %f1449;
	fma.rn.f32 	%f1451, %f520, %f1434, %f1450;
	fma.rn.f32 	%f1452, %f517, %f1426, 0f00000000;
	fma.rn.f32 	%f1453, %f519, %f1431, %f1452;
	fma.rn.f32 	%f1454, %f520, %f1436, %f1453;
	fma.rn.f32 	%f1455, %f1, %f1439, 0f00000000;
	fma.rn.f32 	%f1456, %f2, %f1445, %f1455;
	fma.rn.f32 	%f1457, %f3, %f1451, %f1456;
	fma.rn.f32 	%f1458, %f1, %f1442, 0f00000000;
	fma.rn.f32 	%f1459, %f2, %f1448, %f1458;
	fma.rn.f32 	%f1460, %f3, %f1454, %f1459;
	fma.rn.f32 	%f1461, %f5, %f1439, 0f00000000;
	fma.rn.f32 	%f1462, %f6, %f1445, %f1461;
	fma.rn.f32 	%f1463, %f7, %f1451, %f1462;
	fma.rn.f32 	%f1464, %f5, %f1442, 0f00000000;
	fma.rn.f32 	%f1465, %f6, %f1448, %f1464;
	fma.rn.f32 	%f1466, %f7, %f1454, %f1465;
	fma.rn.f32 	%f1467, %f9, %f1439, 0f00000000;
	fma.rn.f32 	%f1468, %f10, %f1445, %f1467;
	fma.rn.f32 	%f1469, %f11, %f1451, %f1468;
	fma.rn.f32 	%f1470, %f9, %f1442, 0f00000000;
	fma.rn.f32 	%f1471, %f10, %f1448, %f1470;
	fma.rn.f32 	%f1472, %f11, %f1454, %f1471;
	fma.rn.f32 	%f1473, %f1396, %f1457, 0f00000000;
	fma.rn.f32 	%f1474, %f1463, 0f00000000, %f1473;
	fma.rn.f32 	%f1475, %f1397, %f1469, %f1474;
	fma.rn.f32 	%f1476, %f1396, %f1460, 0f00000000;
	fma.rn.f32 	%f1477, %f1466, 0f00000000, %f1476;
	fma.rn.f32 	%f1910, %f1397, %f1472, %f1477;
	fma.rn.f32 	%f1478, %f1457, 0f00000000, 0f00000000;
	fma.rn.f32 	%f1479, %f1398, %f1463, %f1478;
	fma.rn.f32 	%f1911, %f1399, %f1469, %f1479;
	fma.rn.f32 	%f1480, %f1460, 0f00000000, 0f00000000;
	fma.rn.f32 	%f1481, %f1398, %f1466, %f1480;
	fma.rn.f32 	%f1482, %f1399, %f1472, %f1481;
	fma.rn.f32 	%f1483, %f1403, %f1457, 0f00000000;
	fma.rn.f32 	%f1484, %f1463, 0f00000000, %f1483;
	fma.rn.f32 	%f1485, %f1410, %f1469, %f1484;
	fma.rn.f32 	%f1486, %f1403, %f1460, 0f00000000;
	fma.rn.f32 	%f1487, %f1466, 0f00000000, %f1486;
	fma.rn.f32 	%f1488, %f1410, %f1472, %f1487;
	fma.rn.f32 	%f1489, %f1414, %f1463, %f1478;
	fma.rn.f32 	%f1490, %f1421, %f1469, %f1489;
	fma.rn.f32 	%f1491, %f1414, %f1466, %f1480;
	fma.rn.f32 	%f1492, %f1421, %f1472, %f1491;
	fma.rn.f32 	%f1493, %f1439, 0f00000000, 0f00000000;
	fma.rn.f32 	%f1494, %f1445, 0f00000000, %f1493;
	fma.rn.f32 	%f1495, %f1451, 0f00000000, %f1494;
	fma.rn.f32 	%f1496, %f1442, 0f00000000, 0f00000000;
	fma.rn.f32 	%f1497, %f1448, 0f00000000, %f1496;
	fma.rn.f32 	%f1498, %f1454, 0f00000000, %f1497;
	fma.rn.f32 	%f1499, %f522, %f1424, 0f00000000;
	fma.rn.f32 	%f1500, %f523, %f1429, %f1499;
	fma.rn.f32 	%f1501, %f524, %f1434, %f1500;
	fma.rn.f32 	%f1502, %f522, %f1426, 0f00000000;
	fma.rn.f32 	%f1503, %f523, %f1431, %f1502;
	fma.rn.f32 	%f1504, %f524, %f1436, %f1503;
	fma.rn.f32 	%f1505, %f523, %f1424, 0f00000000;
	fma.rn.f32 	%f1506, %f525, %f1429, %f1505;
	fma.rn.f32 	%f1507, %f526, %f1434, %f1506;
	fma.rn.f32 	%f1508, %f523, %f1426, 0f00000000;
	fma.rn.f32 	%f1509, %f525, %f1431, %f1508;
	fma.rn.f32 	%f1510, %f526, %f1436, %f1509;
	fma.rn.f32 	%f1511, %f524, %f1424, 0f00000000;
	fma.rn.f32 	%f1512, %f526, %f1429, %f1511;
	fma.rn.f32 	%f1513, %f1278, %f1434, %f1512;
	fma.rn.f32 	%f1514, %f524, %f1426, 0f00000000;
	fma.rn.f32 	%f1515, %f526, %f1431, %f1514;
	fma.rn.f32 	%f1516, %f1278, %f1436, %f1515;
	fma.rn.f32 	%f1517, %f1396, 0f00000000, 0f00000000;
	add.f32 	%f1518, %f1517, 0f00000000;
	fma.rn.f32 	%f1519, %f1397, 0f00000000, %f1518;
	fma.rn.f32 	%f1520, %f1398, 0f00000000, 0f00000000;
	fma.rn.f32 	%f1521, %f1399, 0f00000000, %f1520;
	fma.rn.f32 	%f1522, %f1, %f1403, 0f00000000;
	add.f32 	%f1523, %f1522, %f440;
	fma.rn.f32 	%f1524, %f9, %f1410, %f1523;
	fma.rn.f32 	%f1525, %f5, %f1414, %f439;
	fma.rn.f32 	%f1526, %f9, %f1421, %f1525;
	fma.rn.f32 	%f1527, %f2, %f1403, 0f00000000;
	add.f32 	%f1528, %f1527, %f442;
	fma.rn.f32 	%f1529, %f10, %f1410, %f1528;
	fma.rn.f32 	%f1530, %f6, %f1414, %f441;
	fma.rn.f32 	%f1531, %f10, %f1421, %f1530;
	fma.rn.f32 	%f1532, %f3, %f1403, 0f00000000;
	add.f32 	%f1533, %f1532, %f444;
	fma.rn.f32 	%f1534, %f11, %f1410, %f1533;
	fma.rn.f32 	%f1535, %f7, %f1414, %f443;
	fma.rn.f32 	%f1536, %f11, %f1421, %f1535;
	add.f32 	%f1537, %f1519, %f1524;
	add.f32 	%f1538, %f1521, %f1526;
	add.f32 	%f1539, %f1519, %f1529;
	add.f32 	%f1540, %f1521, %f1531;
	add.f32 	%f1541, %f1519, %f1534;
	add.f32 	%f1542, %f1521, %f1536;
	fma.rn.f32 	%f1543, %f515, %f1537, 0f00000000;
	fma.rn.f32 	%f1544, %f516, %f1539, %f1543;
	fma.rn.f32 	%f1545, %f517, %f1541, %f1544;
	fma.rn.f32 	%f1546, %f515, %f1538, 0f00000000;
	fma.rn.f32 	%f1547, %f516, %f1540, %f1546;
	fma.rn.f32 	%f1548, %f517, %f1542, %f1547;
	fma.rn.f32 	%f1549, %f516, %f1537, 0f00000000;
	fma.rn.f32 	%f1550, %f518, %f1539, %f1549;
	fma.rn.f32 	%f1551, %f519, %f1541, %f1550;
	fma.rn.f32 	%f1552, %f516, %f1538, 0f00000000;
	fma.rn.f32 	%f1553, %f518, %f1540, %f1552;
	fma.rn.f32 	%f1554, %f519, %f1542, %f1553;
	fma.rn.f32 	%f1555, %f517, %f1537, 0f00000000;
	fma.rn.f32 	%f1556, %f519, %f1539, %f1555;
	fma.rn.f32 	%f1557, %f520, %f1541, %f1556;
	fma.rn.f32 	%f1558, %f517, %f1538, 0f00000000;
	fma.rn.f32 	%f1559, %f519, %f1540, %f1558;
	fma.rn.f32 	%f1560, %f520, %f1542, %f1559;
	add.f32 	%f1561, %f1501, %f1545;
	add.f32 	%f1562, %f1504, %f1548;
	add.f32 	%f1563, %f1507, %f1551;
	add.f32 	%f1564, %f1510, %f1554;
	add.f32 	%f1565, %f1513, %f1557;
	add.f32 	%f1566, %f1516, %f1560;
	fma.rn.f32 	%f1567, %f1, %f1561, 0f00000000;
	fma.rn.f32 	%f1568, %f2, %f1563, %f1567;
	fma.rn.f32 	%f1569, %f3, %f1565, %f1568;
	fma.rn.f32 	%f1570, %f1, %f1562, 0f00000000;
	fma.rn.f32 	%f1571, %f2, %f1564, %f1570;
	fma.rn.f32 	%f1572, %f3, %f1566, %f1571;
	fma.rn.f32 	%f1573, %f5, %f1561, 0f00000000;
	fma.rn.f32 	%f1574, %f6, %f1563, %f1573;
	fma.rn.f32 	%f1575, %f7, %f1565, %f1574;
	fma.rn.f32 	%f1576, %f5, %f1562, 0f00000000;
	fma.rn.f32 	%f1577, %f6, %f1564, %f1576;
	fma.rn.f32 	%f1578, %f7, %f1566, %f1577;
	fma.rn.f32 	%f1579, %f9, %f1561, 0f00000000;
	fma.rn.f32 	%f1580, %f10, %f1563, %f1579;
	fma.rn.f32 	%f1581, %f11, %f1565, %f1580;
	fma.rn.f32 	%f1582, %f9, %f1562, 0f00000000;
	fma.rn.f32 	%f1583, %f10, %f1564, %f1582;
	fma.rn.f32 	%f1584, %f11, %f1566, %f1583;
	add.f32 	%f1585, %f1495, %f1569;
	add.f32 	%f1586, %f1498, %f1572;
	add.f32 	%f1587, %f1495, %f1575;
	add.f32 	%f1588, %f1498, %f1578;
	add.f32 	%f1589, %f1495, %f1581;
	add.f32 	%f1590, %f1498, %f1584;
	fma.rn.f32 	%f1591, %f1396, %f1585, 0f00000000;
	fma.rn.f32 	%f1592, %f1587, 0f00000000, %f1591;
	fma.rn.f32 	%f1593, %f1397, %f1589, %f1592;
	fma.rn.f32 	%f1594, %f1396, %f1586, 0f00000000;
	fma.rn.f32 	%f1595, %f1588, 0f00000000, %f1594;
	fma.rn.f32 	%f1596, %f1397, %f1590, %f1595;
	fma.rn.f32 	%f1597, %f1585, 0f00000000, 0f00000000;
	fma.rn.f32 	%f1598, %f1398, %f1587, %f1597;
	fma.rn.f32 	%f1599, %f1399, %f1589, %f1598;
	fma.rn.f32 	%f1600, %f1586, 0f00000000, 0f00000000;
	fma.rn.f32 	%f1601, %f1398, %f1588, %f1600;
	fma.rn.f32 	%f1602, %f1399, %f1590, %f1601;
	add.f32 	%f1919, %f1485, %f1593;
	add.f32 	%f1920, %f1488, %f1596;
	add.f32 	%f1921, %f1490, %f1599;
	add.f32 	%f1922, %f1492, %f1602;
	add.f32 	%f1909, %f1475, 0f3E99999A;
	add.f32 	%f1912, %f1482, 0f3E99999A;
	mov.f32 	%f1903, %f448;
	mov.f32 	%f1904, %f449;
	mov.f32 	%f1905, %f452;
	mov.f32 	%f1913, %f450;
	mov.f32 	%f1914, %f451;
	mov.f32 	%f1915, %f454;
$L__BB1_43:
	setp.le.f32 	%p48, %f1905, 0f3E4CCCCD;
	@%p48 bra 	$L__BB1_47;
	mul.f32 	%f1603, %f1909, %f1912;
	mul.f32 	%f1604, %f1910, %f1911;
	sub.f32 	%f589, %f1603, %f1604;
	mul.f32 	%f1605, %f1909, %f1922;
	fma.rn.f32 	%f1606, %f1912, %f1919, %f1605;
	mul.f32 	%f1607, %f1910, %f1921;
	fma.rn.f32 	%f1608, %f1911, %f1920, %f1607;
	sub.f32 	%f590, %f1606, %f1608;
	setp.eq.f32 	%p49, %f589, 0f00000000;
	@%p49 bra 	$L__BB1_47;
	ld.param.u32 	%r587, [__kernel__vertex_shader_fwd_diff_param_22];
	ld.param.u32 	%r586, [__kernel__vertex_shader_fwd_diff_param_21];
	ld.param.u32 	%r585, [__kernel__vertex_shader_fwd_diff_param_20];
	ld.param.u32 	%r584, [__kernel__vertex_shader_fwd_diff_param_19];
	add.f32 	%f1609, %f1909, %f1912;
	mul.f32 	%f1610, %f1609, 0f3F000000;
	mul.f32 	%f1611, %f1610, %f1610;
	sub.f32 	%f1612, %f1611, %f589;
	max.f32 	%f1613, %f1612, 0f3DCCCCCD;
	sqrt.rn.f32 	%f1614, %f1613;
	add.f32 	%f1615, %f1610, %f1614;
	sub.f32 	%f1616, %f1610, %f1614;
	max.f32 	%f591, %f1615, %f1616;
	neg.f32 	%f1617, %f1910;
	neg.f32 	%f1618, %f1911;
	div.rn.f32 	%f592, %f1912, %f589;
	div.rn.f32 	%f593, %f1617, %f589;
	div.rn.f32 	%f594, %f1618, %f589;
	div.rn.f32 	%f595, %f1909, %f589;
	mul.f32 	%f1619, %f1922, %f589;
	mul.f32 	%f1620, %f1919, %f589;
	mul.f32 	%f1621, %f1912, %f590;
	mul.f32 	%f1622, %f1909, %f590;
	sub.f32 	%f1623, %f1619, %f1621;
	mul.f32 	%f1624, %f1910, %f590;
	mul.f32 	%f1625, %f1920, %f589;
	sub.f32 	%f1626, %f1624, %f1625;
	mul.f32 	%f1627, %f1911, %f590;
	mul.f32 	%f1628, %f1921, %f589;
	sub.f32 	%f1629, %f1627, %f1628;
	sub.f32 	%f1630, %f1620, %f1622;
	mul.f32 	%f1631, %f589, %f589;
	div.rn.f32 	%f596, %f1623, %f1631;
	div.rn.f32 	%f597, %f1626, %f1631;
	div.rn.f32 	%f598, %f1629, %f1631;
	div.rn.f32 	%f599, %f1630, %f1631;
	cvt.rn.f32.s32 	%f1632, %r304;
	add.f32 	%f1633, %f1903, 0f3F800000;
	fma.rn.f32 	%f1634, %f1633, %f1632, 0fBF800000;
	mul.f32 	%f1635, %f1634, 0f3F000000;
	cvt.rn.f32.s32 	%f1636, %r303;
	add.f32 	%f1637, %f1904, 0f3F800000;
	fma.rn.f32 	%f1638, %f1637, %f1636, 0fBF800000;
	mul.f32 	%f1639, %f1638, 0f3F000000;
	mul.lo.s32 	%r553, %r159, %r1;
	cvt.u64.u32 	%rd321, %r553;
	cvta.to.global.u64 	%rd322, %rd43;
	add.s64 	%rd323, %rd322, %rd321;
	ld.global.f32 	%f1640, [%rd323];
	mul.f32 	%f1641, %f593, %f593;
	mul.f32 	%f1642, %f592, %f595;
	sub.f32 	%f1643, %f1641, %f1642;
	mul.f32 	%f1644, %f1640, 0f437F0000;
	setp.lt.f32 	%p50, %f1644, 0f00800000;
	mul.f32 	%f1645, %f1644, 0f4B000000;
	selp.f32 	%f1646, %f1645, %f1644, %p50;
	selp.f32 	%f1647, 0fC1B80000, 0f00000000, %p50;
	mov.b32 	%r554, %f1646;
	add.s32 	%r555, %r554, -1059760811;
	and.b32  	%r556, %r555, -8388608;
	sub.s32 	%r557, %r554, %r556;
	mov.b32 	%f1648, %r557;
	cvt.rn.f32.s32 	%f1649, %r556;
	fma.rn.f32 	%f1650, %f1649, 0f34000000, %f1647;
	add.f32 	%f1651, %f1648, 0fBF800000;
	fma.rn.f32 	%f1652, %f1651, 0fBE055027, 0f3E1039F6;
	fma.rn.f32 	%f1653, %f1652, %f1651, 0fBDF8CDCC;
	fma.rn.f32 	%f1654, %f1653, %f1651, 0f3E0F2955;
	fma.rn.f32 	%f1655, %f1654, %f1651, 0fBE2AD8B9;
	fma.rn.f32 	%f1656, %f1655, %f1651, 0f3E4CED0B;
	fma.rn.f32 	%f1657, %f1656, %f1651, 0fBE7FFF22;
	fma.rn.f32 	%f1658, %f1657, %f1651, 0f3EAAAA78;
	fma.rn.f32 	%f1659, %f1658, %f1651, 0fBF000000;
	mul.f32 	%f1660, %f1651, %f1659;
	fma.rn.f32 	%f1661, %f1660, %f1651, %f1651;
	fma.rn.f32 	%f1662, %f1650, 0f3F317218, %f1661;
	setp.gt.u32 	%p51, %r554, 2139095039;
	fma.rn.f32 	%f1663, %f1646, 0f7F800000, 0f7F800000;
	selp.f32 	%f1664, %f1663, %f1662, %p51;
	setp.eq.f32 	%p52, %f1646, 0f00000000;
	add.f32 	%f1665, %f1664, %f1664;
	selp.f32 	%f1666, 0fFF800000, %f1665, %p52;
	neg.f32 	%f1667, %f1666;
	mul.f32 	%f1668, %f1641, %f1667;
	mul.f32 	%f1669, %f592, %f1643;
	div.rn.f32 	%f1670, %f1668, %f1669;
	sqrt.rn.f32 	%f1671, %f1670;
	setp.lt.f32 	%p53, %f593, 0f00000000;
	neg.f32 	%f1672, %f1671;
	selp.f32 	%f1673, %f1671, %f1672, %p53;
	mul.f32 	%f1674, %f595, %f1643;
	div.rn.f32 	%f1675, %f1668, %f1674;
	sqrt.rn.f32 	%f1676, %f1675;
	neg.f32 	%f1677, %f1676;
	selp.f32 	%f1678, %f1676, %f1677, %p53;
	cvt.rn.f32.s32 	%f1679, %r587;
	sub.f32 	%f1680, %f1639, %f1678;
	sub.f32 	%f1681, %f1680, %f1639;
	mul.f32 	%f1682, %f1643, %f1681;
	mul.f32 	%f1683, %f592, %f1666;
	fma.rn.f32 	%f1684, %f1681, %f1682, %f1683;
	sqrt.rn.f32 	%f1685, %f1684;
	neg.f32 	%f1686, %f593;
	mul.f32 	%f1687, %f1681, %f1686;
	sub.f32 	%f1688, %f1687, %f1685;
	div.rn.f32 	%f1689, %f1688, %f592;
	add.f32 	%f1690, %f1635, %f1689;
	div.rn.f32 	%f1691, %f1690, %f1679;
	cvt.rzi.s32.f32 	%r558, %f1691;
	min.s32 	%r559, %r585, %r558;
	max.s32 	%r66, %r559, 0;
	cvt.rn.f32.s32 	%f1692, %r586;
	sub.f32 	%f1693, %f1635, %f1673;
	sub.f32 	%f1694, %f1693, %f1635;
	mul.f32 	%f1695, %f1643, %f1694;
	mul.f32 	%f1696, %f595, %f1666;
	fma.rn.f32 	%f1697, %f1694, %f1695, %f1696;
	sqrt.rn.f32 	%f1698, %f1697;
	mul.f32 	%f1699, %f1694, %f1686;
	sub.f32 	%f1700, %f1699, %f1698;
	div.rn.f32 	%f1701, %f1700, %f595;
	add.f32 	%f1702, %f1639, %f1701;
	div.rn.f32 	%f1703, %f1702, %f1692;
	cvt.rzi.s32.f32 	%r560, %f1703;
	min.s32 	%r561, %r584, %r560;
	max.s32 	%r67, %r561, 0;
	add.f32 	%f1704, %f1639, %f1678;
	sub.f32 	%f1705, %f1704, %f1639;
	mul.f32 	%f1706, %f1643, %f1705;
	fma.rn.f32 	%f1707, %f1705, %f1706, %f1683;
	sqrt.rn.f32 	%f1708, %f1707;
	mul.f32 	%f1709, %f593, %f1705;
	sub.f32 	%f1710, %f1708, %f1709;
	div.rn.f32 	%f1711, %f1710, %f592;
	add.f32 	%f1712, %f1635, %f1711;
	div.rn.f32 	%f1713, %f1712, %f1679;
	add.f32 	%f1714, %f1713, 0f3F800000;
	cvt.rzi.s32.f32 	%r562, %f1714;
	min.s32 	%r563, %r585, %r562;
	max.s32 	%r68, %r563, 0;
	add.f32 	%f1715, %f1635, %f1673;
	sub.f32 	%f1716, %f1715, %f1635;
	mul.f32 	%f1717, %f1643, %f1716;
	fma.rn.f32 	%f1718, %f1716, %f1717, %f1696;
	sqrt.rn.f32 	%f1719, %f1718;
	mul.f32 	%f1720, %f593, %f1716;
	sub.f32 	%f1721, %f1719, %f1720;
	div.rn.f32 	%f1722, %f1721, %f595;
	add.f32 	%f1723, %f1639, %f1722;
	div.rn.f32 	%f1724, %f1723, %f1692;
	add.f32 	%f1725, %f1724, 0f3F800000;
	cvt.rzi.s32.f32 	%r564, %f1725;
	min.s32 	%r565, %r584, %r564;
	max.s32 	%r69, %r565, 0;
	sub.s32 	%r566, %r69, %r67;
	sub.s32 	%r567, %r68, %r66;
	mul.lo.s32 	%r70, %r566, %r567;
	setp.eq.s32 	%p54, %r70, 0;
	@%p54 bra 	$L__BB1_47;
	sqrt.rn.f32 	%f1726, %f591;
	mul.f32 	%f1727, %f1726, 0f40400000;
	cvt.rpi.f32.f32 	%f1728, %f1727;
	cvt.rzi.u32.f32 	%r568, %f1728;
	mul.lo.s32 	%r569, %r226, %r1;
	cvt.u64.u32 	%rd324, %r569;
	cvta.to.global.u64 	%rd325, %rd49;
	add.s64 	%rd326, %rd325, %rd324;
	st.global.u32 	[%rd326], %r568;
	mul.lo.s32 	%r570, %r204, %r1;
	cvt.u64.u32 	%rd327, %r570;
	cvta.to.global.u64 	%rd328, %rd47;
	add.s64 	%rd329, %rd328, %rd327;
	st.global.u32 	[%rd329], %r70;
	mul.lo.s32 	%r571, %r215, %r1;
	cvt.u64.u32 	%rd330, %r571;
	cvta.to.global.u64 	%rd331, %rd48;
	add.s64 	%rd332, %rd331, %rd330;
	st.global.u32 	[%rd332], %r66;
	cvt.u64.u32 	%rd333, %r216;
	add.s64 	%rd334, %rd332, %rd333;
	st.global.u32 	[%rd334], %r67;
	shl.b32 	%r572, %r216, 1;
	cvt.u64.u32 	%rd335, %r572;
	add.s64 	%rd336, %rd332, %rd335;
	st.global.u32 	[%rd336], %r68;
	mul.lo.s32 	%r573, %r216, 3;
	cvt.u64.u32 	%rd337, %r573;
	add.s64 	%rd338, %rd332, %rd337;
	st.global.u32 	[%rd338], %r69;
	cvta.to.global.u64 	%rd339, %rd50;
	cvta.to.global.u64 	%rd340, %rd51;
	mul.lo.s32 	%r574, %r237, %r1;
	cvt.u64.u32 	%rd341, %r574;
	add.s64 	%rd342, %rd339, %rd341;
	st.global.f32 	[%rd342], %f1903;
	mul.lo.s32 	%r575, %r248, %r1;
	cvt.u64.u32 	%rd343, %r575;
	add.s64 	%rd344, %rd340, %rd343;
	st.global.f32 	[%rd344], %f1913;
	cvt.u64.u32 	%rd345, %r238;
	add.s64 	%rd346, %rd342, %rd345;
	st.global.f32 	[%rd346], %f1904;
	cvt.u64.u32 	%rd347, %r249;
	add.s64 	%rd348, %rd344, %rd347;
	st.global.f32 	[%rd348], %f1914;
	shl.b32 	%r576, %r238, 1;
	cvt.u64.u32 	%rd349, %r576;
	add.s64 	%rd350, %rd342, %rd349;
	st.global.f32 	[%rd350], %f1905;
	shl.b32 	%r577, %r249, 1;
	cvt.u64.u32 	%rd351, %r577;
	add.s64 	%rd352, %rd344, %rd351;
	st.global.f32 	[%rd352], %f1915;
	cvta.to.global.u64 	%rd353, %rd52;
	cvta.to.global.u64 	%rd354, %rd53;
	mul.lo.s32 	%r578, %r259, %r1;
	cvt.u64.u32 	%rd355, %r578;
	add.s64 	%rd356, %rd353, %rd355;
	st.global.f32 	[%rd356], %f592;
	mul.lo.s32 	%r579, %r270, %r1;
	cvt.u64.u32 	%rd357, %r579;
	add.s64 	%rd358, %rd354, %rd357;
	st.global.f32 	[%rd358], %f596;
	cvt.u64.u32 	%rd359, %r261;
	add.s64 	%rd360, %rd356, %rd359;
	st.global.f32 	[%rd360], %f593;
	cvt.u64.u32 	%rd361, %r272;
	add.s64 	%rd362, %rd358, %rd361;
	st.global.f32 	[%rd362], %f597;
	cvt.u64.u32 	%rd363, %r260;
	add.s64 	%rd364, %rd356, %rd363;
	st.global.f32 	[%rd364], %f594;
	cvt.u64.u32 	%rd365, %r271;
	add.s64 	%rd366, %rd358, %rd365;
	st.global.f32 	[%rd366], %f598;
	add.s64 	%rd367, %rd364, %rd359;
	st.global.f32 	[%rd367], %f595;
	add.s64 	%rd368, %rd366, %rd361;
	st.global.f32 	[%rd368], %f599;
	cvta.to.global.u64 	%rd369, %rd54;
	cvta.to.global.u64 	%rd370, %rd55;
	mul.lo.s32 	%r580, %r281, %r1;
	cvt.u64.u32 	%rd371, %r580;
	add.s64 	%rd372, %rd369, %rd371;
	st.global.f32 	[%rd372], %f1906;
	mul.lo.s32 	%r581, %r292, %r1;
	cvt.u64.u32 	%rd373, %r581;
	add.s64 	%rd374, %rd370, %rd373;
	st.global.f32 	[%rd374], %f1916;
	cvt.u64.u32 	%rd375, %r282;
	add.s64 	%rd376, %rd372, %rd375;
	st.global.f32 	[%rd376], %f1907;
	cvt.u64.u32 	%rd377, %r293;
	add.s64 	%rd378, %rd374, %rd377;
	st.global.f32 	[%rd378], %f1917;
	shl.b32 	%r582, %r282, 1;
	cvt.u64.u32 	%rd379, %r582;
	add.s64 	%rd380, %rd372, %rd379;
	st.global.f32 	[%rd380], %f1908;
	shl.b32 	%r583, %r293, 1;
	cvt.u64.u32 	%rd381, %r583;
	add.s64 	%rd382, %rd374, %rd381;
	st.global.f32 	[%rd382], %f1918;
$L__BB1_47:
	ret;

}
	// .globl	_Z23__kernel__vertex_shader16DiffTensorView_0S_S_S_10TensorViewjS0_S0_S0_S0_S0_S0_S_S_S_ffjjjjjj
.visible .entry _Z23__kernel__vertex_shader16DiffTensorView_0S_S_S_10TensorViewjS0_S0_S0_S0_S0_S0_S_S_S_ffjjjjjj(
	.param .align 8 .b8 _Z23__kernel__vertex_shader16DiffTensorView_0S_S_S_10TensorViewjS0_S0_S0_S0_S0_S0_S_S_S_ffjjjjjj_param_0[112],
	.param .align 8 .b8 _Z23__kernel__vertex_shader16DiffTensorView_0S_S_S_10TensorViewjS0_S0_S0_S0_S0_S0_S_S_S_ffjjjjjj_param_1[112],
	.param .align 8 .b8 _Z23__kernel__vertex_shader16DiffTensorView_0S_S_S_10TensorViewjS0_S0_S0_S0_S0_S0_S_S_S_ffjjjjjj_param_2[112],
	.param .align 8 .b8 _Z23__kernel__vertex_shader16DiffTensorView_0S_S_S_10TensorViewjS0_S0_S0_S0_S0_S0_S_S_S_ffjjjjjj_param_3[112],
	.param .align 8 .b8 _Z23__kernel__vertex_shader16DiffTensorView_0S_S_S_10TensorViewjS0_S0_S0_S0_S0_S0_S_S_S_ffjjjjjj_param_4[56],
	.param .u32 _Z23__kernel__vertex_shader16DiffTensorView_0S_S_S_10TensorViewjS0_S0_S0_S0_S0_S0_S_S_S_ffjjjjjj_param_5,
	.param .align 8 .b8 _Z23__kernel__vertex_shader16DiffTensorView_0S_S_S_10TensorViewjS0_S0_S0_S0_S0_S0_S_S_S_ffjjjjjj_param_6[56],
	.param .align 8 .b8 _Z23__kernel__vertex_shader16DiffTensorView_0S_S_S_10TensorViewjS0_S0_S0_S0_S0_S0_S_S_S_ffjjjjjj_param_7[56],
	.param .align 8 .b8 _Z23__kernel__vertex_shader16DiffTensorView_0S_S_S_10TensorViewjS0_S0_S0_S0_S0_S0_S_S_S_ffjjjjjj_param_8[56],
	.param .align 8 .b8 _Z23__kernel__vertex_shader16DiffTensorView_0S_S_S_10TensorViewjS0_S0_S0_S0_S0_S0_S_S_S_ffjjjjjj_param_9[56],
	.param .align 8 .b8 _Z23__kernel__vertex_shader16DiffTensorView_0S_S_S_10TensorViewjS0_S0_S0_S0_S0_S0_S_S_S_ffjjjjjj_param_10[56],
	.param .align 8 .b8 _Z23__kernel__vertex_shader16DiffTensorView_0S_S_S_10TensorViewjS0_S0_S0_S0_S0_S0_S_S_S_ffjjjjjj_param_11[56],
	.param .align 8 .b8 _Z23__kernel__vertex_shader16DiffTensorView_0S_S_S_10TensorViewjS0_S0_S0_S0_S0_S0_S_S_S_ffjjjjjj_param_12[112],
	.param .align 8 .b8 _Z23__kernel__vertex_shader16DiffTensorView_0S_S_S_10TensorViewjS0_S0_S0_S0_S0_S0_S_S_S_ffjjjjjj_param_13[112],
	.param .align 8 .b8 _Z23__kernel__vertex_shader16DiffTensorView_0S_S_S_10TensorViewjS0_S0_S0_S0_S0_S0_S_S_S_ffjjjjjj_param_14[112],
	.param .f32 _Z23__kernel__vertex_shader16DiffTensorView_0S_S_S_10TensorViewjS0_S0_S0_S0_S0_S0_S_S_S_ffjjjjjj_param_15,
	.param .f32 _Z23__kernel__vertex_shader16DiffTensorView_0S_S_S_10TensorViewjS0_S0_S0_S0_S0_S0_S_S_S_ffjjjjjj_param_16,
	.param .u32 _Z23__kernel__vertex_shader16DiffTensorView_0S_S_S_10TensorViewjS0_S0_S0_S0_S0_S0_S_S_S_ffjjjjjj_param_17,
	.param .u32 _Z23__kernel__vertex_shader16DiffTensorView_0S_S_S_10TensorViewjS0_S0_S0_S0_S0_S0_S_S_S_ffjjjjjj_param_18,
	.param .u32 _Z23__kernel__vertex_shader16DiffTensorView_0S_S_S_10TensorViewjS0_S0_S0_S0_S0_S0_S_S_S_ffjjjjjj_param_19,
	.param .u32 _Z23__kernel__vertex_shader16DiffTensorView_0S_S_S_10TensorViewjS0_S0_S0_S0_S0_S0_S_S_S_ffjjjjjj_param_20,
	.param .u32 _Z23__kernel__vertex_shader16DiffTensorView_0S_S_S_10TensorViewjS0_S0_S0_S0_S0_S0_S_S_S_ffjjjjjj_param_21,
	.param .u32 _Z23__kernel__vertex_shader16DiffTensorView_0S_S_S_10TensorViewjS0_S0_S0_S0_S0_S0_S_S_S_ffjjjjjj_param_22
)
{
	.local .align 4 .b8 	__local_depot2[28];
	.reg .b64 	%SP;
	.reg .b64 	%SPL;
	.reg .pred 	%p<32>;
	.reg .b16 	%rs<77>;
	.reg .b32 	%r<493>;
	.reg .b32 	%f<743>;
	.reg .b64 	%rd<245>;
	.reg .b64 	%fd<5>;

	mov.u64 	%SPL, __local_depot2;
	ld.param.u64 	%rd35, [_Z23__kernel__vertex_shader16DiffTensorView_0S_S_S_10TensorViewjS0_S0_S0_S0_S0_S0_S_S_S_ffjjjjjj_param_14];
	ld.param.u64 	%rd33, [_Z23__kernel__vertex_shader16DiffTensorView_0S_S_S_10TensorViewjS0_S0_S0_S0_S0_S0_S_S_S_ffjjjjjj_param_13];
	ld.param.u64 	%rd31, [_Z23__kernel__vertex_shader16DiffTensorView_0S_S_S_10TensorViewjS0_S0_S0_S0_S0_S0_S_S_S_ffjjjjjj_param_12];
	ld.param.u64 	%rd30, [_Z23__kernel__vertex_shader16DiffTensorView_0S_S_S_10TensorViewjS0_S0_S0_S0_S0_S0_S_S_S_ffjjjjjj_param_11];
	ld.param.u64 	%rd29, [_Z23__kernel__vertex_shader16DiffTensorView_0S_S_S_10TensorViewjS0_S0_S0_S0_S0_S0_S_S_S_ffjjjjjj_param_10];
	ld.param.u64 	%rd28, [_Z23__kernel__vertex_shader16DiffTensorView_0S_S_S_10TensorViewjS0_S0_S0_S0_S0_S0_S_S_S_ffjjjjjj_param_9];
	ld.param.u64 	%rd27, [_Z23__kernel__vertex_shader16DiffTensorView_0S_S_S_10TensorViewjS0_S0_S0_S0_S0_S0_S_S_S_ffjjjjjj_param_8];
	ld.param.u64 	%rd26, [_Z23__kernel__vertex_shader16DiffTensorView_0S_S_S_10TensorViewjS0_S0_S0_S0_S0_S0_S_S_S_ffjjjjjj_param_7];
	ld.param.u64 	%rd25, [_Z23__kernel__vertex_shader16DiffTensorView_0S_S_S_10TensorViewjS0_S0_S0_S0_S0_S0_S_S_S_ffjjjjjj_param_6];
	ld.param.u64 	%rd24, [_Z23__kernel__vertex_shader16DiffTensorView_0S_S_S_10TensorViewjS0_S0_S0_S0_S0_S0_S_S_S_ffjjjjjj_param_4];
	ld.param.u64 	%rd22, [_Z23__kernel__vertex_shader16DiffTensorView_0S_S_S_10TensorViewjS0_S0_S0_S0_S0_S0_S_S_S_ffjjjjjj_param_3];
	ld.param.u64 	%rd20, [_Z23__kernel__vertex_shader16DiffTensorView_0S_S_S_10TensorViewjS0_S0_S0_S0_S0_S0_S_S_S_ffjjjjjj_param_2];
	ld.param.u64 	%rd18, [_Z23__kernel__vertex_shader16DiffTensorView_0S_S_S_10TensorViewjS0_S0_S0_S0_S0_S0_S_S_S_ffjjjjjj_param_1];
	ld.param.v2.u32 	{%r3, %r2}, [_Z23__kernel__vertex_shader16DiffTensorView_0S_S_S_10TensorViewjS0_S0_S0_S0_S0_S0_S_S_S_ffjjjjjj_param_0+8];
	ld.param.u64 	%rd2, [_Z23__kernel__vertex_shader16DiffTensorView_0S_S_S_10TensorViewjS0_S0_S0_S0_S0_S0_S_S_S_ffjjjjjj_param_0];
	ld.param.u32 	%r352, [_Z23__kernel__vertex_shader16DiffTensorView_0S_S_S_10TensorViewjS0_S0_S0_S0_S0_S0_S_S_S_ffjjjjjj_param_0+28];
	ld.param.v2.u32 	{%r43, %r44}, [_Z23__kernel__vertex_shader16DiffTensorView_0S_S_S_10TensorViewjS0_S0_S0_S0_S0_S0_S_S_S_ffjjjjjj_param_1+16];
	ld.param.v2.u32 	{%r41, %r42}, [_Z23__kernel__vertex_shader16DiffTensorView_0S_S_S_10TensorViewjS0_S0_S0_S0_S0_S0_S_S_S_ffjjjjjj_param_1+8];
	ld.param.v2.u32 	{%r63, %r64}, [_Z23__kernel__vertex_shader16DiffTensorView_0S_S_S_10TensorViewjS0_S0_S0_S0_S0_S0_S_S_S_ffjjjjjj_param_2+8];
	ld.param.v2.u32 	{%r85, %r86}, [_Z23__kernel__vertex_shader16DiffTensorView_0S_S_S_10TensorViewjS0_S0_S0_S0_S0_S0_S_S_S_ffjjjjjj_param_3+8];
	ld.param.v2.u32 	{%r107, %r108}, [_Z23__kernel__vertex_shader16DiffTensorView_0S_S_S_10TensorViewjS0_S0_S0_S0_S0_S0_S_S_S_ffjjjjjj_param_4+8];
	ld.param.v2.u32 	{%r119, %r120}, [_Z23__kernel__vertex_shader16DiffTensorView_0S_S_S_10TensorViewjS0_S0_S0_S0_S0_S0_S_S_S_ffjjjjjj_param_6+8];
	ld.param.v2.u32 	{%r130, %r131}, [_Z23__kernel__vertex_shader16DiffTensorView_0S_S_S_10TensorViewjS0_S0_S0_S0_S0_S0_S_S_S_ffjjjjjj_param_7+8];
	ld.param.v2.u32 	{%r141, %r142}, [_Z23__kernel__vertex_shader16DiffTensorView_0S_S_S_10TensorViewjS0_S0_S0_S0_S0_S0_S_S_S_ffjjjjjj_param_8+8];
	ld.param.v2.u32 	{%r152, %r153}, [_Z23__kernel__vertex_shader16DiffTensorView_0S_S_S_10TensorViewjS0_S0_S0_S0_S0_S0_S_S_S_ffjjjjjj_param_9+8];
	ld.param.v2.u32 	{%r163, %r164}, [_Z23__kernel__vertex_shader16DiffTensorView_0S_S_S_10TensorViewjS0_S0_S0_S0_S0_S0_S_S_S_ffjjjjjj_param_10+8];
	ld.param.v2.u32 	{%r174, %r175}, [_Z23__kernel__vertex_shader16DiffTensorView_0S_S_S_10TensorViewjS0_S0_S0_S0_S0_S0_S_S_S_ffjjjjjj_param_11+8];
	ld.param.v2.u32 	{%r185, %r186}, [_Z23__kernel__vertex_shader16DiffTensorView_0S_S_S_10TensorViewjS0_S0_S0_S0_S0_S0_S_S_S_ffjjjjjj_param_12+8];
	ld.param.v2.u32 	{%r209, %r210}, [_Z23__kernel__vertex_shader16DiffTensorView_0S_S_S_10TensorViewjS0_S0_S0_S0_S0_S0_S_S_S_ffjjjjjj_param_13+16];
	ld.param.v2.u32 	{%r207, %r208}, [_Z23__kernel__vertex_shader16DiffTensorView_0S_S_S_10TensorViewjS0_S0_S0_S0_S0_S0_S_S_S_ffjjjjjj_param_13+8];
	ld.param.v2.u32 	{%r229, %r230}, [_Z23__kernel__vertex_shader16DiffTensorView_0S_S_S_10TensorViewjS0_S0_S0_S0_S0_S0_S_S_S_ffjjjjjj_param_14+8];
	add.u64 	%rd1, %SPL, 0;
	mov.u32 	%r353, %ctaid.x;
	mov.u32 	%r354, %ntid.x;
	mov.u32 	%r355, %tid.x;
	mad.lo.s32 	%r1, %r353, %r354, %r355;
	setp.ge.u32 	%p1, %r1, %r352;
	@%p1 bra 	$L__BB2_31;
	ld.param.u32 	%r471, [_Z23__kernel__vertex_shader16DiffTensorView_0S_S_S_10TensorViewjS0_S0_S0_S0_S0_S0_S_S_S_ffjjjjjj_param_5];
	cvta.to.global.u64 	%rd38, %rd25;
	cvta.to.global.u64 	%rd39, %rd26;
	cvta.to.global.u64 	%rd40, %rd27;
	ld.global.f32 	%f1, [%rd38];
	cvt.u64.u32 	%rd41, %r120;
	add.s64 	%rd42, %rd38, %rd41;
	ld.global.f32 	%f2, [%rd42];
	shl.b32 	%r356, %r120, 1;
	cvt.u64.u32 	%rd43, %r356;
	add.s64 	%rd44, %rd38, %rd43;
	ld.global.f32 	%f3, [%rd44];
	mul.lo.s32 	%r357, %r120, 3;
	cvt.u64.u32 	%rd45, %r357;
	add.s64 	%rd46, %rd38, %rd45;
	ld.global.f32 	%f4, [%rd46];
	cvt.u64.u32 	%rd47, %r119;
	add.s64 	%rd48, %rd38, %rd47;
	ld.global.f32 	%f5, [%rd48];
	add.s64 	%rd49, %rd48, %rd41;
	ld.global.f32 	%f6, [%rd49];
	add.s64 	%rd50, %rd48, %rd43;
	ld.global.f32 	%f7, [%rd50];
	add.s64 	%rd51, %rd48, %rd45;
	ld.global.f32 	%f8, [%rd51];
	shl.b32 	%r358, %r119, 1;
	cvt.u64.u32 	%rd52, %r358;
	add.s64 	%rd53, %rd38, %rd52;
	ld.global.f32 	%f9, [%rd53];
	add.s64 	%rd54, %rd53, %rd41;
	ld.global.f32 	%f10, [%rd54];
	add.s64 	%rd55, %rd53, %rd43;
	ld.global.f32 	%f11, [%rd55];
	add.s64 	%rd56, %rd53, %rd45;
	ld.global.f32 	%f12, [%rd56];
	mul.lo.s32 	%r359, %r119, 3;
	cvt.u64.u32 	%rd57, %r359;
	add.s64 	%rd58, %rd38, %rd57;
	ld.global.f32 	%f13, [%rd58];
	add.s64 	%rd59, %rd58, %rd41;
	ld.global.f32 	%f14, [%rd59];
	add.s64 	%rd60, %rd58, %rd43;
	ld.global.f32 	%f15, [%rd60];
	add.s64 	%rd61, %rd58, %rd45;
	ld.global.f32 	%f16, [%rd61];
	ld.global.f32 	%f17, [%rd39];
	cvt.u64.u32 	%rd62, %r131;
	add.s64 	%rd63, %rd39, %rd62;
	ld.global.f32 	%f18, [%rd63];
	shl.b32 	%r360, %r131, 1;
	cvt.u64.u32 	%rd64, %r360;
	add.s64 	%rd65, %rd39, %rd64;
	ld.global.f32 	%f19, [%rd65];
	mul.lo.s32 	%r361, %r131, 3;
	cvt.u64.u32 	%rd66, %r361;
	add.s64 	%rd67, %rd39, %rd66;
	ld.global.f32 	%f20, [%rd67];
	cvt.u64.u32 	%rd68, %r130;
	add.s64 	%rd69, %rd39, %rd68;
	ld.global.f32 	%f21, [%rd69];
	add.s64 	%rd70, %rd69, %rd62;
	ld.global.f32 	%f22, [%rd70];
	add.s64 	%rd71, %rd69, %rd64;
	ld.global.f32 	%f23, [%rd71];
	add.s64 	%rd72, %rd69, %rd66;
	ld.global.f32 	%f24, [%rd72];
	mul.lo.s32 	%r362, %r130, 3;
	cvt.u64.u32 	%rd73, %r362;
	add.s64 	%rd74, %rd39, %rd73;
	ld.global.f32 	%f25, [%rd74];
	add.s64 	%rd75, %rd74, %rd62;
	ld.global.f32 	%f26, [%rd75];
	add.s64 	%rd76, %rd74, %rd64;
	ld.global.f32 	%f27, [%rd76];
	add.s64 	%rd77, %rd74, %rd66;
	ld.global.f32 	%f28, [%rd77];
	ld.global.f32 	%f29, [%rd40];
	cvt.u64.u32 	%rd78, %r141;
	add.s64 	%rd79, %rd40, %rd78;
	ld.global.f32 	%f30, [%rd79];
	shl.b32 	%r363, %r141, 1;
	cvt.u64.u32 	%rd80, %r363;
	add.s64 	%rd81, %rd40, %rd80;
	ld.global.f32 	%f31, [%rd81];
	cvta.to.global.u64 	%rd82, %rd2;
	mul.lo.s32 	%r364, %r3, %r1;
	cvt.u64.u32 	%rd83, %r364;
	add.s64 	%rd84, %rd82, %rd83;
	ld.global.f32 	%f32, [%rd84];
	cvt.u64.u32 	%rd85, %r2;
	add.s64 	%rd86, %rd84, %rd85;
	ld.global.f32 	%f33, [%rd86];
	shl.b32 	%r365, %r2, 1;
	cvt.u64.u32 	%rd87, %r365;
	add.s64 	%rd88, %rd84, %rd87;
	ld.global.f32 	%f34, [%rd88];
	cvta.to.global.u64 	%rd89, %rd18;
	mul.lo.s32 	%r366, %r41, %r1;
	cvt.u64.u32 	%rd90, %r366;
	add.s64 	%rd3, %rd89, %rd90;
	ld.global.f32 	%f35, [%rd3];
	cvt.u64.u32 	%rd91, %r43;
	add.s64 	%rd92, %rd3, %rd91;
	ld.global.f32 	%f36, [%rd92];
	shl.b32 	%r6, %r43, 1;
	cvt.u64.u32 	%rd93, %r6;
	add.s64 	%rd94, %rd3, %rd93;
	ld.global.f32 	%f37, [%rd94];
	setp.eq.s32 	%p2, %r471, 0;
	@%p2 bra 	$L__BB2_5;
	ld.param.u32 	%r472, [_Z23__kernel__vertex_shader16DiffTensorView_0S_S_S_10TensorViewjS0_S0_S0_S0_S0_S0_S_S_S_ffjjjjjj_param_5];
	cvt.u64.u32 	%rd95, %r6;
	cvt.u64.u32 	%rd96, %r43;
	cvt.u64.u32 	%rd97, %r42;
	add.s64 	%rd98, %rd3, %rd97;
	ld.global.f32 	%f683, [%rd98];
	add.s64 	%rd99, %rd98, %rd96;
	ld.global.f32 	%f684, [%rd99];
	add.s64 	%rd100, %rd98, %rd95;
	ld.global.f32 	%f685, [%rd100];
	shl.b32 	%r367, %r42, 1;
	cvt.u64.u32 	%rd101, %r367;
	add.s64 	%rd102, %rd3, %rd101;
	ld.global.f32 	%f686, [%rd102];
	add.s64 	%rd103, %rd102, %rd96;
	ld.global.f32 	%f687, [%rd103];
	add.s64 	%rd104, %rd102, %rd95;
	ld.global.f32 	%f688, [%rd104];
	mul.lo.s32 	%r368, %r42, 3;
	cvt.u64.u32 	%rd105, %r368;
	add.s64 	%rd106, %rd3, %rd105;
	ld.global.f32 	%f689, [%rd106];
	add.s64 	%rd107, %rd106, %rd96;
	ld.global.f32 	%f690, [%rd107];
	add.s64 	%rd108, %rd106, %rd95;
	ld.global.f32 	%f691, [%rd108];
	setp.eq.s32 	%p3, %r472, 1;
	@%p3 bra 	$L__BB2_5;
	ld.param.u32 	%r473, [_Z23__kernel__vertex_shader16DiffTensorView_0S_S_S_10TensorViewjS0_S0_S0_S0_S0_S0_S_S_S_ffjjjjjj_param_5];
	shl.b32 	%r369, %r43, 1;
	cvt.u64.u32 	%rd109, %r369;
	cvt.u64.u32 	%rd110, %r43;
	shl.b32 	%r370, %r42, 2;
	cvt.u64.u32 	%rd111, %r370;
	add.s64 	%rd112, %rd3, %rd111;
	ld.global.f32 	%f692, [%rd112];
	add.s64 	%rd113, %rd112, %rd110;
	ld.global.f32 	%f693, [%rd113];
	add.s64 	%rd114, %rd112, %rd109;
	ld.global.f32 	%f694, [%rd114];
	mul.lo.s32 	%r371, %r42, 5;
	cvt.u64.u32 	%rd115, %r371;
	add.s64 	%rd116, %rd3, %rd115;
	ld.global.f32 	%f695, [%rd116];
	add.s64 	%rd117, %rd116, %rd110;
	ld.global.f32 	%f696, [%rd117];
	add.s64 	%rd118, %rd116, %rd109;
	ld.global.f32 	%f697, [%rd118];
	mul.lo.s32 	%r372, %r42, 6;
	cvt.u64.u32 	%rd119, %r372;
	add.s64 	%rd120, %rd3, %rd119;
	ld.global.f32 	%f698, [%rd120];
	add.s64 	%rd121, %rd120, %rd110;
	ld.global.f32 	%f699, [%rd121];
	add.s64 	%rd122, %rd120, %rd109;
	ld.global.f32 	%f700, [%rd122];
	mul.lo.s32 	%r373, %r42, 7;
	cvt.u64.u32 	%rd123, %r373;
	add.s64 	%rd124, %rd3, %rd123;
	ld.global.f32 	%f701, [%rd124];
	add.s64 	%rd125, %rd124, %rd110;
	ld.global.f32 	%f702, [%rd125];
	add.s64 	%rd126, %rd124, %rd109;
	ld.global.f32 	%f703, [%rd126];
	shl.b32 	%r374, %r42, 3;
	cvt.u64.u32 	%rd127, %r374;
	add.s64 	%rd128, %rd3, %rd127;
	ld.global.f32 	%f704, [%rd128];
	add.s64 	%rd129, %rd128, %rd110;
	ld.global.f32 	%f705, [%rd129];
	add.s64 	%rd130, %rd128, %rd109;
	ld.global.f32 	%f706, [%rd130];
	setp.lt.u32 	%p4, %r473, 3;
	@%p4 bra 	$L__BB2_5;
	shl.b32 	%r375, %r43, 1;
	cvt.u64.u32 	%rd131, %r375;
	cvt.u64.u32 	%rd132, %r43;
	mul.lo.s32 	%r376, %r42, 9;
	cvt.u64.u32 	%rd133, %r376;
	cvta.to.global.u64 	%rd134, %rd18;
	mov.u32 	%r377, %ctaid.x;
	mov.u32 	%r378, %ntid.x;
	mov.u32 	%r379, %tid.x;
	mad.lo.s32 	%r380, %r377, %r378, %r379;
	mul.lo.s32 	%r381, %r41, %r380;
	cvt.u64.u32 	%rd135, %r381;
	add.s64 	%rd136, %rd134, %rd135;
	add.s64 	%rd137, %rd136, %rd133;
	ld.global.f32 	%f707, [%rd137];
	add.s64 	%rd138, %rd137, %rd132;
	ld.global.f32 	%f708, [%rd138];
	add.s64 	%rd139, %rd137, %rd131;
	ld.global.f32 	%f709, [%rd139];
	mul.lo.s32 	%r382, %r42, 10;
	cvt.u64.u32 	%rd140, %r382;
	add.s64 	%rd141, %rd136, %rd140;
	ld.global.f32 	%f710, [%rd141];
	add.s64 	%rd142, %rd141, %rd132;
	ld.global.f32 	%f711, [%rd142];
	add.s64 	%rd143, %rd141, %rd131;
	ld.global.f32 	%f712, [%rd143];
	mul.lo.s32 	%r383, %r42, 11;
	cvt.u64.u32 	%rd144, %r383;
	add.s64 	%rd145, %rd136, %rd144;
	ld.global.f32 	%f713, [%rd145];
	add.s64 	%rd146, %rd145, %rd132;
	ld.global.f32 	%f714, [%rd146];
	add.s64 	%rd147, %rd145, %rd131;
	ld.global.f32 	%f715, [%rd147];
	mul.lo.s32 	%r384, %r42, 12;
	cvt.u64.u32 	%rd148, %r384;
	add.s64 	%rd149, %rd136, %rd148;
	ld.global.f32 	%f716, [%rd149];
	add.s64 	%rd150, %rd149, %rd132;
	ld.global.f32 	%f717, [%rd150];
	add.s64 	%rd151, %rd149, %rd131;
	ld.global.f32 	%f718, [%rd151];
	mul.lo.s32 	%r385, %r42, 13;
	cvt.u64.u32 	%rd152, %r385;
	add.s64 	%rd153, %rd136, %rd152;
	ld.global.f32 	%f719, [%rd153];
	add.s64 	%rd154, %rd153, %rd132;
	ld.global.f32 	%f720, [%rd154];
	add.s64 	%rd155, %rd153, %rd131;
	ld.global.f32 	%f721, [%rd155];
	mul.lo.s32 	%r386, %r42, 14;
	cvt.u64.u32 	%rd156, %r386;
	add.s64 	%rd157, %rd136, %rd156;
	ld.global.f32 	%f722, [%rd157];
	add.s64 	%rd158, %rd157, %rd132;
	ld.global.f32 	%f723, [%rd158];
	add.s64 	%rd159, %rd157, %rd131;
	ld.global.f32 	%f724, [%rd159];
	mul.lo.s32 	%r387, %r42, 15;
	cvt.u64.u32 	%rd160, %r387;
	add.s64 	%rd161, %rd136, %rd160;
	ld.global.f32 	%f725, [%rd161];
	add.s64 	%rd162, %rd161, %rd132;
	ld.global.f32 	%f726, [%rd162];
	add.s64 	%rd163, %rd161, %rd131;
	ld.global.f32 	%f727, [%rd163];
$L__BB2_5:
	cvta.to.global.u64 	%rd164, %rd20;
	mov.u32 	%r388, %ctaid.x;
	mov.u32 	%r389, %ntid.x;
	mov.u32 	%r390, %tid.x;
	mad.lo.s32 	%r391, %r388, %r389, %r390;
	mul.lo.s32 	%r392, %r63, %r391;
	cvt.u64.u32 	%rd165, %r392;
	add.s64 	%rd166, %rd164, %rd165;
	ld.global.f32 	%f128, [%rd166];
	fma.rn.f32 	%f213, %f17, %f1, 0f00000000;
	fma.rn.f32 	%f214, %f18, %f5, %f213;
	fma.rn.f32 	%f215, %f19, %f9, %f214;
	fma.rn.f32 	%f216, %f20, %f13, %f215;
	fma.rn.f32 	%f217, %f17, %f2, 0f00000000;
	fma.rn.f32 	%f218, %f18, %f6, %f217;
	fma.rn.f32 	%f219, %f19, %f10, %f218;
	fma.rn.f32 	%f220, %f20, %f14, %f219;
	fma.rn.f32 	%f221, %f17, %f3, 0f00000000;
	fma.rn.f32 	%f222, %f18, %f7, %f221;
	fma.rn.f32 	%f223, %f19, %f11, %f222;
	fma.rn.f32 	%f224, %f20, %f15, %f223;
	fma.rn.f32 	%f225, %f17, %f4, 0f00000000;
	fma.rn.f32 	%f226, %f18, %f8, %f225;
	fma.rn.f32 	%f227, %f19, %f12, %f226;
	fma.rn.f32 	%f228, %f20, %f16, %f227;
	fma.rn.f32 	%f229, %f21, %f1, 0f00000000;
	fma.rn.f32 	%f230, %f22, %f5, %f229;
	fma.rn.f32 	%f231, %f23, %f9, %f230;
	fma.rn.f32 	%f232, %f24, %f13, %f231;
	fma.rn.f32 	%f233, %f21, %f2, 0f00000000;
	fma.rn.f32 	%f234, %f22, %f6, %f233;
	fma.rn.f32 	%f235, %f23, %f10, %f234;
	fma.rn.f32 	%f236, %f24, %f14, %f235;
	fma.rn.f32 	%f237, %f21, %f3, 0f00000000;
	fma.rn.f32 	%f238, %f22, %f7, %f237;
	fma.rn.f32 	%f239, %f23, %f11, %f238;
	fma.rn.f32 	%f240, %f24, %f15, %f239;
	fma.rn.f32 	%f241, %f21, %f4, 0f00000000;
	fma.rn.f32 	%f242, %f22, %f8, %f241;
	fma.rn.f32 	%f243, %f23, %f12, %f242;
	fma.rn.f32 	%f244, %f24, %f16, %f243;
	fma.rn.f32 	%f245, %f25, %f1, 0f00000000;
	fma.rn.f32 	%f246, %f26, %f5, %f245;
	fma.rn.f32 	%f247, %f27, %f9, %f246;
	fma.rn.f32 	%f248, %f28, %f13, %f247;
	fma.rn.f32 	%f249, %f25, %f2, 0f00000000;
	fma.rn.f32 	%f250, %f26, %f6, %f249;
	fma.rn.f32 	%f251, %f27, %f10, %f250;
	fma.rn.f32 	%f252, %f28, %f14, %f251;
	fma.rn.f32 	%f253, %f25, %f3, 0f00000000;
	fma.rn.f32 	%f254, %f26, %f7, %f253;
	fma.rn.f32 	%f255, %f27, %f11, %f254;
	fma.rn.f32 	%f256, %f28, %f15, %f255;
	fma.rn.f32 	%f257, %f25, %f4, 0f00000000;
	fma.rn.f32 	%f258, %f26, %f8, %f257;
	fma.rn.f32 	%f259, %f27, %f12, %f258;
	fma.rn.f32 	%f260, %f28, %f16, %f259;
	fma.rn.f32 	%f261, %f216, %f32, 0f00000000;
	fma.rn.f32 	%f262, %f220, %f33, %f261;
	fma.rn.f32 	%f263, %f224, %f34, %f262;
	add.f32 	%f264, %f263, %f228;
	fma.rn.f32 	%f265, %f232, %f32, 0f00000000;
	fma.rn.f32 	%f266, %f236, %f33, %f265;
	fma.rn.f32 	%f267, %f240, %f34, %f266;
	add.f32 	%f268, %f267, %f244;
	fma.rn.f32 	%f269, %f248, %f32, 0f00000000;
	fma.rn.f32 	%f270, %f252, %f33, %f269;
	fma.rn.f32 	%f271, %f256, %f34, %f270;
	add.f32 	%f272, %f271, %f260;
	add.f32 	%f273, %f272, 0f33D6BF95;
	div.rn.f32 	%f129, %f264, %f273;
	div.rn.f32 	%f130, %f268, %f273;
	fma.rn.f32 	%f274, %f9, %f32, 0f00000000;
	fma.rn.f32 	%f275, %f10, %f33, %f274;
	fma.rn.f32 	%f276, %f11, %f34, %f275;
	add.f32 	%f131, %f276, %f12;
	setp.le.f32 	%p5, %f131, 0f3E4CCCCD;
	mov.f32 	%f733, 0f00000000;
	mov.f32 	%f734, %f733;
	mov.f32 	%f735, %f733;
	mov.f32 	%f736, %f733;
	mov.f32 	%f737, %f733;
	mov.f32 	%f738, %f733;
	mov.f32 	%f739, %f733;
	mov.f32 	%f740, %f733;
	mov.f32 	%f741, %f733;
	mov.f32 	%f742, %f733;
	@%p5 bra 	$L__BB2_27;
	ld.param.u32 	%r474, [_Z23__kernel__vertex_shader16DiffTensorView_0S_S_S_10TensorViewjS0_S0_S0_S0_S0_S0_S_S_S_ffjjjjjj_param_5];
	cvt.u64.u32 	%rd167, %r64;
	cvta.to.global.u64 	%rd168, %rd20;
	mov.u32 	%r393, %ctaid.x;
	mov.u32 	%r394, %ntid.x;
	mov.u32 	%r395, %tid.x;
	mad.lo.s32 	%r396, %r393, %r394, %r395;
	mul.lo.s32 	%r397, %r63, %r396;
	cvt.u64.u32 	%rd169, %r397;
	add.s64 	%rd170, %rd168, %rd169;
	add.s64 	%rd171, %rd170, %rd167;
	ld.global.f32 	%f132, [%rd171];
	shl.b32 	%r398, %r64, 1;
	cvt.u64.u32 	%rd172, %r398;
	add.s64 	%rd173, %rd170, %rd172;
	ld.global.f32 	%f133, [%rd173];
	mul.lo.s32 	%r399, %r64, 3;
	cvt.u64.u32 	%rd174, %r399;
	add.s64 	%rd175, %rd170, %rd174;
	ld.global.f32 	%f134, [%rd175];
	cvta.to.global.u64 	%rd176, %rd22;
	mul.lo.s32 	%r400, %r85, %r396;
	cvt.u64.u32 	%rd177, %r400;
	add.s64 	%rd178, %rd176, %rd177;
	ld.global.f32 	%f135, [%rd178];
	cvt.u64.u32 	%rd179, %r86;
	add.s64 	%rd180, %rd178, %rd179;
	ld.global.f32 	%f136, [%rd180];
	shl.b32 	%r401, %r86, 1;
	cvt.u64.u32 	%rd181, %r401;
	add.s64 	%rd182, %rd178, %rd181;
	ld.global.f32 	%f137, [%rd182];
	setp.eq.s32 	%p6, %r474, 0;
	sub.f32 	%f277, %f32, %f29;
	sub.f32 	%f278, %f33, %f30;
	sub.f32 	%f279, %f34, %f31;
	fma.rn.f32 	%f280, %f277, %f277, 0f00000000;
	fma.rn.f32 	%f281, %f278, %f278, %f280;
	fma.rn.f32 	%f282, %f279, %f279, %f281;
	sqrt.rn.f32 	%f283, %f282;
	div.rn.f32 	%f138, %f277, %f283;
	div.rn.f32 	%f139, %f278, %f283;
	div.rn.f32 	%f140, %f279, %f283;
	mul.f32 	%f728, %f35, 0f3E906EBB;
	mul.f32 	%f729, %f36, 0f3E906EBB;
	mul.f32 	%f730, %f37, 0f3E906EBB;
	@%p6 bra 	$L__BB2_10;
	ld.param.u32 	%r475, [_Z23__kernel__vertex_shader16DiffTensorView_0S_S_S_10TensorViewjS0_S0_S0_S0_S0_S0_S_S_S_ffjjjjjj_param_5];
	mul.f32 	%f284, %f139, 0f3EFA2A1C;
	mul.f32 	%f285, %f284, %f683;
	mul.f32 	%f286, %f284, %f684;
	mul.f32 	%f287, %f284, %f685;
	sub.f32 	%f288, %f728, %f285;
	sub.f32 	%f289, %f729, %f286;
	sub.f32 	%f290, %f730, %f287;
	mul.f32 	%f291, %f140, 0f3EFA2A1C;
	fma.rn.f32 	%f292, %f291, %f686, %f288;
	fma.rn.f32 	%f293, %f291, %f687, %f289;
	fma.rn.f32 	%f294, %f291, %f688, %f290;
	mul.f32 	%f295, %f138, 0f3EFA2A1C;
	mul.f32 	%f296, %f295, %f689;
	mul.f32 	%f297, %f295, %f690;
	mul.f32 	%f298, %f295, %f691;
	sub.f32 	%f728, %f292, %f296;
	sub.f32 	%f729, %f293, %f297;
	sub.f32 	%f730, %f294, %f298;
	setp.eq.s32 	%p7, %r475, 1;
	@%p7 bra 	$L__BB2_10;
	ld.param.u32 	%r476, [_Z23__kernel__vertex_shader16DiffTensorView_0S_S_S_10TensorViewjS0_S0_S0_S0_S0_S0_S_S_S_ffjjjjjj_param_5];
	mul.f32 	%f147, %f138, %f138;
	mul.f32 	%f148, %f139, %f139;
	mul.f32 	%f149, %f140, %f140;
	mul.f32 	%f150, %f138, %f139;
	add.f32 	%f151, %f149, %f149;
	sub.f32 	%f152, %f147, %f148;
	mul.f32 	%f299, %f150, 0f3F8BD8A1;
	fma.rn.f32 	%f300, %f299, %f692, %f728;
	fma.rn.f32 	%f301, %f299, %f693, %f729;
	fma.rn.f32 	%f302, %f299, %f694, %f730;
	mul.f32 	%f303, %f139, %f140;
	mul.f32 	%f304, %f303, 0fBF8BD8A1;
	fma.rn.f32 	%f305, %f304, %f695, %f300;
	fma.rn.f32 	%f306, %f304, %f696, %f301;
	fma.rn.f32 	%f307, %f304, %f697, %f302;
	sub.f32 	%f308, %f151, %f147;
	sub.f32 	%f309, %f308, %f148;
	mul.f32 	%f310, %f309, 0f3EA17B01;
	fma.rn.f32 	%f311, %f310, %f698, %f305;
	fma.rn.f32 	%f312, %f310, %f699, %f306;
	fma.rn.f32 	%f313, %f310, %f700, %f307;
	mul.f32 	%f314, %f138, %f140;
	mul.f32 	%f315, %f314, 0fBF8BD8A1;
	fma.rn.f32 	%f316, %f315, %f701, %f311;
	fma.rn.f32 	%f317, %f315, %f702, %f312;
	fma.rn.f32 	%f318, %f315, %f703, %f313;
	mul.f32 	%f319, %f152, 0f3F0BD8A1;
	fma.rn.f32 	%f728, %f319, %f704, %f316;
	fma.rn.f32 	%f729, %f319, %f705, %f317;
	fma.rn.f32 	%f730, %f319, %f706, %f318;
	setp.lt.u32 	%p8, %r476, 3;
	@%p8 bra 	$L__BB2_10;
	mul.f32 	%f320, %f147, 0f40400000;
	mul.f32 	%f321, %f149, 0f40800000;
	sub.f32 	%f322, %f321, %f147;
	sub.f32 	%f323, %f322, %f148;
	mul.f32 	%f324, %f148, 0f40400000;
	mul.f32 	%f325, %f139, 0fBF170D19;
	sub.f32 	%f326, %f320, %f148;
	mul.f32 	%f327, %f325, %f326;
	fma.rn.f32 	%f328, %f327, %f707, %f728;
	fma.rn.f32 	%f329, %f327, %f708, %f729;
	fma.rn.f32 	%f330, %f327, %f709, %f730;
	mul.f32 	%f331, %f150, 0f4038FFC7;
	mul.f32 	%f332, %f140, %f331;
	fma.rn.f32 	%f333, %f332, %f710, %f328;
	fma.rn.f32 	%f334, %f332, %f711, %f329;
	fma.rn.f32 	%f335, %f332, %f712, %f330;
	mul.f32 	%f336, %f139, 0fBEEA01E8;
	mul.f32 	%f337, %f336, %f323;
	fma.rn.f32 	%f338, %f337, %f713, %f333;
	fma.rn.f32 	%f339, %f337, %f714, %f334;
	fma.rn.f32 	%f340, %f337, %f715, %f335;
	mul.f32 	%f341, %f140, 0f3EBF10F8;
	sub.f32 	%f342, %f151, %f320;
	sub.f32 	%f343, %f342, %f324;
	mul.f32 	%f344, %f341, %f343;
	fma.rn.f32 	%f345, %f344, %f716, %f338;
	fma.rn.f32 	%f346, %f344, %f717, %f339;
	fma.rn.f32 	%f347, %f344, %f718, %f340;
	mul.f32 	%f348, %f138, 0fBEEA01E8;
	mul.f32 	%f349, %f348, %f323;
	fma.rn.f32 	%f350, %f349, %f719, %f345;
	fma.rn.f32 	%f351, %f349, %f720, %f346;
	fma.rn.f32 	%f352, %f349, %f721, %f347;
	mul.f32 	%f353, %f140, 0f3FB8FFC7;
	mul.f32 	%f354, %f353, %f152;
	fma.rn.f32 	%f355, %f354, %f722, %f350;
	fma.rn.f32 	%f356, %f354, %f723, %f351;
	fma.rn.f32 	%f357, %f354, %f724, %f352;
	mul.f32 	%f358, %f138, 0fBF170D19;
	sub.f32 	%f359, %f147, %f324;
	mul.f32 	%f360, %f358, %f359;
	fma.rn.f32 	%f728, %f360, %f725, %f355;
	fma.rn.f32 	%f729, %f360, %f726, %f356;
	fma.rn.f32 	%f730, %f360, %f727, %f357;
$L__BB2_10:
	ld.param.f32 	%f682, [_Z23__kernel__vertex_shader16DiffTensorView_0S_S_S_10TensorViewjS0_S0_S0_S0_S0_S0_S_S_S_ffjjjjjj_param_16];
	add.f32 	%f162, %f728, 0f3F000000;
	add.f32 	%f163, %f729, 0f3F000000;
	add.f32 	%f164, %f730, 0f3F000000;
	mul.f32 	%f361, %f133, %f133;
	mul.f32 	%f362, %f134, %f134;
	mul.f32 	%f363, %f132, %f133;
	mul.f32 	%f364, %f128, %f134;
	mul.f32 	%f365, %f132, %f134;
	mul.f32 	%f366, %f128, %f133;
	mul.f32 	%f367, %f133, %f134;
	mul.f32 	%f368, %f128, %f132;
	add.f32 	%f369, %f361, %f362;
	add.f32 	%f370, %f369, %f369;
	mov.f32 	%f371, 0f3F800000;
	sub.f32 	%f372, %f371, %f370;
	sub.f32 	%f373, %f363, %f364;
	add.f32 	%f374, %f373, %f373;
	add.f32 	%f375, %f366, %f365;
	add.f32 	%f376, %f375, %f375;
	add.f32 	%f377, %f363, %f364;
	add.f32 	%f378, %f377, %f377;
	fma.rn.f32 	%f379, %f132, %f132, %f362;
	add.f32 	%f380, %f379, %f379;
	sub.f32 	%f381, %f371, %f380;
	sub.f32 	%f382, %f367, %f368;
	add.f32 	%f383, %f382, %f382;
	sub.f32 	%f384, %f365, %f366;
	add.f32 	%f385, %f384, %f384;
	add.f32 	%f386, %f368, %f367;
	add.f32 	%f387, %f386, %f386;
	fma.rn.f32 	%f388, %f132, %f132, %f361;
	add.f32 	%f389, %f388, %f388;
	sub.f32 	%f390, %f371, %f389;
	fma.rn.f32 	%f391, %f372, %f135, 0f00000000;
	fma.rn.f32 	%f392, %f374, 0f00000000, %f391;
	fma.rn.f32 	%f393, %f376, 0f00000000, %f392;
	fma.rn.f32 	%f394, %f372, 0f00000000, 0f00000000;
	fma.rn.f32 	%f395, %f374, %f136, %f394;
	fma.rn.f32 	%f396, %f376, 0f00000000, %f395;
	fma.rn.f32 	%f397, %f374, 0f00000000, %f394;
	fma.rn.f32 	%f398, %f376, %f137, %f397;
	fma.rn.f32 	%f399, %f378, %f135, 0f00000000;
	fma.rn.f32 	%f400, %f381, 0f00000000, %f399;
	fma.rn.f32 	%f401, %f383, 0f00000000, %f400;
	fma.rn.f32 	%f402, %f378, 0f00000000, 0f00000000;
	fma.rn.f32 	%f403, %f381, %f136, %f402;
	fma.rn.f32 	%f404, %f383, 0f00000000, %f403;
	fma.rn.f32 	%f405, %f381, 0f00000000, %f402;
	fma.rn.f32 	%f406, %f383, %f137, %f405;
	fma.rn.f32 	%f407, %f385, %f135, 0f00000000;
	fma.rn.f32 	%f408, %f387, 0f00000000, %f407;
	fma.rn.f32 	%f409, %f390, 0f00000000, %f408;
	fma.rn.f32 	%f410, %f385, 0f00000000, 0f00000000;
	fma.rn.f32 	%f411, %f387, %f136, %f410;
	fma.rn.f32 	%f412, %f390, 0f00000000, %f411;
	fma.rn.f32 	%f413, %f387, 0f00000000, %f410;
	fma.rn.f32 	%f414, %f390, %f137, %f413;
	fma.rn.f32 	%f415, %f393, %f393, 0f00000000;
	fma.rn.f32 	%f416, %f396, %f396, %f415;
	fma.rn.f32 	%f165, %f398, %f398, %f416;
	fma.rn.f32 	%f417, %f393, %f401, 0f00000000;
	fma.rn.f32 	%f418, %f396, %f404, %f417;
	fma.rn.f32 	%f166, %f398, %f406, %f418;
	fma.rn.f32 	%f419, %f393, %f409, 0f00000000;
	fma.rn.f32 	%f420, %f396, %f412, %f419;
	fma.rn.f32 	%f167, %f398, %f414, %f420;
	fma.rn.f32 	%f421, %f401, %f401, 0f00000000;
	fma.rn.f32 	%f422, %f404, %f404, %f421;
	fma.rn.f32 	%f168, %f406, %f406, %f422;
	fma.rn.f32 	%f423, %f401, %f409, 0f00000000;
	fma.rn.f32 	%f424, %f404, %f412, %f423;
	fma.rn.f32 	%f169, %f406, %f414, %f424;
	fma.rn.f32 	%f425, %f409, %f409, 0f00000000;
	fma.rn.f32 	%f426, %f412, %f412, %f425;
	fma.rn.f32 	%f170, %f414, %f414, %f426;
	mul.f32 	%f171, %f682, 0f3F000000;
	mul.f32 	%f427, %f171, 0f3F22F983;
	cvt.rni.s32.f32 	%r488, %f427;
	cvt.rn.f32.s32 	%f428, %r488;
	fma.rn.f32 	%f429, %f428, 0fBFC90FDA, %f171;
	fma.rn.f32 	%f430, %f428, 0fB3A22168, %f429;
	fma.rn.f32 	%f731, %f428, 0fA7C234C5, %f430;
	abs.f32 	%f173, %f171;
	setp.ltu.f32 	%p9, %f173, 0f47CE4780;
	@%p9 bra 	$L__BB2_18;
	setp.neu.f32 	%p10, %f173, 0f7F800000;
	@%p10 bra 	$L__BB2_13;
	mov.f32 	%f433, 0f00000000;
	mul.rn.f32 	%f731, %f171, %f433;
	mov.b32 	%r488, 0;
	bra.uni 	$L__BB2_18;
$L__BB2_13:
	mov.b32 	%r8, %f171;
	shl.b32 	%r403, %r8, 8;
	or.b32  	%r9, %r403, -2147483648;
	mov.b64 	%rd241, 0;
	mov.b32 	%r485, 0;
	mov.u64 	%rd239, __cudart_i2opi_f;
	mov.u64 	%rd240, %rd1;
$L__BB2_14:
	.pragma "nounroll";
	ld.global.nc.u32 	%r404, [%rd239];
	mad.wide.u32 	%rd185, %r404, %r9, %rd241;
	shr.u64 	%rd241, %rd185, 32;
	st.local.u32 	[%rd240], %rd185;
	add.s32 	%r485, %r485, 1;
	add.s64 	%rd240, %rd240, 4;
	add.s64 	%rd239, %rd239, 4;
	setp.ne.s32 	%p11, %r485, 6;
	@%p11 bra 	$L__BB2_14;
	shr.u32 	%r405, %r8, 23;
	st.local.u32 	[%rd1+24], %rd241;
	and.b32  	%r12, %r405, 31;
	and.b32  	%r406, %r405, 224;
	add.s32 	%r407, %r406, -128;
	shr.u32 	%r408, %r407, 5;
	mul.wide.u32 	%rd186, %r408, 4;
	sub.s64 	%rd10, %rd1, %rd186;
	ld.local.u32 	%r486, [%rd10+24];
	ld.local.u32 	%r487, [%rd10+20];
	setp.eq.s32 	%p12, %r12, 0;
	@%p12 bra 	$L__BB2_17;
	shf.l.wrap.b32 	%r486, %r487, %r486, %r12;
	ld.local.u32 	%r409, [%rd10+16];
	shf.l.wrap.b32 	%r487, %r409, %r487, %r12;
$L__BB2_17:
	shr.u32 	%r410, %r486, 30;
	shf.l.wrap.b32 	%r411, %r487, %r486, 2;
	shl.b32 	%r412, %r487, 2;
	shr.u32 	%r413, %r411, 31;
	add.s32 	%r414, %r413, %r410;
	neg.s32 	%r415, %r414;
	setp.lt.s32 	%p13, %r8, 0;
	selp.b32 	%r488, %r415, %r414, %p13;
	xor.b32  	%r416, %r411, %r8;
	shr.s32 	%r417, %r411, 31;
	xor.b32  	%r418, %r417, %r411;
	xor.b32  	%r419, %r417, %r412;
	cvt.u64.u32 	%rd187, %r418;
	shl.b64 	%rd188, %rd187, 32;
	cvt.u64.u32 	%rd189, %r419;
	or.b64  	%rd190, %rd188, %rd189;
	cvt.rn.f64.s64 	%fd1, %rd190;
	mul.f64 	%fd2, %fd1, 0d3BF921FB54442D19;
	cvt.rn.f32.f64 	%f431, %fd2;
	neg.f32 	%f432, %f431;
	setp.lt.s32 	%p14, %r416, 0;
	selp.f32 	%f731, %f432, %f431, %p14;
$L__BB2_18:
	ld.param.f32 	%f681, [_Z23__kernel__vertex_shader16DiffTensorView_0S_S_S_10TensorViewjS0_S0_S0_S0_S0_S0_S_S_S_ffjjjjjj_param_15];
	mul.f32 	%f434, %f731, %f731;
	fma.rn.f32 	%f435, %f434, 0f3C190000, 0f3B560000;
	fma.rn.f32 	%f436, %f435, %f434, 0f3CC70000;
	fma.rn.f32 	%f437, %f436, %f434, 0f3D5B0000;
	fma.rn.f32 	%f438, %f437, %f434, 0f3E089438;
	fma.rn.f32 	%f439, %f438, %f434, 0f3EAAAA88;
	mul.rn.f32 	%f440, %f434, %f731;
	fma.rn.f32 	%f441, %f439, %f440, %f731;
	abs.f32 	%f442, %f731;
	setp.eq.f32 	%p15, %f442, 0f3A00B43C;
	selp.f32 	%f443, %f731, %f441, %p15;
	and.b32  	%r421, %r488, 1;
	setp.eq.b32 	%p16, %r421, 1;
	neg.f32 	%f444, %f443;
	rcp.approx.ftz.f32 	%f445, %f444;
	selp.f32 	%f177, %f445, %f443, %p16;
	mul.f32 	%f178, %f681, 0f3F000000;
	mul.f32 	%f446, %f178, 0f3F22F983;
	cvt.rni.s32.f32 	%r492, %f446;
	cvt.rn.f32.s32 	%f447, %r492;
	fma.rn.f32 	%f448, %f447, 0fBFC90FDA, %f178;
	fma.rn.f32 	%f449, %f447, 0fB3A22168, %f448;
	fma.rn.f32 	%f732, %f447, 0fA7C234C5, %f449;
	abs.f32 	%f180, %f178;
	setp.ltu.f32 	%p17, %f180, 0f47CE4780;
	@%p17 bra 	$L__BB2_26;
	setp.neu.f32 	%p18, %f180, 0f7F800000;
	@%p18 bra 	$L__BB2_21;
	mov.f32 	%f452, 0f00000000;
	mul.rn.f32 	%f732, %f178, %f452;
	mov.b32 	%r492, 0;
	bra.uni 	$L__BB2_26;
$L__BB2_21:
	mov.b32 	%r22, %f178;
	shl.b32 	%r423, %r22, 8;
	or.b32  	%r23, %r423, -2147483648;
	mov.b64 	%rd244, 0;
	mov.b32 	%r489, 0;
	mov.u64 	%rd242, __cudart_i2opi_f;
	mov.u64 	%rd243, %rd1;
$L__BB2_22:
	.pragma "nounroll";
	ld.global.nc.u32 	%r424, [%rd242];
	mad.wide.u32 	%rd193, %r424, %r23, %rd244;
	shr.u64 	%rd244, %rd193, 32;
	st.local.u32 	[%rd243], %rd193;
	add.s32 	%r489, %r489, 1;
	add.s64 	%rd243, %rd243, 4;
	add.s64 	%rd242, %rd242, 4;
	setp.ne.s32 	%p19, %r489, 6;
	@%p19 bra 	$L__BB2_22;
	shr.u32 	%r425, %r22, 23;
	st.local.u32 	[%rd1+24], %rd244;
	and.b32  	%r26, %r425, 31;
	and.b32  	%r426, %r425, 224;
	add.s32 	%r427, %r426, -128;
	shr.u32 	%r428, %r427, 5;
	mul.wide.u32 	%rd194, %r428, 4;
	sub.s64 	%rd17, %rd1, %rd194;
	ld.local.u32 	%r490, [%rd17+24];
	ld.local.u32 	%r491, [%rd17+20];
	setp.eq.s32 	%p20, %r26, 0;
	@%p20 bra 	$L__BB2_25;
	shf.l.wrap.b32 	%r490, %r491, %r490, %r26;
	ld.local.u32 	%r429, [%rd17+16];
	shf.l.wrap.b32 	%r491, %r429, %r491, %r26;
$L__BB2_25:
	shr.u32 	%r430, %r490, 30;
	shf.l.wrap.b32 	%r431, %r491, %r490, 2;
	shl.b32 	%r432, %r491, 2;
	shr.u32 	%r433, %r431, 31;
	add.s32 	%r434, %r433, %r430;
	neg.s32 	%r435, %r434;
	setp.lt.s32 	%p21, %r22, 0;
	selp.b32 	%r492, %r435, %r434, %p21;
	xor.b32  	%r436, %r431, %r22;
	shr.s32 	%r437, %r431, 31;
	xor.b32  	%r438, %r437, %r431;
	xor.b32  	%r439, %r437, %r432;
	cvt.u64.u32 	%rd195, %r438;
	shl.b64 	%rd196, %rd195, 32;
	cvt.u64.u32 	%rd197, %r439;
	or.b64  	%rd198, %rd196, %rd197;
	cvt.rn.f64.s64 	%fd3, %rd198;
	mul.f64 	%fd4, %fd3, 0d3BF921FB54442D19;
	cvt.rn.f32.f64 	%f450, %fd4;
	neg.f32 	%f451, %f450;
	setp.lt.s32 	%p22, %r436, 0;
	selp.f32 	%f732, %f451, %f450, %p22;
$L__BB2_26:
	ld.param.u32 	%r479, [_Z23__kernel__vertex_shader16DiffTensorView_0S_S_S_10TensorViewjS0_S0_S0_S0_S0_S0_S_S_S_ffjjjjjj_param_18];
	ld.param.u32 	%r477, [_Z23__kernel__vertex_shader16DiffTensorView_0S_S_S_10TensorViewjS0_S0_S0_S0_S0_S0_S_S_S_ffjjjjjj_param_17];
	mul.f32 	%f453, %f732, %f732;
	fma.rn.f32 	%f454, %f453, 0f3C190000, 0f3B560000;
	fma.rn.f32 	%f455, %f454, %f453, 0f3CC70000;
	fma.rn.f32 	%f456, %f455, %f453, 0f3D5B0000;
	fma.rn.f32 	%f457, %f456, %f453, 0f3E089438;
	fma.rn.f32 	%f458, %f457, %f453, 0f3EAAAA88;
	mul.rn.f32 	%f459, %f453, %f732;
	fma.rn.f32 	%f460, %f458, %f459, %f732;
	abs.f32 	%f461, %f732;
	setp.eq.f32 	%p23, %f461, 0f3A00B43C;
	selp.f32 	%f462, %f732, %f460, %p23;
	and.b32  	%r441, %r492, 1;
	setp.eq.b32 	%p24, %r441, 1;
	neg.f32 	%f463, %f462;
	rcp.approx.ftz.f32 	%f464, %f463;
	selp.f32 	%f465, %f464, %f462, %p24;
	cvt.rn.f32.s32 	%f466, %r479;
	add.f32 	%f467, %f177, %f177;
	div.rn.f32 	%f468, %f466, %f467;
	cvt.rn.f32.s32 	%f469, %r477;
	add.f32 	%f470, %f465, %f465;
	div.rn.f32 	%f471, %f469, %f470;
	fma.rn.f32 	%f472, %f1, %f32, 0f00000000;
	fma.rn.f32 	%f473, %f2, %f33, %f472;
	fma.rn.f32 	%f474, %f3, %f34, %f473;
	add.f32 	%f475, %f474, %f4;
	fma.rn.f32 	%f476, %f5, %f32, 0f00000000;
	fma.rn.f32 	%f477, %f6, %f33, %f476;
	fma.rn.f32 	%f478, %f7, %f34, %f477;
	add.f32 	%f479, %f478, %f8;
	fma.rn.f32 	%f480, %f13, %f32, 0f00000000;
	fma.rn.f32 	%f481, %f14, %f33, %f480;
	fma.rn.f32 	%f482, %f15, %f34, %f481;
	add.f32 	%f483, %f482, %f16;
	add.f32 	%f484, %f483, 0f33D6BF95;
	div.rn.f32 	%f485, %f475, %f484;
	div.rn.f32 	%f486, %f479, %f484;
	div.rn.f32 	%f487, %f131, %f484;
	mul.f32 	%f488, %f177, 0f3FA66666;
	mul.f32 	%f489, %f465, 0f3FA66666;
	div.rn.f32 	%f490, %f486, %f487;
	neg.f32 	%f491, %f488;
	div.rn.f32 	%f492, %f485, %f487;
	max.f32 	%f493, %f491, %f492;
	min.f32 	%f494, %f488, %f493;
	neg.f32 	%f495, %f489;
	max.f32 	%f496, %f495, %f490;
	min.f32 	%f497, %f489, %f496;
	div.rn.f32 	%f498, %f468, %f487;
	neg.f32 	%f499, %f487;
	mul.f32 	%f500, %f494, %f499;
	mul.f32 	%f501, %f468, %f500;
	mul.f32 	%f502, %f487, %f487;
	div.rn.f32 	%f503, %f501, %f502;
	div.rn.f32 	%f504, %f471, %f487;
	mul.f32 	%f505, %f497, %f499;
	mul.f32 	%f506, %f471, %f505;
	div.rn.f32 	%f507, %f506, %f502;
	fma.rn.f32 	%f508, %f1, %f498, 0f00000000;
	fma.rn.f32 	%f509, %f5, 0f00000000, %f508;
	fma.rn.f32 	%f510, %f9, %f503, %f509;
	fma.rn.f32 	%f511, %f1, 0f00000000, 0f00000000;
	fma.rn.f32 	%f512, %f5, %f504, %f511;
	fma.rn.f32 	%f513, %f9, %f507, %f512;
	fma.rn.f32 	%f514, %f2, %f498, 0f00000000;
	fma.rn.f32 	%f515, %f6, 0f00000000, %f514;
	fma.rn.f32 	%f516, %f10, %f503, %f515;
	fma.rn.f32 	%f517, %f2, 0f00000000, 0f00000000;
	fma.rn.f32 	%f518, %f6, %f504, %f517;
	fma.rn.f32 	%f519, %f10, %f507, %f518;
	fma.rn.f32 	%f520, %f3, %f498, 0f00000000;
	fma.rn.f32 	%f521, %f7, 0f00000000, %f520;
	fma.rn.f32 	%f522, %f11, %f503, %f521;
	fma.rn.f32 	%f523, %f3, 0f00000000, 0f00000000;
	fma.rn.f32 	%f524, %f7, %f504, %f523;
	fma.rn.f32 	%f525, %f11, %f507, %f524;
	fma.rn.f32 	%f526, %f165, %f510, 0f00000000;
	fma.rn.f32 	%f527, %f166, %f516, %f526;
	fma.rn.f32 	%f528, %f167, %f522, %f527;
	fma.rn.f32 	%f529, %f165, %f513, 0f00000000;
	fma.rn.f32 	%f530, %f166, %f519, %f529;
	fma.rn.f32 	%f531, %f167, %f525, %f530;
	fma.rn.f32 	%f532, %f166, %f510, 0f00000000;
	fma.rn.f32 	%f533, %f168, %f516, %f532;
	fma.rn.f32 	%f534, %f169, %f522, %f533;
	fma.rn.f32 	%f535, %f166, %f513, 0f00000000;
	fma.rn.f32 	%f536, %f168, %f519, %f535;
	fma.rn.f32 	%f537, %f169, %f525, %f536;
	fma.rn.f32 	%f538, %f167, %f510, 0f00000000;
	fma.rn.f32 	%f539, %f169, %f516, %f538;
	fma.rn.f32 	%f540, %f170, %f522, %f539;
	fma.rn.f32 	%f541, %f167, %f513, 0f00000000;
	fma.rn.f32 	%f542, %f169, %f519, %f541;
	fma.rn.f32 	%f543, %f170, %f525, %f542;
	fma.rn.f32 	%f544, %f1, %f528, 0f00000000;
	fma.rn.f32 	%f545, %f2, %f534, %f544;
	fma.rn.f32 	%f546, %f3, %f540, %f545;
	fma.rn.f32 	%f547, %f1, %f531, 0f00000000;
	fma.rn.f32 	%f548, %f2, %f537, %f547;
	fma.rn.f32 	%f549, %f3, %f543, %f548;
	fma.rn.f32 	%f550, %f5, %f528, 0f00000000;
	fma.rn.f32 	%f551, %f6, %f534, %f550;
	fma.rn.f32 	%f552, %f7, %f540, %f551;
	fma.rn.f32 	%f553, %f5, %f531, 0f00000000;
	fma.rn.f32 	%f554, %f6, %f537, %f553;
	fma.rn.f32 	%f555, %f7, %f543, %f554;
	fma.rn.f32 	%f556, %f9, %f528, 0f00000000;
	fma.rn.f32 	%f557, %f10, %f534, %f556;
	fma.rn.f32 	%f558, %f11, %f540, %f557;
	fma.rn.f32 	%f559, %f9, %f531, 0f00000000;
	fma.rn.f32 	%f560, %f10, %f537, %f559;
	fma.rn.f32 	%f561, %f11, %f543, %f560;
	fma.rn.f32 	%f562, %f498, %f546, 0f00000000;
	fma.rn.f32 	%f563, %f552, 0f00000000, %f562;
	fma.rn.f32 	%f564, %f503, %f558, %f563;
	fma.rn.f32 	%f565, %f498, %f549, 0f00000000;
	fma.rn.f32 	%f566, %f555, 0f00000000, %f565;
	fma.rn.f32 	%f740, %f503, %f561, %f566;
	fma.rn.f32 	%f567, %f546, 0f00000000, 0f00000000;
	fma.rn.f32 	%f568, %f504, %f552, %f567;
	fma.rn.f32 	%f741, %f507, %f558, %f568;
	fma.rn.f32 	%f569, %f549, 0f00000000, 0f00000000;
	fma.rn.f32 	%f570, %f504, %f555, %f569;
	fma.rn.f32 	%f571, %f507, %f561, %f570;
	add.f32 	%f739, %f564, 0f3E99999A;
	add.f32 	%f742, %f571, 0f3E99999A;
	max.f32 	%f738, %f164, 0f00000000;
	max.f32 	%f737, %f163, 0f00000000;
	max.f32 	%f736, %f162, 0f00000000;
	mov.f32 	%f733, %f129;
	mov.f32 	%f734, %f130;
	mov.f32 	%f735, %f131;
$L__BB2_27:
	setp.le.f32 	%p25, %f735, 0f3E4CCCCD;
	@%p25 bra 	$L__BB2_31;
	mul.f32 	%f572, %f739, %f742;
	mul.f32 	%f573, %f740, %f741;
	sub.f32 	%f201, %f572, %f573;
	setp.eq.f32 	%p26, %f201, 0f00000000;
	@%p26 bra 	$L__BB2_31;
	ld.param.u32 	%r484, [_Z23__kernel__vertex_shader16DiffTensorView_0S_S_S_10TensorViewjS0_S0_S0_S0_S0_S0_S_S_S_ffjjjjjj_param_22];
	ld.param.u32 	%r483, [_Z23__kernel__vertex_shader16DiffTensorView_0S_S_S_10TensorViewjS0_S0_S0_S0_S0_S0_S_S_S_ffjjjjjj_param_21];
	ld.param.u32 	%r482, [_Z23__kernel__vertex_shader16DiffTensorView_0S_S_S_10TensorViewjS0_S0_S0_S0_S0_S0_S_S_S_ffjjjjjj_param_20];
	ld.param.u32 	%r481, [_Z23__kernel__vertex_shader16DiffTensorView_0S_S_S_10TensorViewjS0_S0_S0_S0_S0_S0_S_S_S_ffjjjjjj_param_19];
	ld.param.u32 	%r480, [_Z23__kernel__vertex_shader16DiffTensorView_0S_S_S_10TensorViewjS0_S0_S0_S0_S0_S0_S_S_S_ffjjjjjj_param_18];
	ld.param.u32 	%r478, [_Z23__kernel__vertex_shader16DiffTensorView_0S_S_S_10TensorViewjS0_S0_S0_S0_S0_S0_S_S_S_ffjjjjjj_param_17];
	add.f32 	%f574, %f739, %f742;
	mul.f32 	%f575, %f574, 0f3F000000;
	mul.f32 	%f576, %f575, %f575;
	sub.f32 	%f577, %f576, %f201;
	max.f32 	%f578, %f577, 0f3DCCCCCD;
	sqrt.rn.f32 	%f579, %f578;
	add.f32 	%f580, %f575, %f579;
	sub.f32 	%f581, %f575, %f579;
	max.f32 	%f202, %f580, %f581;
	neg.f32 	%f582, %f740;
	neg.f32 	%f583, %f741;
	div.rn.f32 	%f203, %f742, %f201;
	div.rn.f32 	%f204, %f582, %f201;
	div.rn.f32 	%f205, %f583, %f201;
	div.rn.f32 	%f206, %f739, %f201;
	add.f32 	%f584, %f733, 0f3F800000;
	cvt.rn.f32.s32 	%f585, %r480;
	fma.rn.f32 	%f586, %f584, %f585, 0fBF800000;
	mul.f32 	%f587, %f586, 0f3F000000;
	add.f32 	%f588, %f734, 0f3F800000;
	cvt.rn.f32.s32 	%f589, %r478;
	fma.rn.f32 	%f590, %f588, %f589, 0fBF800000;
	mul.f32 	%f591, %f590, 0f3F000000;
	mov.u32 	%r442, %ctaid.x;
	mov.u32 	%r443, %ntid.x;
	mov.u32 	%r444, %tid.x;
	mad.lo.s32 	%r35, %r442, %r443, %r444;
	mul.lo.s32 	%r445, %r107, %r35;
	cvt.u64.u32 	%rd199, %r445;
	cvta.to.global.u64 	%rd200, %rd24;
	add.s64 	%rd201, %rd200, %rd199;
	ld.global.f32 	%f592, [%rd201];
	mul.f32 	%f593, %f204, %f204;
	mul.f32 	%f594, %f203, %f206;
	sub.f32 	%f595, %f593, %f594;
	mul.f32 	%f596, %f592, 0f437F0000;
	setp.lt.f32 	%p27, %f596, 0f00800000;
	mul.f32 	%f597, %f596, 0f4B000000;
	selp.f32 	%f598, %f597, %f596, %p27;
	selp.f32 	%f599, 0fC1B80000, 0f00000000, %p27;
	mov.b32 	%r446, %f598;
	add.s32 	%r447, %r446, -1059760811;
	and.b32  	%r448, %r447, -8388608;
	sub.s32 	%r449, %r446, %r448;
	mov.b32 	%f600, %r449;
	cvt.rn.f32.s32 	%f601, %r448;
	fma.rn.f32 	%f602, %f601, 0f34000000, %f599;
	add.f32 	%f603, %f600, 0fBF800000;
	fma.rn.f32 	%f604, %f603, 0fBE055027, 0f3E1039F6;
	fma.rn.f32 	%f605, %f604, %f603, 0fBDF8CDCC;
	fma.rn.f32 	%f606, %f605, %f603, 0f3E0F2955;
	fma.rn.f32 	%f607, %f606, %f603, 0fBE2AD8B9;
	fma.rn.f32 	%f608, %f607, %f603, 0f3E4CED0B;
	fma.rn.f32 	%f609, %f608, %f603, 0fBE7FFF22;
	fma.rn.f32 	%f610, %f609, %f603, 0f3EAAAA78;
	fma.rn.f32 	%f611, %f610, %f603, 0fBF000000;
	mul.f32 	%f612, %f603, %f611;
	fma.rn.f32 	%f613, %f612, %f603, %f603;
	fma.rn.f32 	%f614, %f602, 0f3F317218, %f613;
	setp.gt.u32 	%p28, %r446, 2139095039;
	fma.rn.f32 	%f615, %f598, 0f7F800000, 0f7F800000;
	selp.f32 	%f616, %f615, %f614, %p28;
	setp.eq.f32 	%p29, %f598, 0f00000000;
	add.f32 	%f617, %f616, %f616;
	selp.f32 	%f618, 0fFF800000, %f617, %p29;
	neg.f32 	%f619, %f618;
	mul.f32 	%f620, %f593, %f619;
	mul.f32 	%f621, %f203, %f595;
	div.rn.f32 	%f622, %f620, %f621;
	sqrt.rn.f32 	%f623, %f622;
	setp.lt.f32 	%p30, %f204, 0f00000000;
	neg.f32 	%f624, %f623;
	selp.f32 	%f625, %f623, %f624, %p30;
	mul.f32 	%f626, %f206, %f595;
	div.rn.f32 	%f627, %f620, %f626;
	sqrt.rn.f32 	%f628, %f627;
	neg.f32 	%f629, %f628;
	selp.f32 	%f630, %f628, %f629, %p30;
	cvt.rn.f32.s32 	%f631, %r484;
	sub.f32 	%f632, %f591, %f630;
	sub.f32 	%f633, %f632, %f591;
	mul.f32 	%f634, %f595, %f633;
	mul.f32 	%f635, %f203, %f618;
	fma.rn.f32 	%f636, %f633, %f634, %f635;
	sqrt.rn.f32 	%f637, %f636;
	neg.f32 	%f638, %f204;
	mul.f32 	%f639, %f633, %f638;
	sub.f32 	%f640, %f639, %f637;
	div.rn.f32 	%f641, %f640, %f203;
	add.f32 	%f642, %f587, %f641;
	div.rn.f32 	%f643, %f642, %f631;
	cvt.rzi.s32.f32 	%r450, %f643;
	min.s32 	%r451, %r482, %r450;
	max.s32 	%r36, %r451, 0;
	cvt.rn.f32.s32 	%f644, %r483;
	sub.f32 	%f645, %f587, %f625;
	sub.f32 	%f646, %f645, %f587;
	mul.f32 	%f647, %f595, %f646;
	mul.f32 	%f648, %f206, %f618;
	fma.rn.f32 	%f649, %f646, %f647, %f648;
	sqrt.rn.f32 	%f650, %f649;
	mul.f32 	%f651, %f646, %f638;
	sub.f32 	%f652, %f651, %f650;
	div.rn.f32 	%f653, %f652, %f206;
	add.f32 	%f654, %f591, %f653;
	div.rn.f32 	%f655, %f654, %f644;
	cvt.rzi.s32.f32 	%r452, %f655;
	min.s32 	%r453, %r481, %r452;
	max.s32 	%r37, %r453, 0;
	add.f32 	%f656, %f591, %f630;
	sub.f32 	%f657, %f656, %f591;
	mul.f32 	%f658, %f595, %f657;
	fma.rn.f32 	%f659, %f657, %f658, %f635;
	sqrt.rn.f32 	%f660, %f659;
	mul.f32 	%f661, %f204, %f657;
	sub.f32 	%f662, %f660, %f661;
	div.rn.f32 	%f663, %f662, %f203;
	add.f32 	%f664, %f587, %f663;
	div.rn.f32 	%f665, %f664, %f631;
	add.f32 	%f666, %f665, 0f3F800000;
	cvt.rzi.s32.f32 	%r454, %f666;
	min.s32 	%r455, %r482, %r454;
	max.s32 	%r38, %r455, 0;
	add.f32 	%f667, %f587, %f625;
	sub.f32 	%f668, %f667, %f587;
	mul.f32 	%f669, %f595, %f668;
	fma.rn.f32 	%f670, %f668, %f669, %f648;
	sqrt.rn.f32 	%f671, %f670;
	mul.f32 	%f672, %f204, %f668;
	sub.f32 	%f673, %f671, %f672;
	div.rn.f32 	%f674, %f673, %f206;
	add.f32 	%f675, %f591, %f674;
	div.rn.f32 	%f676, %f675, %f644;
	add.f32 	%f677, %f676, 0f3F800000;
	cvt.rzi.s32.f32 	%r456, %f677;
	min.s32 	%r457, %r481, %r456;
	max.s32 	%r39, %r457, 0;
	sub.s32 	%r458, %r39, %r37;
	sub.s32 	%r459, %r38, %r36;
	mul.lo.s32 	%r40, %r458, %r459;
	setp.eq.s32 	%p31, %r40, 0;
	@%p31 bra 	$L__BB2_31;
	sqrt.rn.f32 	%f678, %f202;
	mul.f32 	%f679, %f678, 0f40400000;
	cvt.rpi.f32.f32 	%f680, %f679;
	cvt.rzi.u32.f32 	%r460, %f680;
	mul.lo.s32 	%r461, %r174, %r35;
	cvt.u64.u32 	%rd202, %r461;
	cvta.to.global.u64 	%rd203, %rd30;
	add.s64 	%rd204, %rd203, %rd202;
	st.global.u32 	[%rd204], %r460;
	mul.lo.s32 	%r462, %r152, %r35;
	cvt.u64.u32 	%rd205, %r462;
	cvta.to.global.u64 	%rd206, %rd28;
	add.s64 	%rd207, %rd206, %rd205;
	st.global.u32 	[%rd207], %r40;
	mul.lo.s32 	%r463, %r163, %r35;
	cvt.u64.u32 	%rd208, %r463;
	cvta.to.global.u64 	%rd209, %rd29;
	add.s64 	%rd210, %rd209, %rd208;
	st.global.u32 	[%rd210], %r36;
	cvt.u64.u32 	%rd211, %r164;
	add.s64 	%rd212, %rd210, %rd211;
	st.global.u32 	[%rd212], %r37;
	shl.b32 	%r464, %r164, 1;
	cvt.u64.u32 	%rd213, %r464;
	add.s64 	%rd214, %rd210, %rd213;
	st.global.u32 	[%rd214], %r38;
	mul.lo.s32 	%r465, %r164, 3;
	cvt.u64.u32 	%rd215, %r465;
	add.s64 	%rd216, %rd210, %rd215;
	st.global.u32 	[%rd216], %r39;
	cvta.to.global.u64 	%rd217, %rd31;
	mul.lo.s32 	%r466, %r185, %r35;
	cvt.u64.u32 	%rd218, %r466;
	add.s64 	%rd219, %rd217, %rd218;
	st.global.f32 	[%rd219], %f733;
	cvt.u64.u32 	%rd220, %r186;
	add.s64 	%rd221, %rd219, %rd220;
	st.global.f32 	[%rd221], %f734;
	shl.b32 	%r467, %r186, 1;
	cvt.u64.u32 	%rd222, %r467;
	add.s64 	%rd223, %rd219, %rd222;
	st.global.f32 	[%rd223], %f735;
	cvta.to.global.u64 	%rd224, %rd33;
	mul.lo.s32 	%r468, %r207, %r35;
	cvt.u64.u32 	%rd225, %r468;
	add.s64 	%rd226, %rd224, %rd225;
	st.global.f32 	[%rd226], %f203;
	cvt.u64.u32 	%rd227, %r209;
	add.s64 	%rd228, %rd226, %rd227;
	st.global.f32 	[%rd228], %f204;
	cvt.u64.u32 	%rd229, %r208;
	add.s64 	%rd230, %rd226, %rd229;
	st.global.f32 	[%rd230], %f205;
	add.s64 	%rd231, %rd230, %rd227;
	st.global.f32 	[%rd231], %f206;
	cvta.to.global.u64 	%rd232, %rd35;
	mul.lo.s32 	%r469, %r229, %r35;
	cvt.u64.u32 	%rd233, %r469;
	add.s64 	%rd234, %rd232, %rd233;
	st.global.f32 	[%rd234], %f736;
	cvt.u64.u32 	%rd235, %r230;
	add.s64 	%rd236, %rd234, %rd235;
	st.global.f32 	[%rd236], %f737;
	shl.b32 	%r470, %r230, 1;
	cvt.u64.u32 	%rd237, %r470;
	add.s64 	%rd238, %rd234, %rd237;
	st.global.f32 	[%rd238], %f738;
$L__BB2_31:
	ret;

}


// ===== COMPILED SASS (sm_100) =====

	.target	sm_100

	.elftype	@"ET_EXEC"


//--------------------- .note.nv.tkinfo           --------------------------
	.section	.note.nv.tkinfo,"",@"SHT_NOTE"
	.sectionflags	@"SHF_NOTE_NV_TKINFO"
	.tkinfo
        /*0018*/ 	.word	0x00000002
        /*0030*/ 	.string	""
        /*0030*/ 	.string	"ptxas"
        /*0030*/ 	.string	"Cuda compilation tools, release 13.0, V13.0.88"
        /*0030*/ 	.string	"Build cuda_13.0.r13.0/compiler.36424714_0"
        /*0030*/ 	.string	"-arch sm_100 -m 64 "



//--------------------- .note.nv.cuinfo           --------------------------
	.section	.note.nv.cuinfo,"",@"SHT_NOTE"
	.sectionflags	@"SHF_NOTE_NV_CUINFO"
        /*0018*/ 	.short	0x0002
        /*001a*/ 	.short	0x0064
        /*001c*/ 	.short	0x0082
	.zero		2


//--------------------- .nv.info                  --------------------------
	.section	.nv.info,"",@"SHT_CUDA_INFO"
	.align	4


	//----- nvinfo : EIATTR_REGCOUNT
	.align		4
        /*0000*/ 	.byte	0x04, 0x2f
        /*0002*/ 	.short	(.L_2 - .L_1)
	.align		4
.L_1:
        /*0004*/ 	.word	index@(__kernel__vertex_shader_bwd_diff)
        /*0008*/ 	.word	0x000000d6


	//----- nvinfo : EIATTR_FRAME_SIZE
	.align		4
.L_2:
        /*000c*/ 	.byte	0x04, 0x11
        /*000e*/ 	.short	(.L_4 - .L_3)
	.align		4
.L_3:
        /*0010*/ 	.word	index@($__internal_7_$__cuda_sm3x_div_rn_noftz_f32_slowpath)
        /*0014*/ 	.word	0x00000000


	//----- nvinfo : EIATTR_FRAME_SIZE
	.align		4
.L_4:
        /*0018*/ 	.byte	0x04, 0x11
        /*001a*/ 	.short	(.L_6 - .L_5)
	.align		4
.L_5:
        /*001c*/ 	.word	index@($__internal_6_$__cuda_sm20_sqrt_rn_f32_slowpath)
        /*0020*/ 	.word	0x00000000


	//----- nvinfo : EIATTR_FRAME_SIZE
	.align		4
.L_6:
        /*0024*/ 	.byte	0x04, 0x11
        /*0026*/ 	.short	(.L_8 - .L_7)
	.align		4
.L_7:
        /*0028*/ 	.word	index@($__internal_5_$__cuda_sm20_rcp_rn_f32_slowpath)
        /*002c*/ 	.word	0x00000000


	//----- nvinfo : EIATTR_FRAME_SIZE
	.align		4
.L_8:
        /*0030*/ 	.byte	0x04, 0x11
        /*0032*/ 	.short	(.L_10 - .L_9)
	.align		4
.L_9:
        /*0034*/ 	.word	index@(__kernel__vertex_shader_bwd_diff)
        /*0038*/ 	.word	0x00000000


	//----- nvinfo : EIATTR_REGCOUNT
	.align		4
.L_10:
        /*003c*/ 	.byte	0x04, 0x2f
        /*003e*/ 	.short	(.L_12 - .L_11)
	.align		4
.L_11:
        /*0040*/ 	.word	index@(__kernel__vertex_shader_fwd_diff)
        /*0044*/ 	.word	0x000000a7


	//----- nvinfo : EIATTR_FRAME_SIZE
	.align		4
.L_12:
        /*0048*/ 	.byte	0x04, 0x11
        /*004a*/ 	.short	(.L_14 - .L_13)
	.align		4
.L_13:
        /*004c*/ 	.word	index@($__internal_4_$__cuda_sm3x_div_rn_noftz_f32_slowpath)
        /*0050*/ 	.word	0x00000000


	//----- nvinfo : EIATTR_FRAME_SIZE
	.align		4
.L_14:
        /*0054*/ 	.byte	0x04, 0x11
        /*0056*/ 	.short	(.L_16 - .L_15)
	.align		4
.L_15:
        /*0058*/ 	.word	index@($__internal_3_$__cuda_sm20_sqrt_rn_f32_slowpath)
        /*005c*/ 	.word	0x00000000


	//----- nvinfo : EIATTR_FRAME_SIZE
	.align		4
.L_16:
        /*0060*/ 	.byte	0x04, 0x11
        /*0062*/ 	.short	(.L_18 - .L_17)
	.align		4
.L_17:
        /*0064*/ 	.word	index@($__internal_2_$__cuda_sm20_rcp_rn_f32_slowpath)
        /*0068*/ 	.word	0x00000000


	//----- nvinfo : EIATTR_FRAME_SIZE
	.align		4
.L_18:
        /*006c*/ 	.byte	0x04, 0x11
        /*006e*/ 	.short	(.L_20 - .L_19)
	.align		4
.L_19:
        /*0070*/ 	.word	index@(__kernel__vertex_shader_fwd_diff)
        /*0074*/ 	.word	0x00000000


	//----- nvinfo : EIATTR_REGCOUNT
	.align		4
.L_20:
        /*0078*/ 	.byte	0x04, 0x2f
        /*007a*/ 	.short	(.L_22 - .L_21)
	.align		4
.L_21:
        /*007c*/ 	.word	index@(_Z23__kernel__vertex_shader16DiffTensorView_0S_S_S_10TensorViewjS0_S0_S0_S0_S0_S0_S_S_S_ffjjjjjj)
        /*0080*/ 	.word	0x0000005e


	//----- nvinfo : EIATTR_FRAME_SIZE
	.align		4
.L_22:
        /*0084*/ 	.byte	0x04, 0x11
        /*0086*/ 	.short	(.L_24 - .L_23)
	.align		4
.L_23:
        /*0088*/ 	.word	index@($__internal_1_$__cuda_sm3x_div_rn_noftz_f32_slowpath)
        /*008c*/ 	.word	0x00000000


	//----- nvinfo : EIATTR_FRAME_SIZE
	.align		4
.L_24:
        /*0090*/ 	.byte	0x04, 0x11
        /*0092*/ 	.short	(.L_26 - .L_25)
	.align		4
.L_25:
        /*0094*/ 	.word	index@($__internal_0_$__cuda_sm20_sqrt_rn_f32_slowpath)
        /*0098*/ 	.word	0x00000000


	//----- nvinfo : EIATTR_FRAME_SIZE
	.align		4
.L_26:
        /*009c*/ 	.byte	0x04, 0x11
        /*009e*/ 	.short	(.L_28 - .L_27)
	.align		4
.L_27:
        /*00a0*/ 	.word	index@(_Z23__kernel__vertex_shader16DiffTensorView_0S_S_S_10TensorViewjS0_S0_S0_S0_S0_S0_S_S_S_ffjjjjjj)
        /*00a4*/ 	.word	0x00000000


	//----- nvinfo : EIATTR_MIN_STACK_SIZE
	.align		4
.L_28:
        /*00a8*/ 	.byte	0x04, 0x12
        /*00aa*/ 	.short	(.L_30 - .L_29)
	.align		4
.L_29:
        /*00ac*/ 	.word	index@(_Z23__kernel__vertex_shader16DiffTensorView_0S_S_S_10TensorViewjS0_S0_S0_S0_S0_S0_S_S_S_ffjjjjjj)
        /*00b0*/ 	.word	0x00000000


	//----- nvinfo : EIATTR_MIN_STACK_SIZE
	.align		4
.L_30:
        /*00b4*/ 	.byte	0x04, 0x12
        /*00b6*/ 	.short	(.L_32 - .L_31)
	.align		4
.L_31:
        /*00b8*/ 	.word	index@(__kernel__vertex_shader_fwd_diff)
        /*00bc*/ 	.word	0x00000000


	//----- nvinfo : EIATTR_MIN_STACK_SIZE
	.align		4
.L_32:
        /*00c0*/ 	.byte	0x04, 0x12
        /*00c2*/ 	.short	(.L_34 - .L_33)
	.align		4
.L_33:
        /*00c4*/ 	.word	index@(__kernel__vertex_shader_bwd_diff)
        /*00c8*/ 	.word	0x00000000
.L_34:


//--------------------- .nv.compat                --------------------------
	.section	.nv.compat,"",@"SHT_CUDA_COMPAT_INFO"
	.align	4
        /*0000*/ 	.byte	0x02, 0x09, 0x00, 0x00, 0x02, 0x02, 0x01, 0x00, 0x02, 0x05, 0x05, 0x00, 0x03, 0x07, 0x01, 0x01
        /*0010*/ 	.byte	0x02, 0x03, 0x00, 0x00, 0x02, 0x06, 0x01, 0x00, 0x04, 0x0b, 0x08, 0x00, 0x01, 0x00, 0x00, 0x00
        /*0020*/ 	.byte	0x00, 0x00, 0x00, 0x00


//--------------------- .nv.info._Z23__kernel__vertex_shader16DiffTensorView_0S_S_S_10TensorViewjS0_S0_S0_S0_S0_S0_S_S_S_ffjjjjjj --------------------------
	.section	.nv.info._Z23__kernel__vertex_shader16DiffTensorView_0S_S_S_10TensorViewjS0_S0_S0_S0_S0_S0_S_S_S_ffjjjjjj,"",@"SHT_CUDA_INFO"
	.sectionflags	@""
	.align	4


	//----- nvinfo : EIATTR_CUDA_API_VERSION
	.align		4
        /*0000*/ 	.byte	0x04, 0x37
        /*0002*/ 	.short	(.L_36 - .L_35)
.L_35:
        /*0004*/ 	.word	0x00000082


	//----- nvinfo : EIATTR_KPARAM_INFO
	.align		4
.L_36:
        /*0008*/ 	.byte	0x04, 0x17
        /*000a*/ 	.short	(.L_38 - .L_37)
.L_37:
        /*000c*/ 	.word	0x00000000
        /*0010*/ 	.short	0x0016
        /*0012*/ 	.short	0x04bc
        /*0014*/ 	.byte	0x00, 0xf0, 0x11, 0x00


	//----- nvinfo : EIATTR_KPARAM_INFO
	.align		4
.L_38:
        /*0018*/ 	.byte	0x04, 0x17
        /*001a*/ 	.short	(.L_40 - .L_39)
.L_39:
        /*001c*/ 	.word	0x00000000
        /*0020*/ 	.short	0x0015
        /*0022*/ 	.short	0x04b8
        /*0024*/ 	.byte	0x00, 0xf0, 0x11, 0x00


	//----- nvinfo : EIATTR_KPARAM_INFO
	.align		4
.L_40:
        /*0028*/ 	.byte	0x04, 0x17
        /*002a*/ 	.short	(.L_42 - .L_41)
.L_41:
        /*002c*/ 	.word	0x00000000
        /*0030*/ 	.short	0x0014
        /*0032*/ 	.short	0x04b4
        /*0034*/ 	.byte	0x00, 0xf0, 0x11, 0x00


	//----- nvinfo : EIATTR_KPARAM_INFO
	.align		4
.L_42:
        /*0038*/ 	.byte	0x04, 0x17
        /*003a*/ 	.short	(.L_44 - .L_43)
.L_43:
        /*003c*/ 	.word	0x00000000
        /*0040*/ 	.short	0x0013
        /*0042*/ 	.short	0x04b0
        /*0044*/ 	.byte	0x00, 0xf0, 0x11, 0x00


	//----- nvinfo : EIATTR_KPARAM_INFO
	.align		4
.L_44:
        /*0048*/ 	.byte	0x04, 0x17
        /*004a*/ 	.short	(.L_46 - .L_45)
.L_45:
        /*004c*/ 	.word	0x00000000
        /*0050*/ 	.short	0x0012
        /*0052*/ 	.short	0x04ac
        /*0054*/ 	.byte	0x00, 0xf0, 0x11, 0x00


	//----- nvinfo : EIATTR_KPARAM_INFO
	.align		4
.L_46:
        /*0058*/ 	.byte	0x04, 0x17
        /*005a*/ 	.short	(.L_48 - .L_47)
.L_47:
        /*005c*/ 	.word	0x00000000
        /*0060*/ 	.short	0x0011
        /*0062*/ 	.short	0x04a8
        /*0064*/ 	.byte	0x00, 0xf0, 0x11, 0x00


	//----- nvinfo : EIATTR_KPARAM_INFO
	.align		4
.L_48:
        /*0068*/ 	.byte	0x04, 0x17
        /*006a*/ 	.short	(.L_50 - .L_49)
.L_49:
        /*006c*/ 	.word	0x00000000
        /*0070*/ 	.short	0x0010
        /*0072*/ 	.short	0x04a4
        /*0074*/ 	.byte	0x00, 0xf0, 0x11, 0x00


	//----- nvinfo : EIATTR_KPARAM_INFO
	.align		4
.L_50:
        /*0078*/ 	.byte	0x04, 0x17
        /*007a*/ 	.short	(.L_52 - .L_51)
.L_51:
        /*007c*/ 	.word	0x00000000
        /*0080*/ 	.short	0x000f
        /*0082*/ 	.short	0x04a0
        /*0084*/ 	.byte	0x00, 0xf0, 0x11, 0x00


	//----- nvinfo : EIATTR_KPARAM_INFO
	.align		4
.L_52:
        /*0088*/ 	.byte	0x04, 0x17
        /*008a*/ 	.short	(.L_54 - .L_53)
.L_53:
        /*008c*/ 	.word	0x00000000
        /*0090*/ 	.short	0x000e
        /*0092*/ 	.short	0x0430
        /*0094*/ 	.byte	0x00, 0xf0, 0xc1, 0x01


	//----- nvinfo : EIATTR_KPARAM_INFO
	.align		4
.L_54:
        /*0098*/ 	.byte	0x04, 0x17
        /*009a*/ 	.short	(.L_56 - .L_55)
.L_55:
        /*009c*/ 	.word	0x00000000
        /*00a0*/ 	.short	0x000d
        /*00a2*/ 	.short	0x03c0
        /*00a4*/ 	.byte	0x00, 0xf0, 0xc1, 0x01


	//----- nvinfo : EIATTR_KPARAM_INFO
	.align		4
.L_56:
        /*00a8*/ 	.byte	0x04, 0x17
        /*00aa*/ 	.short	(.L_58 - .L_57)
.L_57:
        /*00ac*/ 	.word	0x00000000
        /*00b0*/ 	.short	0x000c
        /*00b2*/ 	.short	0x0350
        /*00b4*/ 	.byte	0x00, 0xf0, 0xc1, 0x01


	//----- nvinfo : EIATTR_KPARAM_INFO
	.align		4
.L_58:
        /*00b8*/ 	.byte	0x04, 0x17
        /*00ba*/ 	.short	(.L_60 - .L_59)
.L_59:
        /*00bc*/ 	.word	0x00000000
        /*00c0*/ 	.short	0x000b
        /*00c2*/ 	.short	0x0318
        /*00c4*/ 	.byte	0x00, 0xf0, 0xe1, 0x00


	//----- nvinfo : EIATTR_KPARAM_INFO
	.align		4
.L_60:
        /*00c8*/ 	.byte	0x04, 0x17
        /*00ca*/ 	.short	(.L_62 - .L_61)
.L_61:
        /*00cc*/ 	.word	0x00000000
        /*00d0*/ 	.short	0x000a
        /*00d2*/ 	.short	0x02e0
        /*00d4*/ 	.byte	0x00, 0xf0, 0xe1, 0x00


	//----- nvinfo : EIATTR_KPARAM_INFO
	.align		4
.L_62:
        /*00d8*/ 	.byte	0x04, 0x17
        /*00da*/ 	.short	(.L_64 - .L_63)
.L_63:
        /*00dc*/ 	.word	0x00000000
        /*00e0*/ 	.short	0x0009
        /*00e2*/ 	.short	0x02a8
        /*00e4*/ 	.byte	0x00, 0xf0, 0xe1, 0x00


	//----- nvinfo : EIATTR_KPARAM_INFO
	.align		4
.L_64:
        /*00e8*/ 	.byte	0x04, 0x17
        /*00ea*/ 	.short	(.L_66 - .L_65)
.L_65:
        /*00ec*/ 	.word	0x00000000
        /*00f0*/ 	.short	0x0008
        /*00f2*/ 	.short	0x0270
        /*00f4*/ 	.byte	0x00, 0xf0, 0xe1, 0x00


	//----- nvinfo : EIATTR_KPARAM_INFO
	.align		4
.L_66:
        /*00f8*/ 	.byte	0x04, 0x17
        /*00fa*/ 	.short	(.L_68 - .L_67)
.L_67:
        /*00fc*/ 	.word	0x00000000
        /*0100*/ 	.short	0x0007
        /*0102*/ 	.short	0x0238
        /*0104*/ 	.byte	0x00, 0xf0, 0xe1, 0x00


	//----- nvinfo : EIATTR_KPARAM_INFO
	.align		4
.L_68:
        /*0108*/ 	.byte	0x04, 0x17
        /*010a*/ 	.short	(.L_70 - .L_69)
.L_69:
        /*010c*/ 	.word	0x00000000
        /*0110*/ 	.short	0x0006
        /*0112*/ 	.short	0x0200
        /*0114*/ 	.byte	0x00, 0xf0, 0xe1, 0x00


	//----- nvinfo : EIATTR_KPARAM_INFO
	.align		4
.L_70:
        /*0118*/ 	.byte	0x04, 0x17
        /*011a*/ 	.short	(.L_72 - .L_71)
.L_71:
        /*011c*/ 	.word	0x00000000
        /*0120*/ 	.short	0x0005
        /*0122*/ 	.short	0x01f8
        /*0124*/ 	.byte	0x00, 0xf0, 0x11, 0x00


	//----- nvinfo : EIATTR_KPARAM_INFO
	.align		4
.L_72:
        /*0128*/ 	.byte	0x04, 0x17
        /*012a*/ 	.short	(.L_74 - .L_73)
.L_73:
        /*012c*/ 	.word	0x00000000
        /*0130*/ 	.short	0x0004
        /*0132*/ 	.short	0x01c0
        /*0134*/ 	.byte	0x00, 0xf0, 0xe1, 0x00


	//----- nvinfo : EIATTR_KPARAM_INFO
	.align		4
.L_74:
        /*0138*/ 	.byte	0x04, 0x17
        /*013a*/ 	.short	(.L_76 - .L_75)
.L_75:
        /*013c*/ 	.word	0x00000000
        /*0140*/ 	.short	0x0003
        /*0142*/ 	.short	0x0150
        /*0144*/ 	.byte	0x00, 0xf0, 0xc1, 0x01


	//----- nvinfo : EIATTR_KPARAM_INFO
	.align		4
.L_76:
        /*0148*/ 	.byte	0x04, 0x17
        /*014a*/ 	.short	(.L_78 - .L_77)
.L_77:
        /*014c*/ 	.word	0x00000000
        /*0150*/ 	.short	0x0002
        /*0152*/ 	.short	0x00e0
        /*0154*/ 	.byte	0x00, 0xf0, 0xc1, 0x01


	//----- nvinfo : EIATTR_KPARAM_INFO
	.align		4
.L_78:
        /*0158*/ 	.byte	0x04, 0x17
        /*015a*/ 	.short	(.L_80 - .L_79)
.L_79:
        /*015c*/ 	.word	0x00000000
        /*0160*/ 	.short	0x0001
        /*0162*/ 	.short	0x0070
        /*0164*/ 	.byte	0x00, 0xf0, 0xc1, 0x01


	//----- nvinfo : EIATTR_KPARAM_INFO
	.align		4
.L_80:
        /*0168*/ 	.byte	0x04, 0x17
        /*016a*/ 	.short	(.L_82 - .L_81)
.L_81:
        /*016c*/ 	.word	0x00000000
        /*0170*/ 	.short	0x0000
        /*0172*/ 	.short	0x0000
        /*0174*/ 	.byte	0x00, 0xf0, 0xc1, 0x01


	//----- nvinfo : EIATTR_SPARSE_MMA_MASK
	.align		4
.L_82:
        /*0178*/ 	.byte	0x03, 0x50
        /*017a*/ 	.short	0x0000


	//----- nvinfo : EIATTR_MAXREG_COUNT
	.align		4
        /*017c*/ 	.byte	0x03, 0x1b
        /*017e*/ 	.short	0x00ff


	//----- nvinfo : EIATTR_MERCURY_ISA_VERSION
	.align		4
        /*0180*/ 	.byte	0x03, 0x5f
        /*0182*/ 	.short	0x0101


	//----- nvinfo : EIATTR_VRC_CTA_INIT_COUNT
	.align		4
        /*0184*/ 	.byte	0x02, 0x4a
	.zero		1
	.zero		1


	//----- nvinfo : EIATTR_EXIT_INSTR_OFFSETS
	.align		4
        /*0188*/ 	.byte	0x04, 0x1c
        /*018a*/ 	.short	(.L_84 - .L_83)


	//   ....[0]....
.L_83:
        /*018c*/ 	.word	0x00000070


	//   ....[1]....
        /*0190*/ 	.word	0x00004c50


	//   ....[2]....
        /*0194*/ 	.word	0x00004c90


	//   ....[3]....
        /*0198*/ 	.word	0x000065c0


	//   ....[4]....
        /*019c*/ 	.word	0x00006b10


	//----- nvinfo : EIATTR_CRS_STACK_SIZE
	.align		4
.L_84:
        /*01a0*/ 	.byte	0x04, 0x1e
        /*01a2*/ 	.short	(.L_86 - .L_85)
.L_85:
        /*01a4*/ 	.word	0x00000000


	//----- nvinfo : EIATTR_CBANK_PARAM_SIZE
	.align		4
.L_86:
        /*01a8*/ 	.byte	0x03, 0x19
        /*01aa*/ 	.short	0x04c0


	//----- nvinfo : EIATTR_PARAM_CBANK
	.align		4
        /*01ac*/ 	.byte	0x04, 0x0a
        /*01ae*/ 	.short	(.L_88 - .L_87)
	.align		4
.L_87:
        /*01b0*/ 	.word	index@(.nv.constant0._Z23__kernel__vertex_shader16DiffTensorView_0S_S_S_10TensorViewjS0_S0_S0_S0_S0_S0_S_S_S_ffjjjjjj)
        /*01b4*/ 	.short	0x0380
        /*01b6*/ 	.short	0x04c0


	//----- nvinfo : EIATTR_SW_WAR
	.align		4
.L_88:
        /*01b8*/ 	.byte	0x04, 0x36
        /*01ba*/ 	.short	(.L_90 - .L_89)
.L_89:
        /*01bc*/ 	.word	0x00000008
.L_90:


//--------------------- .nv.info.__kernel__vertex_shader_fwd_diff --------------------------
	.section	.nv.info.__kernel__vertex_shader_fwd_diff,"",@"SHT_CUDA_INFO"
	.sectionflags	@""
	.align	4


	//----- nvinfo : EIATTR_CUDA_API_VERSION
	.align		4
        /*0000*/ 	.byte	0x04, 0x37
        /*0002*/ 	.short	(.L_92 - .L_91)
.L_91:
        /*0004*/ 	.word	0x00000082


	//----- nvinfo : EIATTR_KPARAM_INFO
	.align		4
.L_92:
        /*0008*/ 	.byte	0x04, 0x17
        /*000a*/ 	.short	(.L_94 - .L_93)
.L_93:
        /*000c*/ 	.word	0x00000000
        /*0010*/ 	.short	0x0016
        /*0012*/ 	.short	0x04bc
        /*0014*/ 	.byte	0x00, 0xf0, 0x11, 0x00


	//----- nvinfo : EIATTR_KPARAM_INFO
	.align		4
.L_94:
        /*0018*/ 	.byte	0x04, 0x17
        /*001a*/ 	.short	(.L_96 - .L_95)
.L_95:
        /*001c*/ 	.word	0x00000000
        /*0020*/ 	.short	0x0015
        /*0022*/ 	.short	0x04b8
        /*0024*/ 	.byte	0x00, 0xf0, 0x11, 0x00


	//----- nvinfo : EIATTR_KPARAM_INFO
	.align		4
.L_96:
        /*0028*/ 	.byte	0x04, 0x17
        /*002a*/ 	.short	(.L_98 - .L_97)
.L_97:
        /*002c*/ 	.word	0x00000000
        /*0030*/ 	.short	0x0014
        /*0032*/ 	.short	0x04b4
        /*0034*/ 	.byte	0x00, 0xf0, 0x11, 0x00


	//----- nvinfo : EIATTR_KPARAM_INFO
	.align		4
.L_98:
        /*0038*/ 	.byte	0x04, 0x17
        /*003a*/ 	.short	(.L_100 - .L_99)
.L_99:
        /*003c*/ 	.word	0x00000000
        /*0040*/ 	.short	0x0013
        /*0042*/ 	.short	0x04b0
        /*0044*/ 	.byte	0x00, 0xf0, 0x11, 0x00


	//----- nvinfo : EIATTR_KPARAM_INFO
	.align		4
.L_100:
        /*0048*/ 	.byte	0x04, 0x17
        /*004a*/ 	.short	(.L_102 - .L_101)
.L_101:
        /*004c*/ 	.word	0x00000000
        /*0050*/ 	.short	0x0012
        /*0052*/ 	.short	0x04ac
        /*0054*/ 	.byte	0x00, 0xf0, 0x11, 0x00


	//----- nvinfo : EIATTR_KPARAM_INFO
	.align		4
.L_102:
        /*0058*/ 	.byte	0x04, 0x17
        /*005a*/ 	.short	(.L_104 - .L_103)
.L_103:
        /*005c*/ 	.word	0x00000000
        /*0060*/ 	.short	0x0011
        /*0062*/ 	.short	0x04a8
        /*0064*/ 	.byte	0x00, 0xf0, 0x11, 0x00


	//----- nvinfo : EIATTR_KPARAM_INFO
	.align		4
.L_104:
        /*0068*/ 	.byte	0x04, 0x17
        /*006a*/ 	.short	(.L_106 - .L_105)
.L_105:
        /*006c*/ 	.word	0x00000000
        /*0070*/ 	.short	0x0010
        /*0072*/ 	.short	0x04a4
        /*0074*/ 	.byte	0x00, 0xf0, 0x11, 0x00


	//----- nvinfo : EIATTR_KPARAM_INFO
	.align		4
.L_106:
        /*0078*/ 	.byte	0x04, 0x17
        /*007a*/ 	.short	(.L_108 - .L_107)
.L_107:
        /*007c*/ 	.word	0x00000000
        /*0080*/ 	.short	0x000f
        /*0082*/ 	.short	0x04a0
        /*0084*/ 	.byte	0x00, 0xf0, 0x11, 0x00


	//----- nvinfo : EIATTR_KPARAM_INFO
	.align		4
.L_108:
        /*0088*/ 	.byte	0x04, 0x17
        /*008a*/ 	.short	(.L_110 - .L_109)
.L_109:
        /*008c*/ 	.word	0x00000000
        /*0090*/ 	.short	0x000e
        /*0092*/ 	.short	0x0430
        /*0094*/ 	.byte	0x00, 0xf0, 0xc1, 0x01


	//----- nvinfo : EIATTR_KPARAM_INFO
	.align		4
.L_110:
        /*0098*/ 	.byte	0x04, 0x17
        /*009a*/ 	.short	(.L_112 - .L_111)
.L_111:
        /*009c*/ 	.word	0x00000000
        /*00a0*/ 	.short	0x000d
        /*00a2*/ 	.short	0x03c0
        /*00a4*/ 	.byte	0x00, 0xf0, 0xc1, 0x01


	//----- nvinfo : EIATTR_KPARAM_INFO
	.align		4
.L_112:
        /*00a8*/ 	.byte	0x04, 0x17
        /*00aa*/ 	.short	(.L_114 - .L_113)
.L_113:
        /*00ac*/ 	.word	0x00000000
        /*00b0*/ 	.short	0x000c
        /*00b2*/ 	.short	0x0350
        /*00b4*/ 	.byte	0x00, 0xf0, 0xc1, 0x01


	//----- nvinfo : EIATTR_KPARAM_INFO
	.align		4
.L_114:
        /*00b8*/ 	.byte	0x04, 0x17
        /*00ba*/ 	.short	(.L_116 - .L_115)
.L_115:
        /*00bc*/ 	.word	0x00000000
        /*00c0*/ 	.short	0x000b
        /*00c2*/ 	.short	0x0318
        /*00c4*/ 	.byte	0x00, 0xf0, 0xe1, 0x00


	//----- nvinfo : EIATTR_KPARAM_INFO
	.align		4
.L_116:
        /*00c8*/ 	.byte	0x04, 0x17
        /*00ca*/ 	.short	(.L_118 - .L_117)
.L_117:
        /*00cc*/ 	.word	0x00000000
        /*00d0*/ 	.short	0x000a
        /*00d2*/ 	.short	0x02e0
        /*00d4*/ 	.byte	0x00, 0xf0, 0xe1, 0x00


	//----- nvinfo : EIATTR_KPARAM_INFO
	.align		4
.L_118:
        /*00d8*/ 	.byte	0x04, 0x17
        /*00da*/ 	.short	(.L_120 - .L_119)
.L_119:
        /*00dc*/ 	.word	0x00000000
        /*00e0*/ 	.short	0x0009
        /*00e2*/ 	.short	0x02a8
        /*00e4*/ 	.byte	0x00, 0xf0, 0xe1, 0x00


	//----- nvinfo : EIATTR_KPARAM_INFO
	.align		4
.L_120:
        /*00e8*/ 	.byte	0x04, 0x17
        /*00ea*/ 	.short	(.L_122 - .L_121)
.L_121:
        /*00ec*/ 	.word	0x00000000
        /*00f0*/ 	.short	0x0008
        /*00f2*/ 	.short	0x0270
        /*00f4*/ 	.byte	0x00, 0xf0, 0xe1, 0x00


	//----- nvinfo : EIATTR_KPARAM_INFO
	.align		4
.L_122:
        /*00f8*/ 	.byte	0x04, 0x17
        /*00fa*/ 	.short	(.L_124 - .L_123)
.L_123:
        /*00fc*/ 	.word	0x00000000
        /*0100*/ 	.short	0x0007
        /*0102*/ 	.short	0x0238
        /*0104*/ 	.byte	0x00, 0xf0, 0xe1, 0x00


	//----- nvinfo : EIATTR_KPARAM_INFO
	.align		4
.L_124:
        /*0108*/ 	.byte	0x04, 0x17
        /*010a*/ 	.short	(.L_126 - .L_125)
.L_125:
        /*010c*/ 	.word	0x00000000
        /*0110*/ 	.short	0x0006
        /*0112*/ 	.short	0x0200
        /*0114*/ 	.byte	0x00, 0xf0, 0xe1, 0x00


	//----- nvinfo : EIATTR_KPARAM_INFO
	.align		4
.L_126:
        /*0118*/ 	.byte	0x04, 0x17
        /*011a*/ 	.short	(.L_128 - .L_127)
.L_127:
        /*011c*/ 	.word	0x00000000
        /*0120*/ 	.short	0x0005
        /*0122*/ 	.short	0x01f8
        /*0124*/ 	.byte	0x00, 0xf0, 0x11, 0x00


	//----- nvinfo : EIATTR_KPARAM_INFO
	.align		4
.L_128:
        /*0128*/ 	.byte	0x04, 0x17
        /*012a*/ 	.short	(.L_130 - .L_129)
.L_129:
        /*012c*/ 	.word	0x00000000
        /*0130*/ 	.short	0x0004
        /*0132*/ 	.short	0x01c0
        /*0134*/ 	.byte	0x00, 0xf0, 0xe1, 0x00


	//----- nvinfo : EIATTR_KPARAM_INFO
	.align		4
.L_130:
        /*0138*/ 	.byte	0x04, 0x17
        /*013a*/ 	.short	(.L_132 - .L_131)
.L_131:
        /*013c*/ 	.word	0x00000000
        /*0140*/ 	.short	0x0003
        /*0142*/ 	.short	0x0150
        /*0144*/ 	.byte	0x00, 0xf0, 0xc1, 0x01


	//----- nvinfo : EIATTR_KPARAM_INFO
	.align		4
.L_132:
        /*0148*/ 	.byte	0x04, 0x17
        /*014a*/ 	.short	(.L_134 - .L_133)
.L_133:
        /*014c*/ 	.word	0x00000000
        /*0150*/ 	.short	0x0002
        /*0152*/ 	.short	0x00e0
        /*0154*/ 	.byte	0x00, 0xf0, 0xc1, 0x01


	//----- nvinfo : EIATTR_KPARAM_INFO
	.align		4
.L_134:
        /*0158*/ 	.byte	0x04, 0x17
        /*015a*/ 	.short	(.L_136 - .L_135)
.L_135:
        /*015c*/ 	.word	0x00000000
        /*0160*/ 	.short	0x0001
        /*0162*/ 	.short	0x0070
        /*0164*/ 	.byte	0x00, 0xf0, 0xc1, 0x01


	//----- nvinfo : EIATTR_KPARAM_INFO
	.align		4
.L_136:
        /*0168*/ 	.byte	0x04, 0x17
        /*016a*/ 	.short	(.L_138 - .L_137)
.L_137:
        /*016c*/ 	.word	0x00000000
        /*0170*/ 	.short	0x0000
        /*0172*/ 	.short	0x0000
        /*0174*/ 	.byte	0x00, 0xf0, 0xc1, 0x01


	//----- nvinfo : EIATTR_SPARSE_MMA_MASK
	.align		4
.L_138:
        /*0178*/ 	.byte	0x03, 0x50
        /*017a*/ 	.short	0x0000


	//----- nvinfo : EIATTR_MAXREG_COUNT
	.align		4
        /*017c*/ 	.byte	0x03, 0x1b
        /*017e*/ 	.short	0x00ff


	//----- nvinfo : EIATTR_MERCURY_ISA_VERSION
	.align		4
        /*0180*/ 	.byte	0x03, 0x5f
        /*0182*/ 	.short	0x0101


	//----- nvinfo : EIATTR_VRC_CTA_INIT_COUNT
	.align		4
        /*0184*/ 	.byte	0x02, 0x4a
	.zero		1
	.zero		1


	//----- nvinfo : EIATTR_EXIT_INSTR_OFFSETS
	.align		4
        /*0188*/ 	.byte	0x04, 0x1c
        /*018a*/ 	.short	(.L_140 - .L_139)


	//   ....[0]....
.L_139:
        /*018c*/ 	.word	0x00000070


	//   ....[1]....
        /*0190*/ 	.word	0x00009e40


	//   ....[2]....
        /*0194*/ 	.word	0x00009e80


	//   ....[3]....
        /*0198*/ 	.word	0x0000bbd0


	//   ....[4]....
        /*019c*/ 	.word	0x0000c3a0


	//----- nvinfo : EIATTR_CRS_STACK_SIZE
	.align		4
.L_140:
        /*01a0*/ 	.byte	0x04, 0x1e
        /*01a2*/ 	.short	(.L_142 - .L_141)
.L_141:
        /*01a4*/ 	.word	0x00000000


	//----- nvinfo : EIATTR_CBANK_PARAM_SIZE
	.align		4
.L_142:
        /*01a8*/ 	.byte	0x03, 0x19
        /*01aa*/ 	.short	0x04c0


	//----- nvinfo : EIATTR_PARAM_CBANK
	.align		4
        /*01ac*/ 	.byte	0x04, 0x0a
        /*01ae*/ 	.short	(.L_144 - .L_143)
	.align		4
.L_143:
        /*01b0*/ 	.word	index@(.nv.constant0.__kernel__vertex_shader_fwd_diff)
        /*01b4*/ 	.short	0x0380
        /*01b6*/ 	.short	0x04c0


	//----- nvinfo : EIATTR_SW_WAR
	.align		4
.L_144:
        /*01b8*/ 	.byte	0x04, 0x36
        /*01ba*/ 	.short	(.L_146 - .L_145)
.L_145:
        /*01bc*/ 	.word	0x00000008
.L_146:


//--------------------- .nv.info.__kernel__vertex_shader_bwd_diff --------------------------
	.section	.nv.info.__kernel__vertex_shader_bwd_diff,"",@"SHT_CUDA_INFO"
	.sectionflags	@""
	.align	4


	//----- nvinfo : EIATTR_CUDA_API_VERSION
	.align		4
        /*0000*/ 	.byte	0x04, 0x37
        /*0002*/ 	.short	(.L_148 - .L_147)
.L_147:
        /*0004*/ 	.word	0x00000082


	//----- nvinfo : EIATTR_KPARAM_INFO
	.align		4
.L_148:
        /*0008*/ 	.byte	0x04, 0x17
        /*000a*/ 	.short	(.L_150 - .L_149)
.L_149:
        /*000c*/ 	.word	0x00000000
        /*0010*/ 	.short	0x0016
        /*0012*/ 	.short	0x04bc
        /*0014*/ 	.byte	0x00, 0xf0, 0x11, 0x00


	//----- nvinfo : EIATTR_KPARAM_INFO
	.align		4
.L_150:
        /*0018*/ 	.byte	0x04, 0x17
        /*001a*/ 	.short	(.L_152 - .L_151)
.L_151:
        /*001c*/ 	.word	0x00000000
        /*0020*/ 	.short	0x0015
        /*0022*/ 	.short	0x04b8
        /*0024*/ 	.byte	0x00, 0xf0, 0x11, 0x00


	//----- nvinfo : EIATTR_KPARAM_INFO
	.align		4
.L_152:
        /*0028*/ 	.byte	0x04, 0x17
        /*002a*/ 	.short	(.L_154 - .L_153)
.L_153:
        /*002c*/ 	.word	0x00000000
        /*0030*/ 	.short	0x0014
        /*0032*/ 	.short	0x04b4
        /*0034*/ 	.byte	0x00, 0xf0, 0x11, 0x00


	//----- nvinfo : EIATTR_KPARAM_INFO
	.align		4
.L_154:
        /*0038*/ 	.byte	0x04, 0x17
        /*003a*/ 	.short	(.L_156 - .L_155)
.L_155:
        /*003c*/ 	.word	0x00000000
        /*0040*/ 	.short	0x0013
        /*0042*/ 	.short	0x04b0
        /*0044*/ 	.byte	0x00, 0xf0, 0x11, 0x00


	//----- nvinfo : EIATTR_KPARAM_INFO
	.align		4
.L_156:
        /*0048*/ 	.byte	0x04, 0x17
        /*004a*/ 	.short	(.L_158 - .L_157)
.L_157:
        /*004c*/ 	.word	0x00000000
        /*0050*/ 	.short	0x0012
        /*0052*/ 	.short	0x04ac
        /*0054*/ 	.byte	0x00, 0xf0, 0x11, 0x00


	//----- nvinfo : EIATTR_KPARAM_INFO
	.align		4
.L_158:
        /*0058*/ 	.byte	0x04, 0x17
        /*005a*/ 	.short	(.L_160 - .L_159)
.L_159:
        /*005c*/ 	.word	0x00000000
        /*0060*/ 	.short	0x0011
        /*0062*/ 	.short	0x04a8
        /*0064*/ 	.byte	0x00, 0xf0, 0x11, 0x00


	//----- nvinfo : EIATTR_KPARAM_INFO
	.align		4
.L_160:
        /*0068*/ 	.byte	0x04, 0x17
        /*006a*/ 	.short	(.L_162 - .L_161)
.L_161:
        /*006c*/ 	.word	0x00000000
        /*0070*/ 	.short	0x0010
        /*0072*/ 	.short	0x04a4
        /*0074*/ 	.byte	0x00, 0xf0, 0x11, 0x00


	//----- nvinfo : EIATTR_KPARAM_INFO
	.align		4
.L_162:
        /*0078*/ 	.byte	0x04, 0x17
        /*007a*/ 	.short	(.L_164 - .L_163)
.L_163:
        /*007c*/ 	.word	0x00000000
        /*0080*/ 	.short	0x000f
        /*0082*/ 	.short	0x04a0
        /*0084*/ 	.byte	0x00, 0xf0, 0x11, 0x00


	//----- nvinfo : EIATTR_KPARAM_INFO
	.align		4
.L_164:
        /*0088*/ 	.byte	0x04, 0x17
        /*008a*/ 	.short	(.L_166 - .L_165)
.L_165:
        /*008c*/ 	.word	0x00000000
        /*0090*/ 	.short	0x000e
        /*0092*/ 	.short	0x0430
        /*0094*/ 	.byte	0x00, 0xf0, 0xc1, 0x01


	//----- nvinfo : EIATTR_KPARAM_INFO
	.align		4
.L_166:
        /*0098*/ 	.byte	0x04, 0x17
        /*009a*/ 	.short	(.L_168 - .L_167)
.L_167:
        /*009c*/ 	.word	0x00000000
        /*00a0*/ 	.short	0x000d
        /*00a2*/ 	.short	0x03c0
        /*00a4*/ 	.byte	0x00, 0xf0, 0xc1, 0x01


	//----- nvinfo : EIATTR_KPARAM_INFO
	.align		4
.L_168:
        /*00a8*/ 	.byte	0x04, 0x17
        /*00aa*/ 	.short	(.L_170 - .L_169)
.L_169:
        /*00ac*/ 	.word	0x00000000
        /*00b0*/ 	.short	0x000c
        /*00b2*/ 	.short	0x0350
        /*00b4*/ 	.byte	0x00, 0xf0, 0xc1, 0x01


	//----- nvinfo : EIATTR_KPARAM_INFO
	.align		4
.L_170:
        /*00b8*/ 	.byte	0x04, 0x17
        /*00ba*/ 	.short	(.L_172 - .L_171)
.L_171:
        /*00bc*/ 	.word	0x00000000
        /*00c0*/ 	.short	0x000b
        /*00c2*/ 	.short	0x0318
        /*00c4*/ 	.byte	0x00, 0xf0, 0xe1, 0x00


	//----- nvinfo : EIATTR_KPARAM_INFO
	.align		4
.L_172:
        /*00c8*/ 	.byte	0x04, 0x17
        /*00ca*/ 	.short	(.L_174 - .L_173)
.L_173:
        /*00cc*/ 	.word	0x00000000
        /*00d0*/ 	.short	0x000a
        /*00d2*/ 	.short	0x02e0
        /*00d4*/ 	.byte	0x00, 0xf0, 0xe1, 0x00


	//----- nvinfo : EIATTR_KPARAM_INFO
	.align		4
.L_174:
        /*00d8*/ 	.byte	0x04, 0x17
        /*00da*/ 	.short	(.L_176 - .L_175)
.L_175:
        /*00dc*/ 	.word	0x00000000
        /*00e0*/ 	.short	0x0009
        /*00e2*/ 	.short	0x02a8
        /*00e4*/ 	.byte	0x00, 0xf0, 0xe1, 0x00


	//----- nvinfo : EIATTR_KPARAM_INFO
	.align		4
.L_176:
        /*00e8*/ 	.byte	0x04, 0x17
        /*00ea*/ 	.short	(.L_178 - .L_177)
.L_177:
        /*00ec*/ 	.word	0x00000000
        /*00f0*/ 	.short	0x0008
        /*00f2*/ 	.short	0x0270
        /*00f4*/ 	.byte	0x00, 0xf0, 0xe1, 0x00


	//----- nvinfo : EIATTR_KPARAM_INFO
	.align		4
.L_178:
        /*00f8*/ 	.byte	0x04, 0x17
        /*00fa*/ 	.short	(.L_180 - .L_179)
.L_179:
        /*00fc*/ 	.word	0x00000000
        /*0100*/ 	.short	0x0007
        /*0102*/ 	.short	0x0238
        /*0104*/ 	.byte	0x00, 0xf0, 0xe1, 0x00


	//----- nvinfo : EIATTR_KPARAM_INFO
	.align		4
.L_180:
        /*0108*/ 	.byte	0x04, 0x17
        /*010a*/ 	.short	(.L_182 - .L_181)
.L_181:
        /*010c*/ 	.word	0x00000000
        /*0110*/ 	.short	0x0006
        /*0112*/ 	.short	0x0200
        /*0114*/ 	.byte	0x00, 0xf0, 0xe1, 0x00


	//----- nvinfo : EIATTR_KPARAM_INFO
	.align		4
.L_182:
        /*0118*/ 	.byte	0x04, 0x17
        /*011a*/ 	.short	(.L_184 - .L_183)
.L_183:
        /*011c*/ 	.word	0x00000000
        /*0120*/ 	.short	0x0005
        /*0122*/ 	.short	0x01f8
        /*0124*/ 	.byte	0x00, 0xf0, 0x11, 0x00


	//----- nvinfo : EIATTR_KPARAM_INFO
	.align		4
.L_184:
        /*0128*/ 	.byte	0x04, 0x17
        /*012a*/ 	.short	(.L_186 - .L_185)
.L_185:
        /*012c*/ 	.word	0x00000000
        /*0130*/ 	.short	0x0004
        /*0132*/ 	.short	0x01c0
        /*0134*/ 	.byte	0x00, 0xf0, 0xe1, 0x00


	//----- nvinfo : EIATTR_KPARAM_INFO
	.align		4
.L_186:
        /*0138*/ 	.byte	0x04, 0x17
        /*013a*/ 	.short	(.L_188 - .L_187)
.L_187:
        /*013c*/ 	.word	0x00000000
        /*0140*/ 	.short	0x0003
        /*0142*/ 	.short	0x0150
        /*0144*/ 	.byte	0x00, 0xf0, 0xc1, 0x01


	//----- nvinfo : EIATTR_KPARAM_INFO
	.align		4
.L_188:
        /*0148*/ 	.byte	0x04, 0x17
        /*014a*/ 	.short	(.L_190 - .L_189)
.L_189:
        /*014c*/ 	.word	0x00000000
        /*0150*/ 	.short	0x0002
        /*0152*/ 	.short	0x00e0
        /*0154*/ 	.byte	0x00, 0xf0, 0xc1, 0x01


	//----- nvinfo : EIATTR_KPARAM_INFO
	.align		4
.L_190:
        /*0158*/ 	.byte	0x04, 0x17
        /*015a*/ 	.short	(.L_192 - .L_191)
.L_191:
        /*015c*/ 	.word	0x00000000
        /*0160*/ 	.short	0x0001
        /*0162*/ 	.short	0x0070
        /*0164*/ 	.byte	0x00, 0xf0, 0xc1, 0x01


	//----- nvinfo : EIATTR_KPARAM_INFO
	.align		4
.L_192:
        /*0168*/ 	.byte	0x04, 0x17
        /*016a*/ 	.short	(.L_194 - .L_193)
.L_193:
        /*016c*/ 	.word	0x00000000
        /*0170*/ 	.short	0x0000
        /*0172*/ 	.short	0x0000
        /*0174*/ 	.byte	0x00, 0xf0, 0xc1, 0x01


	//----- nvinfo : EIATTR_SPARSE_MMA_MASK
	.align		4
.L_194:
        /*0178*/ 	.byte	0x03, 0x50
        /*017a*/ 	.short	0x0000


	//----- nvinfo : EIATTR_MAXREG_COUNT
	.align		4
        /*017c*/ 	.byte	0x03, 0x1b
        /*017e*/ 	.short	0x00ff


	//----- nvinfo : EIATTR_MERCURY_ISA_VERSION
	.align		4
        /*0180*/ 	.byte	0x03, 0x5f
        /*0182*/ 	.short	0x0101


	//----- nvinfo : EIATTR_VRC_CTA_INIT_COUNT
	.align		4
        /*0184*/ 	.byte	0x02, 0x4a
	.zero		1
	.zero		1


	//----- nvinfo : EIATTR_EXIT_INSTR_OFFSETS
	.align		4
        /*0188*/ 	.byte	0x04, 0x1c
        /*018a*/ 	.short	(.L_196 - .L_195)


	//   ....[0]....
.L_195:
        /*018c*/ 	.word	0x0000ba30


	//   ....[1]....
        /*0190*/ 	.word	0x00017f90


	//----- nvinfo : EIATTR_CRS_STACK_SIZE
	.align		4
.L_196:
        /*0194*/ 	.byte	0x04, 0x1e
        /*0196*/ 	.short	(.L_198 - .L_197)
.L_197:
        /*0198*/ 	.word	0x00000000


	//----- nvinfo : EIATTR_CBANK_PARAM_SIZE
	.align		4
.L_198:
        /*019c*/ 	.byte	0x03, 0x19
        /*019e*/ 	.short	0x04c0


	//----- nvinfo : EIATTR_PARAM_CBANK
	.align		4
        /*01a0*/ 	.byte	0x04, 0x0a
        /*01a2*/ 	.short	(.L_200 - .L_199)
	.align		4
.L_199:
        /*01a4*/ 	.word	index@(.nv.constant0.__kernel__vertex_shader_bwd_diff)
        /*01a8*/ 	.short	0x0380
        /*01aa*/ 	.short	0x04c0


	//----- nvinfo : EIATTR_SW_WAR
	.align		4
.L_200:
        /*01ac*/ 	.byte	0x04, 0x36
        /*01ae*/ 	.short	(.L_202 - .L_201)
.L_201:
        /*01b0*/ 	.word	0x00000008
.L_202:


//--------------------- .nv.callgraph             --------------------------
	.section	.nv.callgraph,"",@"SHT_CUDA_CALLGRAPH"
	.align	4
	.sectionentsize	8
	.align		4
        /*0000*/ 	.word	0x00000000
	.align		4
        /*0004*/ 	.word	0xffffffff
	.align		4
        /*0008*/ 	.word	0x00000000
	.align		4
        /*000c*/ 	.word	0xfffffffe
	.align		4
        /*0010*/ 	.word	0x00000000
	.align		4
        /*0014*/ 	.word	0xfffffffd
	.align		4
        /*0018*/ 	.word	0x00000000
	.align		4
        /*001c*/ 	.word	0xfffffffc


//--------------------- .nv.constant4             --------------------------
	.section	.nv.constant4,"a",@progbits
	.align	8
	.align		8
.nv.constant4:
        /*0000*/ 	.dword	__cudart_i2opi_f


//--------------------- .text._Z23__kernel__vertex_shader16DiffTensorView_0S_S_S_10TensorViewjS0_S0_S0_S0_S0_S0_S_S_S_ffjjjjjj --------------------------
	.section	.text._Z23__kernel__vertex_shader16DiffTensorView_0S_S_S_10TensorViewjS0_S0_S0_S0_S0_S0_S_S_S_ffjjjjjj,"ax",@progbits
	.align	128
        .global         _Z23__kernel__vertex_shader16DiffTensorView_0S_S_S_10TensorViewjS0_S0_S0_S0_S0_S0_S_S_S_ffjjjjjj
        .type           _Z23__kernel__vertex_shader16DiffTensorView_0S_S_S_10TensorViewjS0_S0_S0_S0_S0_S0_S_S_S_ffjjjjjj,@function
        .size           _Z23__kernel__vertex_shader16DiffTensorView_0S_S_S_10TensorViewjS0_S0_S0_S0_S0_S0_S_S_S_ffjjjjjj,(.L_x_584 - _Z23__kernel__vertex_shader16DiffTensorView_0S_S_S_10TensorViewjS0_S0_S0_S0_S0_S0_S_S_S_ffjjjjjj)
        .other          _Z23__kernel__vertex_shader16DiffTensorView_0S_S_S_10TensorViewjS0_S0_S0_S0_S0_S0_S_S_S_ffjjjjjj,@"STO_CUDA_ENTRY STV_DEFAULT"
_Z23__kernel__vertex_shader16DiffTensorView_0S_S_S_10TensorViewjS0_S0_S0_S0_S0_S0_S_S_S_ffjjjjjj:
.text._Z23__kernel__vertex_shader16DiffTensorView_0S_S_S_10TensorViewjS0_S0_S0_S0_S0_S0_S_S_S_ffjjjjjj:
[----:B------:R-:W-:Y:S01]  /*0000*/  LDC R1, c[0x0][0x37c] ;  /* 0x0000df00ff017b82 */ /* 0x000fe20000000800 */
[----:B------:R-:W0:Y:S07]  /*0010*/  S2R R84, SR_TID.X ;  /* 0x0000000000547919 */ /* 0x000e2e0000002100 */
[----:B------:R-:W0:Y:S01]  /*0020*/  S2UR UR26, SR_CTAID.X ;  /* 0x00000000001a79c3 */ /* 0x000e220000002500 */
[----:B------:R-:W1:Y:S07]  /*0030*/  LDCU UR4, c[0x0][0x39c] ;  /* 0x00007380ff0477ac */ /* 0x000e6e0008000800 */
[----:B------:R-:W0:Y:S02]  /*0040*/  LDC R9, c[0x0][0x360] ;  /* 0x0000d800ff097b82 */ /* 0x000e240000000800 */
[----:B0-----:R-:W-:-:S05]  /*0050*/  IMAD R9, R9, UR26, R84 ;  /* 0x0000001a09097c24 */ /* 0x001fca000f8e0254 */
[----:B-1----:R-:W-:-:S13]  /*0060*/  ISETP.GE.U32.AND P0, PT, R9, UR4, PT ;  /* 0x0000000409007c0c */ /* 0x002fda000bf06070 */
[----:B------:R-:W-:Y:S05]  /*0070*/  @P0 EXIT ;  /* 0x000000000000094d */ /* 0x000fea0003800000 */
[----:B------:R-:W0:Y:S01]  /*0080*/  LDCU.128 UR8, c[0x0][0x580] ;  /* 0x0000b000ff0877ac */ /* 0x000e220008000c00 */
[----:B------:R-:W1:Y:S01]  /*0090*/  LDC.64 R34, c[0x0][0x388] ;  /* 0x0000e200ff227b82 */ /* 0x000e620000000a00 */
[----:B------:R-:W2:Y:S01]  /*00a0*/  LDCU.64 UR4, c[0x0][0x5c0] ;  /* 0x0000b800ff0477ac */ /* 0x000ea20008000a00 */
[----:B------:R-:W2:Y:S06]  /*00b0*/  LDCU.64 UR6, c[0x0][0x5b8] ;  /* 0x0000b700ff0677ac */ /* 0x000eac0008000a00 */
[----:B------:R-:W3:Y:S01]  /*00c0*/  LDC.64 R30, c[0x0][0x380] ;  /* 0x0000e000ff1e7b82 */ /* 0x000ee20000000a00 */
[----:B------:R-:W4:Y:S01]  /*00d0*/  LDCU UR21, c[0x0][0x5f8] ;  /* 0x0000bf00ff1577ac */ /* 0x000f220008000800 */
[----:B------:R-:W4:Y:S01]  /*00e0*/  LDCU.64 UR24, c[0x0][0x5f0] ;  /* 0x0000be00ff1877ac */ /* 0x000f220008000a00 */
[----:B0-----:R-:W-:-:S02]  /*00f0*/  UIMAD UR12, UR11, 0x3, URZ ;  /* 0x000000030b0c78a4 */ /* 0x001fc4000f8e02ff */
[----:B------:R-:W-:Y:S02]  /*0100*/  UIADD3 UR19, UP0, UPT, UR8, UR10, URZ ;  /* 0x0000000a08137290 */ /* 0x000fe4000ff1e0ff */
[----:B------:R-:W-:Y:S02]  /*0110*/  ULEA UR17, UP4, UR10, UR8, 0x1 ;  /* 0x000000080a117291 */ /* 0x000fe4000f8808ff */
[----:B------:R-:W-:Y:S02]  /*0120*/  UIMAD UR15, UR10, 0x3, URZ ;  /* 0x000000030a0f78a4 */ /* 0x000fe4000f8e02ff */
[----:B------:R-:W-:Y:S01]  /*0130*/  USHF.L.U32 UR10, UR11, 0x1, URZ ;  /* 0x000000010b0a7899 */ /* 0x000fe200080006ff */
[----:B------:R-:W-:Y:S01]  /*0140*/  MOV R4, UR19 ;  /* 0x0000001300047c02 */ /* 0x000fe20008000f00 */
[----:B------:R-:W-:Y:S02]  /*0150*/  UIADD3 UR13, UP5, UPT, UR11, UR8, URZ ;  /* 0x000000080b0d7290 */ /* 0x000fe4000ffbe0ff */
[----:B------:R-:W-:-:S02]  /*0160*/  UIADD3 UR30, UP2, UPT, UR12, UR8, URZ ;  /* 0x000000080c1e7290 */ /* 0x000fc4000ff5e0ff */
[----:B------:R-:W-:Y:S02]  /*0170*/  UIADD3 UR15, UP1, UPT, UR15, UR8, URZ ;  /* 0x000000080f0f7290 */ /* 0x000fe4000ff3e0ff */
[----:B------:R-:W-:Y:S01]  /*0180*/  UIADD3 UR32, UP3, UPT, UR10, UR8, URZ ;  /* 0x000000080a207290 */ /* 0x000fe2000ff7e0ff */
[----:B------:R-:W0:Y:S01]  /*0190*/  LDCU.64 UR22, c[0x0][0x358] ;  /* 0x00006b00ff1677ac */ /* 0x000e220008000a00 */
[----:B------:R-:W-:Y:S02]  /*01a0*/  UIADD3.X UR27, UPT, UPT, URZ, UR9, URZ, UP5, !UPT ;  /* 0x00000009ff1b7290 */ /* 0x000fe4000affe4ff */
[----:B------:R-:W-:Y:S02]  /*01b0*/  UIADD3.X UR31, UPT, UPT, URZ, UR9, URZ, UP2, !UPT ;  /* 0x00000009ff1f7290 */ /* 0x000fe400097fe4ff */
[----:B------:R-:W-:Y:S02]  /*01c0*/  UIADD3.X UR20, UPT, UPT, URZ, UR9, URZ, UP0, !UPT ;  /* 0x00000009ff147290 */ /* 0x000fe400087fe4ff */
[----:B------:R-:W-:-:S02]  /*01d0*/  UIADD3.X UR18, UPT, UPT, URZ, UR9, URZ, UP4, !UPT ;  /* 0x00000009ff127290 */ /* 0x000fc4000a7fe4ff */
[----:B------:R-:W-:Y:S02]  /*01e0*/  UIADD3.X UR16, UPT, UPT, URZ, UR9, URZ, UP1, !UPT ;  /* 0x00000009ff107290 */ /* 0x000fe40008ffe4ff */
[----:B--2---:R-:W-:Y:S02]  /*01f0*/  UIADD3 UR8, UP2, UPT, UR5, UR6, URZ ;  /* 0x0000000605087290 */ /* 0x004fe4000ff5e0ff */
[----:B------:R-:W-:Y:S01]  /*0200*/  UIADD3.X UR33, UPT, UPT, URZ, UR9, URZ, UP3, !UPT ;  /* 0x00000009ff217290 */ /* 0x000fe20009ffe4ff */
[----:B------:R-:W-:Y:S01]  /*0210*/  MOV R3, UR27 ;  /* 0x0000001b00037c02 */ /* 0x000fe20008000f00 */
[----:B------:R-:W-:Y:S01]  /*0220*/  UIADD3 UR29, UP0, UPT, UR19, UR11, URZ ;  /* 0x0000000b131d7290 */ /* 0x000fe2000ff1e0ff */
[----:B------:R-:W-:Y:S01]  /*0230*/  MOV R2, UR13 ;  /* 0x0000000d00027c02 */ /* 0x000fe20008000f00 */
[----:B------:R-:W-:Y:S01]  /*0240*/  UIADD3 UR28, UP4, UPT, UR17, UR11, URZ ;  /* 0x0000000b111c7290 */ /* 0x000fe2000ff9e0ff */
[----:B------:R-:W-:Y:S01]  /*0250*/  MOV R5, UR20 ;  /* 0x0000001400057c02 */ /* 0x000fe20008000f00 */
[----:B------:R-:W-:-:S02]  /*0260*/  UIADD3 UR14, UP1, UPT, UR15, UR11, URZ ;  /* 0x0000000b0f0e7290 */ /* 0x000fc4000ff3e0ff */
[----:B------:R-:W-:Y:S01]  /*0270*/  UIADD3 UR11, UP3, UPT, UR6, UR4, URZ ;  /* 0x00000004060b7290 */ /* 0x000fe2000ff7e0ff */
[----:B------:R-:W-:Y:S01]  /*0280*/  MOV R78, UR8 ;  /* 0x00000008004e7c02 */ /* 0x000fe20008000f00 */
[----:B------:R-:W-:Y:S01]  /*0290*/  UIADD3.X UR9, UPT, UPT, URZ, UR7, URZ, UP2, !UPT ;  /* 0x00000007ff097290 */ /* 0x000fe200097fe4ff */
[----:B0-----:R0:W2:Y:S01]  /*02a0*/  LDG.E R11, desc[UR22][R2.64] ;  /* 0x00000016020b7981 */ /* 0x0010a2000c1e1900 */
[----:B----4-:R-:W-:Y:S02]  /*02b0*/  UIADD3 UR27, UP2, UPT, UR21, UR24, URZ ;  /* 0x00000018151b7290 */ /* 0x010fe4000ff5e0ff */
[----:B------:R-:W-:Y:S01]  /*02c0*/  UIADD3.X UR13, UPT, UPT, URZ, UR7, URZ, UP3, !UPT ;  /* 0x00000007ff0d7290 */ /* 0x000fe20009ffe4ff */
[----:B------:R4:W2:Y:S01]  /*02d0*/  LDG.E R10, desc[UR22][R4.64] ;  /* 0x00000016040a7981 */ /* 0x0008a2000c1e1900 */
[----:B------:R-:W-:Y:S01]  /*02e0*/  ULEA UR8, UP3, UR21, UR24, 0x1 ;  /* 0x0000001815087291 */ /* 0x000fe2000f8608ff */
[----:B------:R-:W-:Y:S01]  /*02f0*/  MOV R79, UR9 ;  /* 0x00000009004f7c02 */ /* 0x000fe20008000f00 */
[----:B------:R-:W-:Y:S01]  /*0300*/  UIADD3.X UR21, UPT, UPT, URZ, UR25, URZ, UP2, !UPT ;  /* 0x00000019ff157290 */ /* 0x000fe200097fe4ff */
[----:B------:R-:W-:Y:S01]  /*0310*/  MOV R12, UR17 ;  /* 0x00000011000c7c02 */ /* 0x000fe20008000f00 */
[----:B------:R-:W-:Y:S01]  /*0320*/  UIADD3.X UR9, UPT, UPT, URZ, UR25, URZ, UP3, !UPT ;  /* 0x00000019ff097290 */ /* 0x000fe20009ffe4ff */
[----:B------:R-:W-:Y:S01]  /*0330*/  MOV R13, UR18 ;  /* 0x00000012000d7c02 */ /* 0x000fe20008000f00 */
[----:B------:R-:W-:Y:S01]  /*0340*/  UIADD3 UR24, UP2, UPT, UR10, UR19, URZ ;  /* 0x000000130a187290 */ /* 0x000fe2000ff5e0ff */
[----:B0-----:R-:W-:Y:S01]  /*0350*/  MOV R2, UR8 ;  /* 0x0000000800027c02 */ /* 0x001fe20008000f00 */
[----:B------:R-:W-:Y:S01]  /*0360*/  UIADD3 UR19, UP3, UPT, UR12, UR19, URZ ;  /* 0x000000130c137290 */ /* 0x000fe2000ff7e0ff */
[----:B------:R-:W-:Y:S01]  /*0370*/  MOV R73, UR21 ;  /* 0x0000001500497c02 */ /* 0x000fe20008000f00 */
[----:B------:R-:W-:Y:S01]  /*0380*/  UIADD3.X UR21, UPT, UPT, URZ, UR20, URZ, UP0, !UPT ;  /* 0x00000014ff157290 */ /* 0x000fe200087fe4ff */
[----:B------:R-:W-:Y:S01]  /*0390*/  MOV R3, UR9 ;  /* 0x0000000900037c02 */ /* 0x000fe20008000f00 */
[----:B------:R-:W-:Y:S01]  /*03a0*/  UIADD3.X UR9, UPT, UPT, URZ, UR20, URZ, UP2, !UPT ;  /* 0x00000014ff097290 */ /* 0x000fe200097fe4ff */
[----:B----4-:R-:W-:Y:S01]  /*03b0*/  MOV R4, UR11 ;  /* 0x0000000b00047c02 */ /* 0x010fe20008000f00 */
[----:B------:R-:W-:Y:S01]  /*03c0*/  UIADD3.X UR8, UPT, UPT, URZ, UR20, URZ, UP3, !UPT ;  /* 0x00000014ff087290 */ /* 0x000fe20009ffe4ff */
[----:B------:R-:W-:Y:S01]  /*03d0*/  MOV R5, UR13 ;  /* 0x0000000d00057c02 */ /* 0x000fe20008000f00 */
[----:B------:R-:W-:Y:S01]  /*03e0*/  UIADD3 UR20, UP0, UPT, UR10, UR17, URZ ;  /* 0x000000110a147290 */ /* 0x000fe2000ff1e0ff */
[----:B------:R-:W-:Y:S01]  /*03f0*/  MOV R17, UR21 ;  /* 0x0000001500117c02 */ /* 0x000fe20008000f00 */
[----:B------:R-:W4:Y:S01]  /*0400*/  LDG.E R12, desc[UR22][R12.64] ;  /* 0x000000160c0c7981 */ /* 0x000f22000c1e1900 */
[----:B------:R-:W-:Y:S01]  /*0410*/  MOV R16, UR29 ;  /* 0x0000001d00107c02 */ /* 0x000fe20008000f00 */
[----:B------:R-:W-:Y:S01]  /*0420*/  UIADD3.X UR21, UPT, UPT, URZ, UR18, URZ, UP0, !UPT ;  /* 0x00000012ff157290 */ /* 0x000fe200087fe4ff */
[----:B------:R-:W-:Y:S01]  /*0430*/  MOV R20, UR19 ;  /* 0x0000001300147c02 */ /* 0x000fe20008000f00 */
[----:B------:R0:W5:Y:S01]  /*0440*/  LDG.E R7, desc[UR22][R4.64] ;  /* 0x0000001604077981 */ /* 0x000162000c1e1900 */
[----:B------:R-:W-:Y:S01]  /*0450*/  MOV R21, UR8 ;  /* 0x0000000800157c02 */ /* 0x000fe20008000f00 */
[----:B------:R-:W-:Y:S01]  /*0460*/  UIMAD UR8, UR5, 0x3, URZ ;  /* 0x00000003050878a4 */ /* 0x000fe2000f8e02ff */
[----:B------:R-:W-:Y:S01]  /*0470*/  MOV R19, UR9 ;  /* 0x0000000900137c02 */ /* 0x000fe20008000f00 */
[----:B------:R-:W-:Y:S01]  /*0480*/  UIMAD UR19, UR4, 0x3, URZ ;  /* 0x00000003041378a4 */ /* 0x000fe2000f8e02ff */
[----:B------:R-:W-:Y:S01]  /*0490*/  MOV R18, UR24 ;  /* 0x0000001800127c02 */ /* 0x000fe20008000f00 */
[----:B------:R-:W-:Y:S01]  /*04a0*/  UIADD3.X UR4, UPT, UPT, URZ, UR18, URZ, UP4, !UPT ;  /* 0x00000012ff047290 */ /* 0x000fe2000a7fe4ff */
[----:B------:R1:W4:Y:S01]  /*04b0*/  LDG.E R13, desc[UR22][R16.64] ;  /* 0x00000016100d7981 */ /* 0x000322000c1e1900 */
[----:B------:R-:W-:Y:S01]  /*04c0*/  UIADD3 UR9, UP0, UPT, UR12, UR17, URZ ;  /* 0x000000110c097290 */ /* 0x000fe2000ff1e0ff */
[----:B0-----:R-:W-:-:S02]  /*04d0*/  MOV R4, UR32 ;  /* 0x0000002000047c02 */ /* 0x001fc40008000f00 */
[----:B------:R0:W4:Y:S01]  /*04e0*/  LDG.E R14, desc[UR22][R18.64] ;  /* 0x00000016120e7981 */ /* 0x000122000c1e1900 */
[----:B------:R-:W-:Y:S01]  /*04f0*/  MOV R5, UR33 ;  /* 0x0000002100057c02 */ /* 0x000fe20008000f00 */
[----:B------:R-:W-:Y:S02]  /*0500*/  UIADD3.X UR17, UPT, UPT, URZ, UR18, URZ, UP0, !UPT ;  /* 0x00000012ff117290 */ /* 0x000fe400087fe4ff */
[----:B------:R3:W5:Y:S01]  /*0510*/  LDG.E R69, desc[UR22][R2.64] ;  /* 0x0000001602457981 */ /* 0x000762000c1e1900 */
[----:B-1----:R-:W-:Y:S01]  /*0520*/  MOV R17, UR21 ;  /* 0x0000001500117c02 */ /* 0x002fe20008000f00 */
[----:B------:R-:W-:Y:S02]  /*0530*/  UIADD3 UR21, UP2, UPT, UR8, UR6, URZ ;  /* 0x0000000608157290 */ /* 0x000fe4000ff5e0ff */
[----:B------:R1:W4:Y:S01]  /*0540*/  LDG.E R15, desc[UR22][R4.64] ;  /* 0x00000016040f7981 */ /* 0x000322000c1e1900 */
[----:B------:R-:W-:Y:S02]  /*0550*/  MOV R16, UR20 ;  /* 0x0000001400107c02 */ /* 0x000fe40008000f00 */
[----:B0-----:R-:W-:Y:S01]  /*0560*/  MOV R19, UR4 ;  /* 0x0000000400137c02 */ /* 0x001fe20008000f00 */
[----:B------:R-:W-:Y:S01]  /*0570*/  USHF.L.U32 UR4, UR5, 0x1, URZ ;  /* 0x0000000105047899 */ /* 0x000fe200080006ff */
[----:B------:R0:W5:Y:S01]  /*0580*/  LDG.E R67, desc[UR22][R20.64] ;  /* 0x0000001614437981 */ /* 0x000162000c1e1900 */
[----:B------:R-:W-:Y:S01]  /*0590*/  UIADD3 UR18, UP3, UPT, UR11, UR5, URZ ;  /* 0x000000050b127290 */ /* 0x000fe2000ff7e0ff */
[----:B---3--:R-:W-:-:S02]  /*05a0*/  MOV R2, UR30 ;  /* 0x0000001e00027c02 */ /* 0x008fc40008000f00 */
[----:B------:R3:W4:Y:S01]  /*05b0*/  LDG.E R36, desc[UR22][R16.64] ;  /* 0x0000001610247981 */ /* 0x000722000c1e1900 */
[----:B-1----:R-:W-:Y:S01]  /*05c0*/  MOV R4, UR9 ;  /* 0x0000000900047c02 */ /* 0x002fe20008000f00 */
[----:B------:R-:W-:Y:S01]  /*05d0*/  UIADD3.X UR9, UPT, UPT, URZ, UR7, URZ, UP2, !UPT ;  /* 0x00000007ff097290 */ /* 0x000fe200097fe4ff */
[----:B------:R-:W-:Y:S01]  /*05e0*/  MOV R5, UR17 ;  /* 0x0000001100057c02 */ /* 0x000fe20008000f00 */
[----:B------:R-:W-:Y:S01]  /*05f0*/  UIADD3 UR17, UP2, UPT, UR4, UR11, URZ ;  /* 0x0000000b04117290 */ /* 0x000fe2000ff5e0ff */
[----:B------:R-:W-:Y:S01]  /*0600*/  MOV R3, UR31 ;  /* 0x0000001f00037c02 */ /* 0x000fe20008000f00 */
[----:B------:R-:W-:Y:S01]  /*0610*/  UIADD3.X UR20, UPT, UPT, URZ, UR13, URZ, UP3, !UPT ;  /* 0x0000000dff147290 */ /* 0x000fe20009ffe4ff */
[----:B0-----:R-:W-:Y:S01]  /*0620*/  MOV R20, UR15 ;  /* 0x0000000f00147c02 */ /* 0x001fe20008000f00 */
[----:B------:R-:W-:Y:S01]  /*0630*/  UIADD3 UR24, UP0, UPT, UR4, UR6, URZ ;  /* 0x0000000604187290 */ /* 0x000fe2000ff1e0ff */
[----:B------:R-:W-:Y:S01]  /*0640*/  MOV R21, UR16 ;  /* 0x0000001000157c02 */ /* 0x000fe20008000f00 */
[----:B------:R-:W5:Y:S01]  /*0650*/  LDG.E R2, desc[UR22][R2.64] ;  /* 0x0000001602027981 */ /* 0x000f62000c1e1900 */
[----:B---3--:R-:W-:Y:S01]  /*0660*/  MOV R17, UR9 ;  /* 0x0000000900117c02 */ /* 0x008fe20008000f00 */
[----:B------:R-:W-:-:S02]  /*0670*/  UIADD3 UR9, UP3, UPT, UR19, UR6, URZ ;  /* 0x0000000613097290 */ /* 0x000fc4000ff7e0ff */
[----:B------:R-:W-:Y:S01]  /*0680*/  UIADD3.X UR6, UPT, UPT, URZ, UR13, URZ, UP2, !UPT ;  /* 0x0000000dff067290 */ /* 0x000fe200097fe4ff */
[----:B------:R-:W-:Y:S01]  /*0690*/  MOV R74, UR18 ;  /* 0x00000012004a7c02 */ /* 0x000fe20008000f00 */
[----:B------:R-:W-:Y:S01]  /*06a0*/  UIADD3.X UR18, UPT, UPT, URZ, UR7, URZ, UP0, !UPT ;  /* 0x00000007ff127290 */ /* 0x000fe200087fe4ff */
[----:B------:R0:W5:Y:S01]  /*06b0*/  LDG.E R6, desc[UR22][R4.64] ;  /* 0x0000001604067981 */ /* 0x000162000c1e1900 */
[----:B------:R-:W-:-:S03]  /*06c0*/  UIADD3 UR11, UP2, UPT, UR8, UR11, URZ ;  /* 0x0000000b080b7290 */ /* 0x000fc6000ff5e0ff */
[----:B------:R1:W5:Y:S01]  /*06d0*/  LDG.E R3, desc[UR22][R20.64] ;  /* 0x0000001614037981 */ /* 0x000362000c1e1900 */
[----:B------:R-:W-:-:S03]  /*06e0*/  UIADD3.X UR7, UPT, UPT, URZ, UR7, URZ, UP3, !UPT ;  /* 0x00000007ff077290 */ /* 0x000fc60009ffe4ff */
[----:B------:R-:W5:Y:S01]  /*06f0*/  LDG.E R78, desc[UR22][R78.64] ;  /* 0x000000164e4e7981 */ /* 0x000f62000c1e1900 */
[----:B0-----:R-:W-:Y:S02]  /*0700*/  MOV R4, UR24 ;  /* 0x0000001800047c02 */ /* 0x001fe40008000f00 */
[----:B-1----:R-:W-:Y:S01]  /*0710*/  MOV R21, UR6 ;  /* 0x0000000600157c02 */ /* 0x002fe20008000f00 */
[----:B------:R-:W-:Y:S01]  /*0720*/  UIADD3 UR6, UP0, UPT, UR9, UR5, URZ ;  /* 0x0000000509067290 */ /* 0x000fe2000ff1e0ff */
[----:B------:R-:W-:Y:S01]  /*0730*/  MOV R5, UR18 ;  /* 0x0000001200057c02 */ /* 0x000fe20008000f00 */
[----:B------:R-:W-:Y:S02]  /*0740*/  UIADD3.X UR5, UPT, UPT, URZ, UR13, URZ, UP2, !UPT ;  /* 0x0000000dff057290 */ /* 0x000fe400097fe4ff */
[----:B------:R-:W-:Y:S01]  /*0750*/  UIADD3.X UR13, UPT, UPT, URZ, UR16, URZ, UP1, !UPT ;  /* 0x00000010ff0d7290 */ /* 0x000fe20008ffe4ff */
[----:B------:R-:W-:Y:S01]  /*0760*/  MOV R75, UR20 ;  /* 0x00000014004b7c02 */ /* 0x000fe20008000f00 */
[----:B------:R0:W5:Y:S01]  /*0770*/  LDG.E R79, desc[UR22][R4.64] ;  /* 0x00000016044f7981 */ /* 0x000162000c1e1900 */
[----:B------:R-:W-:-:S02]  /*0780*/  MOV R22, UR9 ;  /* 0x0000000900167c02 */ /* 0x000fc40008000f00 */
[----:B------:R-:W-:Y:S01]  /*0790*/  MOV R23, UR7 ;  /* 0x0000000700177c02 */ /* 0x000fe20008000f00 */
[----:B------:R-:W-:Y:S01]  /*07a0*/  UIADD3 UR10, UP2, UPT, UR10, UR15, URZ ;  /* 0x0000000f0a0a7290 */ /* 0x000fe2000ff5e0ff */
[----:B------:R-:W5:Y:S01]  /*07b0*/  LDG.E R74, desc[UR22][R74.64] ;  /* 0x000000164a4a7981 */ /* 0x000f62000c1e1900 */
[----:B------:R-:W-:Y:S01]  /*07c0*/  UIADD3 UR12, UP3, UPT, UR12, UR15, URZ ;  /* 0x0000000f0c0c7290 */ /* 0x000fe2000ff7e0ff */
[----:B------:R-:W-:Y:S02]  /*07d0*/  MOV R76, UR11 ;  /* 0x0000000b004c7c02 */ /* 0x000fe40008000f00 */
[----:B0-----:R-:W-:Y:S02]  /*07e0*/  MOV R4, UR14 ;  /* 0x0000000e00047c02 */ /* 0x001fe40008000f00 */
[----:B------:R-:W-:Y:S01]  /*07f0*/  MOV R5, UR13 ;  /* 0x0000000d00057c02 */ /* 0x000fe20008000f00 */
[----:B------:R-:W-:Y:S01]  /*0800*/  UIADD3.X UR11, UPT, UPT, URZ, UR16, URZ, UP2, !UPT ;  /* 0x00000010ff0b7290 */ /* 0x000fe200097fe4ff */
[----:B------:R-:W-:Y:S01]  /*0810*/  MOV R77, UR5 ;  /* 0x00000005004d7c02 */ /* 0x000fe20008000f00 */
[----:B------:R0:W5:Y:S01]  /*0820*/  LDG.E R75, desc[UR22][R22.64] ;  /* 0x00000016164b7981 */ /* 0x000162000c1e1900 */
[----:B------:R-:W-:Y:S01]  /*0830*/  MOV R16, UR21 ;  /* 0x0000001500107c02 */ /* 0x000fe20008000f00 */
[----:B------:R-:W-:-:S02]  /*0840*/  UIADD3.X UR5, UPT, UPT, URZ, UR16, URZ, UP3, !UPT ;  /* 0x00000010ff057290 */ /* 0x000fc40009ffe4ff */
[----:B------:R1:W5:Y:S01]  /*0850*/  LDG.E R66, desc[UR22][R4.64] ;  /* 0x0000001604427981 */ /* 0x000362000c1e1900 */
[----:B------:R-:W-:Y:S01]  /*0860*/  MOV R20, UR17 ;  /* 0x0000001100147c02 */ /* 0x000fe20008000f00 */
[----:B------:R-:W3:Y:S01]  /*0870*/  LDCU UR14, c[0x0][0x3f8] ;  /* 0x00007f00ff0e77ac */ /* 0x000ee20008000800 */
[----:B------:R-:W-:Y:S01]  /*0880*/  MOV R18, UR28 ;  /* 0x0000001c00127c02 */ /* 0x000fe20008000f00 */
[----:B------:R1:W5:Y:S01]  /*0890*/  LDG.E R68, desc[UR22][R16.64] ;  /* 0x0000001610447981 */ /* 0x000362000c1e1900 */
[----:B0-----:R-:W0:Y:S01]  /*08a0*/  LDC.64 R22, c[0x0][0x580] ;  /* 0x00016000ff167b82 */ /* 0x001e220000000a00 */
[----:B------:R-:W3:Y:S02]  /*08b0*/  LDCU UR15, c[0x0][0x400] ;  /* 0x00008000ff0f77ac */ /* 0x000ee40008000800 */
[----:B------:R1:W5:Y:S01]  /*08c0*/  LDG.E R81, desc[UR22][R20.64] ;  /* 0x0000001614517981 */ /* 0x000362000c1e1900 */
[----:B------:R-:W-:-:S03]  /*08d0*/  UIADD3 UR8, UP2, UPT, UR8, UR9, URZ ;  /* 0x0000000908087290 */ /* 0x000fc6000ff5e0ff */
[----:B------:R3:W4:Y:S01]  /*08e0*/  LDG.E R18, desc[UR22][R18.64] ;  /* 0x0000001612127981 */ /* 0x000722000c1e1900 */
[----:B------:R-:W-:Y:S01]  /*08f0*/  MOV R24, UR6 ;  /* 0x0000000600187c02 */ /* 0x000fe20008000f00 */
[----:B-1----:R-:W1:Y:S01]  /*0900*/  LDC.64 R4, c[0x0][0x3f0] ;  /* 0x0000fc00ff047b82 */ /* 0x002e620000000a00 */
[----:B------:R-:W-:Y:S01]  /*0910*/  MOV R16, UR10 ;  /* 0x0000000a00107c02 */ /* 0x000fe20008000f00 */
[----:B------:R-:W5:Y:S01]  /*0920*/  LDG.E R76, desc[UR22][R76.64] ;  /* 0x000000164c4c7981 */ /* 0x000f62000c1e1900 */
[----:B------:R-:W-:Y:S01]  /*0930*/  MOV R17, UR11 ;  /* 0x0000000b00117c02 */ /* 0x000fe20008000f00 */
[----:B------:R-:W1:Y:S01]  /*0940*/  LDCU UR16, c[0x0][0x578] ;  /* 0x0000af00ff1077ac */ /* 0x000e620008000800 */
[----:B------:R-:W-:Y:S02]  /*0950*/  MOV R20, UR12 ;  /* 0x0000000c00147c02 */ /* 0x000fe40008000f00 */
[----:B------:R-:W-:Y:S01]  /*0960*/  MOV R21, UR5 ;  /* 0x0000000500157c02 */ /* 0x000fe20008000f00 */
[----:B------:R0:W5:Y:S01]  /*0970*/  LDG.E R65, desc[UR22][R16.64] ;  /* 0x0000001610417981 */ /* 0x000162000c1e1900 */
[----:B------:R-:W-:Y:S01]  /*0980*/  UIADD3 UR5, UP1, UPT, UR4, UR9, URZ ;  /* 0x0000000904057290 */ /* 0x000fe2000ff3e0ff */
[----:B---3--:R-:W-:-:S02]  /*0990*/  IMAD R19, R9, R34, RZ ;  /* 0x0000002209137224 */ /* 0x008fc400078e02ff */
[----:B------:R3:W5:Y:S01]  /*09a0*/  LDG.E R64, desc[UR22][R20.64] ;  /* 0x0000001614407981 */ /* 0x000762000c1e1900 */
[----:B------:R-:W-:Y:S02]  /*09b0*/  UIADD3.X UR4, UPT, UPT, URZ, UR7, URZ, UP2, !UPT ;  /* 0x00000007ff047290 */ /* 0x000fe400097fe4ff */
[----:B------:R-:W-:Y:S01]  /*09c0*/  UIADD3.X UR10, UPT, UPT, URZ, UR7, URZ, UP0, !UPT ;  /* 0x00000007ff0a7290 */ /* 0x000fe200087fe4ff */
[----:B0-----:R-:W4:Y:S01]  /*09d0*/  LDG.E R22, desc[UR22][R22.64] ;  /* 0x0000001616167981 */ /* 0x001f22000c1e1900 */
[----:B------:R-:W0:Y:S01]  /*09e0*/  LDC.64 R16, c[0x0][0x5f0] ;  /* 0x00017c00ff107b82 */ /* 0x000e220000000a00 */
[----:B------:R-:W-:Y:S01]  /*09f0*/  UIADD3.X UR9, UPT, UPT, URZ, UR7, URZ, UP1, !UPT ;  /* 0x00000007ff097290 */ /* 0x000fe20008ffe4ff */
[----:B------:R-:W-:-:S06]  /*0a00*/  IADD3 R30, P0, PT, R19, R30, RZ ;  /* 0x0000001e131e7210 */ /* 0x000fcc0007f1e0ff */
[----:B---3--:R-:W3:Y:S01]  /*0a10*/  LDC.64 R20, c[0x0][0x5b8] ;  /* 0x00016e00ff147b82 */ /* 0x008ee20000000a00 */
[----:B------:R-:W-:Y:S01]  /*0a20*/  IMAD R9, R9, UR14, RZ ;  /* 0x0000000e09097c24 */ /* 0x000fe2000f8e02ff */
[----:B------:R-:W-:Y:S01]  /*0a30*/  MOV R29, UR4 ;  /* 0x00000004001d7c02 */ /* 0x000fe20008000f00 */
[----:B------:R-:W-:Y:S01]  /*0a40*/  USHF.L.U32 UR4, UR15, 0x1, URZ ;  /* 0x000000010f047899 */ /* 0x000fe200080006ff */
[----:B------:R-:W-:Y:S02]  /*0a50*/  MOV R25, UR10 ;  /* 0x0000000a00197c02 */ /* 0x000fe40008000f00 */
[----:B------:R-:W-:Y:S02]  /*0a60*/  MOV R26, UR5 ;  /* 0x00000005001a7c02 */ /* 0x000fe40008000f00 */
[----:B------:R-:W-:Y:S01]  /*0a70*/  MOV R27, UR9 ;  /* 0x00000009001b7c02 */ /* 0x000fe20008000f00 */
[----:B------:R1:W5:Y:S01]  /*0a80*/  LDG.E R80, desc[UR22][R24.64] ;  /* 0x0000001618507981 */ /* 0x000362000c1e1900 */
[----:B------:R-:W-:-:S02]  /*0a90*/  IADD3.X R31, PT, PT, RZ, R31, RZ, P0, !PT ;  /* 0x0000001fff1f7210 */ /* 0x000fc400007fe4ff */
[----:B------:R-:W-:Y:S01]  /*0aa0*/  IADD3 R32, P0, PT, R30, R35, RZ ;  /* 0x000000231e207210 */ /* 0x000fe20007f1e0ff */
[----:B------:R1:W5:Y:S01]  /*0ab0*/  LDG.E R83, desc[UR22][R26.64] ;  /* 0x000000161a537981 */ /* 0x000362000c1e1900 */
[----:B------:R-:W-:Y:S02]  /*0ac0*/  LEA R34, P1, R35, R30, 0x1 ;  /* 0x0000001e23227211 */ /* 0x000fe400078208ff */
[----:B-1----:R-:W-:Y:S01]  /*0ad0*/  IADD3 R8, P2, PT, R9, R4, RZ ;  /* 0x0000000409087210 */ /* 0x002fe20007f5e0ff */
[----:B------:R1:W5:Y:S01]  /*0ae0*/  LDG.E R0, desc[UR22][R30.64] ;  /* 0x000000161e007981 */ /* 0x000362000c1e1900 */
[-C--:B------:R-:W-:Y:S02]  /*0af0*/  IADD3.X R33, PT, PT, RZ, R31.reuse, RZ, P0, !PT ;  /* 0x0000001fff217210 */ /* 0x080fe400007fe4ff */
[----:B------:R-:W-:Y:S02]  /*0b00*/  IADD3.X R35, PT, PT, RZ, R31, RZ, P1, !PT ;  /* 0x0000001fff237210 */ /* 0x000fe40000ffe4ff */
[----:B------:R-:W-:Y:S01]  /*0b10*/  IADD3.X R9, PT, PT, RZ, R5, RZ, P2, !PT ;  /* 0x00000005ff097210 */ /* 0x000fe200017fe4ff */
[----:B------:R1:W5:Y:S01]  /*0b20*/  LDG.E R63, desc[UR22][R32.64] ;  /* 0x00000016203f7981 */ /* 0x000362000c1e1900 */
[----:B------:R-:W-:-:S02]  /*0b30*/  IADD3 R24, P0, PT, R8, UR15, RZ ;  /* 0x0000000f08187c10 */ /* 0x000fc4000ff1e0ff */
[----:B------:R-:W-:Y:S01]  /*0b40*/  IADD3 R26, P1, PT, R8, UR4, RZ ;  /* 0x00000004081a7c10 */ /* 0x000fe2000ff3e0ff */
[----:B------:R1:W5:Y:S01]  /*0b50*/  LDG.E R62, desc[UR22][R34.64] ;  /* 0x00000016223e7981 */ /* 0x000362000c1e1900 */
[----:B------:R-:W-:Y:S02]  /*0b60*/  MOV R72, UR27 ;  /* 0x0000001b00487c02 */ /* 0x000fe40008000f00 */
[----:B------:R-:W-:Y:S01]  /*0b70*/  MOV R28, UR8 ;  /* 0x00000008001c7c02 */ /* 0x000fe20008000f00 */
[----:B------:R1:W5:Y:S01]  /*0b80*/  LDG.E R61, desc[UR22][R8.64] ;  /* 0x00000016083d7981 */ /* 0x000362000c1e1900 */
[-C--:B------:R-:W-:Y:S02]  /*0b90*/  IADD3.X R25, PT, PT, RZ, R9.reuse, RZ, P0, !PT ;  /* 0x00000009ff197210 */ /* 0x080fe400007fe4ff */
[----:B------:R-:W-:Y:S01]  /*0ba0*/  IADD3.X R27, PT, PT, RZ, R9, RZ, P1, !PT ;  /* 0x00000009ff1b7210 */ /* 0x000fe20000ffe4ff */
[----:B------:R1:W5:Y:S04]  /*0bb0*/  LDG.E R72, desc[UR22][R72.64] ;  /* 0x0000001648487981 */ /* 0x000368000c1e1900 */
[----:B------:R1:W5:Y:S04]  /*0bc0*/  LDG.E R82, desc[UR22][R28.64] ;  /* 0x000000161c527981 */ /* 0x000368000c1e1900 */
[----:B------:R1:W5:Y:S04]  /*0bd0*/  LDG.E R60, desc[UR22][R24.64] ;  /* 0x00000016183c7981 */ /* 0x000368000c1e1900 */
[----:B------:R1:W5:Y:S04]  /*0be0*/  LDG.E R59, desc[UR22][R26.64] ;  /* 0x000000161a3b7981 */ /* 0x000368000c1e1900 */
[----:B---3--:R1:W5:Y:S04]  /*0bf0*/  LDG.E R77, desc[UR22][R20.64] ;  /* 0x00000016144d7981 */ /* 0x008368000c1e1900 */
[----:B0-----:R1:W5:Y:S01]  /*0c00*/  LDG.E R73, desc[UR22][R16.64] ;  /* 0x0000001610497981 */ /* 0x001362000c1e1900 */
[----:B------:R-:W-:Y:S01]  /*0c10*/  UISETP.NE.AND UP0, UPT, UR16, URZ, UPT ;  /* 0x000000ff1000728c */ /* 0x000fe2000bf05270 */
[----:B--2---:R-:W-:-:S02]  /*0c20*/  R2UR UR6, R11 ;  /* 0x000000000b0672ca */ /* 0x004fc400000e0000 */
[----:B------:R-:W-:Y:S02]  /*0c30*/  R2UR UR8, R10 ;  /* 0x000000000a0872ca */ /* 0x000fe400000e0000 */
[----:B----4-:R-:W-:Y:S02]  /*0c40*/  R2UR UR11, R12 ;  /* 0x000000000c0b72ca */ /* 0x010fe400000e0000 */
[----:B------:R-:W-:Y:S02]  /*0c50*/  R2UR UR9, R13 ;  /* 0x000000000d0972ca */ /* 0x000fe400000e0000 */
[----:B------:R-:W-:Y:S02]  /*0c60*/  R2UR UR10, R14 ;  /* 0x000000000e0a72ca */ /* 0x000fe400000e0000 */
[----:B------:R-:W-:Y:S02]  /*0c70*/  R2UR UR7, R15 ;  /* 0x000000000f0772ca */ /* 0x000fe400000e0000 */
[----:B------:R-:W-:-:S02]  /*0c80*/  R2UR UR13, R36 ;  /* 0x00000000240d72ca */ /* 0x000fc400000e0000 */
[----:B------:R-:W-:Y:S02]  /*0c90*/  R2UR UR12, R18 ;  /* 0x00000000120c72ca */ /* 0x000fe400000e0000 */
[----:B------:R-:W-:Y:S01]  /*0ca0*/  R2UR UR5, R22 ;  /* 0x00000000160572ca */ /* 0x000fe200000e0000 */
[----:B-1----:R-:W-:-:S14]  /*0cb0*/  BRA.U !UP0, `(.L_x_0) ;  /* 0x0000000908707547 */ /* 0x002fdc000b800000 */
[----:B------:R-:W0:Y:S02]  /*0cc0*/  LDC R25, c[0x0][0x3fc] ;  /* 0x0000ff00ff197b82 */ /* 0x000e240000000800 */
[----:B0-----:R-:W-:Y:S02]  /*0cd0*/  IADD3 R10, P0, PT, R8, R25, RZ ;  /* 0x00000019080a7210 */ /* 0x001fe40007f1e0ff */
[----:B------:R-:W-:Y:S02]  /*0ce0*/  LEA R16, P1, R25, R8, 0x1 ;  /* 0x0000000819107211 */ /* 0x000fe400078208ff */
[-C--:B------:R-:W-:Y:S02]  /*0cf0*/  IADD3.X R11, PT, PT, RZ, R9.reuse, RZ, P0, !PT ;  /* 0x00000009ff0b7210 */ /* 0x080fe400007fe4ff */
[----:B------:R-:W-:Y:S02]  /*0d00*/  IADD3.X R17, PT, PT, RZ, R9, RZ, P1, !PT ;  /* 0x00000009ff117210 */ /* 0x000fe40000ffe4ff */
[C---:B------:R-:W-:Y:S01]  /*0d10*/  IADD3 R12, P0, PT, R10.reuse, UR15, RZ ;  /* 0x0000000f0a0c7c10 */ /* 0x040fe2000ff1e0ff */
[----:B------:R0:W5:Y:S01]  /*0d20*/  LDG.E R58, desc[UR22][R10.64] ;  /* 0x000000160a3a7981 */ /* 0x000162000c1e1900 */
[----:B------:R-:W-:-:S02]  /*0d30*/  IADD3 R14, P1, PT, R10, UR4, RZ ;  /* 0x000000040a0e7c10 */ /* 0x000fc4000ff3e0ff */
[----:B------:R-:W-:Y:S01]  /*0d40*/  LEA R23, R25, R25, 0x1 ;  /* 0x0000001919177211 */ /* 0x000fe200078e08ff */
[----:B------:R1:W5:Y:S01]  /*0d50*/  LDG.E R57, desc[UR22][R16.64] ;  /* 0x0000001610397981 */ /* 0x000362000c1e1900 */
[-C--:B------:R-:W-:Y:S02]  /*0d60*/  IADD3.X R13, PT, PT, RZ, R11.reuse, RZ, P0, !PT ;  /* 0x0000000bff0d7210 */ /* 0x080fe400007fe4ff */
[----:B------:R-:W-:Y:S02]  /*0d70*/  IADD3.X R15, PT, PT, RZ, R11, RZ, P1, !PT ;  /* 0x0000000bff0f7210 */ /* 0x000fe40000ffe4ff */
[C---:B------:R-:W-:Y:S01]  /*0d80*/  IADD3 R18, P0, PT, R16.reuse, UR15, RZ ;  /* 0x0000000f10127c10 */ /* 0x040fe2000ff1e0ff */
[----:B------:R2:W5:Y:S01]  /*0d90*/  LDG.E R56, desc[UR22][R12.64] ;  /* 0x000000160c387981 */ /* 0x000562000c1e1900 */
[----:B------:R-:W-:Y:S02]  /*0da0*/  IADD3 R20, P1, PT, R16, UR4, RZ ;  /* 0x0000000410147c10 */ /* 0x000fe4000ff3e0ff */
[----:B------:R-:W-:Y:S01]  /*0db0*/  IADD3 R22, P2, PT, R23, R8, RZ ;  /* 0x0000000817167210 */ /* 0x000fe20007f5e0ff */
[----:B------:R2:W5:Y:S01]  /*0dc0*/  LDG.E R55, desc[UR22][R14.64] ;  /* 0x000000160e377981 */ /* 0x000562000c1e1900 */
[----:B------:R-:W-:-:S02]  /*0dd0*/  IADD3.X R19, PT, PT, RZ, R17, RZ, P0, !PT ;  /* 0x00000011ff137210 */ /* 0x000fc400007fe4ff */
[----:B------:R-:W-:Y:S02]  /*0de0*/  IADD3.X R21, PT, PT, RZ, R17, RZ, P1, !PT ;  /* 0x00000011ff157210 */ /* 0x000fe40000ffe4ff */
[----:B------:R-:W-:Y:S01]  /*0df0*/  IADD3.X R23, PT, PT, RZ, R9, RZ, P2, !PT ;  /* 0x00000009ff177210 */ /* 0x000fe200017fe4ff */
[----:B------:R2:W5:Y:S01]  /*0e00*/  LDG.E R54, desc[UR22][R18.64] ;  /* 0x0000001612367981 */ /* 0x000562000c1e1900 */
[C---:B0-----:R-:W-:Y:S02]  /*0e10*/  IADD3 R10, P0, PT, R22.reuse, UR15, RZ ;  /* 0x0000000f160a7c10 */ /* 0x041fe4000ff1e0ff */
[----:B-1----:R-:W-:Y:S01]  /*0e20*/  IADD3 R16, P1, PT, R22, UR4, RZ ;  /* 0x0000000416107c10 */ /* 0x002fe2000ff3e0ff */
[----:B------:R2:W5:Y:S01]  /*0e30*/  LDG.E R53, desc[UR22][R20.64] ;  /* 0x0000001614357981 */ /* 0x000562000c1e1900 */
[-C--:B------:R-:W-:Y:S02]  /*0e40*/  IADD3.X R11, PT, PT, RZ, R23.reuse, RZ, P0, !PT ;  /* 0x00000017ff0b7210 */ /* 0x080fe400007fe4ff */
[----:B------:R-:W-:Y:S01]  /*0e50*/  IADD3.X R17, PT, PT, RZ, R23, RZ, P1, !PT ;  /* 0x00000017ff117210 */ /* 0x000fe20000ffe4ff */
[----:B------:R2:W5:Y:S04]  /*0e60*/  LDG.E R52, desc[UR22][R22.64] ;  /* 0x0000001616347981 */ /* 0x000568000c1e1900 */
[----:B------:R2:W5:Y:S04]  /*0e70*/  LDG.E R51, desc[UR22][R10.64] ;  /* 0x000000160a337981 */ /* 0x000568000c1e1900 */
[----:B------:R2:W5:Y:S01]  /*0e80*/  LDG.E R50, desc[UR22][R16.64] ;  /* 0x0000001610327981 */ /* 0x000562000c1e1900 */
[----:B------:R-:W-:-:S09]  /*0e90*/  UISETP.NE.AND UP0, UPT, UR16, 0x1, UPT ;  /* 0x000000011000788c */ /* 0x000fd2000bf05270 */
[----:B--2---:R-:W-:Y:S05]  /*0ea0*/  BRA.U !UP0, `(.L_x_0) ;  /* 0x0000000508f47547 */ /* 0x004fea000b800000 */
[CC--:B------:R-:W-:Y:S01]  /*0eb0*/  LEA R20, P0, R25.reuse, R8.reuse, 0x2 ;  /* 0x0000000819147211 */ /* 0x0c0fe200078010ff */
[C---:B------:R-:W-:Y:S01]  /*0ec0*/  IMAD R11, R25.reuse, 0x6, RZ ;  /* 0x00000006190b7824 */ /* 0x040fe200078e02ff */
[C---:B------:R-:W-:Y:S02]  /*0ed0*/  LEA R13, R25.reuse, R25, 0x2 ;  /* 0x00000019190d7211 */ /* 0x040fe400078e10ff */
[----:B------:R-:W-:Y:S02]  /*0ee0*/  IADD3.X R21, PT, PT, RZ, R9, RZ, P0, !PT ;  /* 0x00000009ff157210 */ /* 0x000fe400007fe4ff */
[C---:B------:R-:W-:Y:S02]  /*0ef0*/  LEA R15, R25.reuse, -R25, 0x3 ;  /* 0x80000019190f7211 */ /* 0x040fe400078e18ff */
[----:B------:R-:W-:Y:S01]  /*0f00*/  IADD3 R18, P0, PT, R20, UR15, RZ ;  /* 0x0000000f14127c10 */ /* 0x000fe2000ff1e0ff */
[----:B------:R0:W5:Y:S01]  /*0f10*/  LDG.E R49, desc[UR22][R20.64] ;  /* 0x0000001614317981 */ /* 0x000162000c1e1900 */
[----:B------:R-:W-:-:S02]  /*0f20*/  LEA R14, P5, R25, R8, 0x3 ;  /* 0x00000008190e7211 */ /* 0x000fc400078a18ff */
[-C--:B------:R-:W-:Y:S02]  /*0f30*/  IADD3 R12, P2, PT, R13, R8.reuse, RZ ;  /* 0x000000080d0c7210 */ /* 0x080fe40007f5e0ff */
[-C--:B------:R-:W-:Y:S02]  /*0f40*/  IADD3 R10, P3, PT, R11, R8.reuse, RZ ;  /* 0x000000080b0a7210 */ /* 0x080fe40007f7e0ff */
[----:B------:R-:W-:Y:S02]  /*0f50*/  IADD3 R16, P1, PT, R20, UR4, RZ ;  /* 0x0000000414107c10 */ /* 0x000fe4000ff3e0ff */
[----:B------:R-:W-:Y:S02]  /*0f60*/  IADD3 R8, P4, PT, R15, R8, RZ ;  /* 0x000000080f087210 */ /* 0x000fe40007f9e0ff */
[----:B------:R-:W-:Y:S02]  /*0f70*/  IADD3.X R19, PT, PT, RZ, R21, RZ, P0, !PT ;  /* 0x00000015ff137210 */ /* 0x000fe400007fe4ff */
[----:B------:R-:W-:-:S02]  /*0f80*/  IADD3.X R15, PT, PT, RZ, R9, RZ, P5, !PT ;  /* 0x00000009ff0f7210 */ /* 0x000fc40002ffe4ff */
[C---:B------:R-:W-:Y:S01]  /*0f90*/  IADD3 R22, P0, PT, R14.reuse, UR15, RZ ;  /* 0x0000000f0e167c10 */ /* 0x040fe2000ff1e0ff */
[----:B------:R1:W5:Y:S01]  /*0fa0*/  LDG.E R47, desc[UR22][R18.64] ;  /* 0x00000016122f7981 */ /* 0x000362000c1e1900 */
[----:B------:R-:W-:Y:S02]  /*0fb0*/  IADD3.X R17, PT, PT, RZ, R21, RZ, P1, !PT ;  /* 0x00000015ff117210 */ /* 0x000fe40000ffe4ff */
[----:B0-----:R-:W-:Y:S01]  /*0fc0*/  IADD3 R20, P1, PT, R14, UR4, RZ ;  /* 0x000000040e147c10 */ /* 0x001fe2000ff3e0ff */
[----:B------:R-:W5:Y:S01]  /*0fd0*/  LDG.E R48, desc[UR22][R14.64] ;  /* 0x000000160e307981 */ /* 0x000f62000c1e1900 */
[----:B------:R-:W-:Y:S02]  /*0fe0*/  IADD3.X R23, PT, PT, RZ, R15, RZ, P0, !PT ;  /* 0x0000000fff177210 */ /* 0x000fe400007fe4ff */
[----:B------:R-:W-:Y:S01]  /*0ff0*/  IADD3.X R13, PT, PT, RZ, R9, RZ, P2, !PT ;  /* 0x00000009ff0d7210 */ /* 0x000fe200017fe4ff */
[----:B------:R0:W5:Y:S01]  /*1000*/  LDG.E R46, desc[UR22][R16.64] ;  /* 0x00000016102e7981 */ /* 0x000162000c1e1900 */
[----:B-1----:R-:W-:-:S02]  /*1010*/  IADD3 R18, P0, PT, R12, UR15, RZ ;  /* 0x0000000f0c127c10 */ /* 0x002fc4000ff1e0ff */
[----:B------:R-:W-:Y:S01]  /*1020*/  IADD3.X R21, PT, PT, RZ, R15, RZ, P1, !PT ;  /* 0x0000000fff157210 */ /* 0x000fe20000ffe4ff */
[----:B------:R1:W5:Y:S01]  /*1030*/  LDG.E R45, desc[UR22][R12.64] ;  /* 0x000000160c2d7981 */ /* 0x000362000c1e1900 */
[-C--:B------:R-:W-:Y:S02]  /*1040*/  IADD3.X R11, PT, PT, RZ, R9.reuse, RZ, P3, !PT ;  /* 0x00000009ff0b7210 */ /* 0x080fe40001ffe4ff */
[----:B------:R-:W-:Y:S01]  /*1050*/  IADD3.X R9, PT, PT, RZ, R9, RZ, P4, !PT ;  /* 0x00000009ff097210 */ /* 0x000fe200027fe4ff */
[----:B------:R-:W5:Y:S01]  /*1060*/  LDG.E R42, desc[UR22][R22.64] ;  /* 0x00000016162a7981 */ /* 0x000f62000c1e1900 */
[----:B0-----:R-:W-:Y:S02]  /*1070*/  IADD3 R16, P1, PT, R12, UR4, RZ ;  /* 0x000000040c107c10 */ /* 0x001fe4000ff3e0ff */
[----:B------:R-:W-:Y:S01]  /*1080*/  IADD3.X R19, PT, PT, RZ, R13, RZ, P0, !PT ;  /* 0x0000000dff137210 */ /* 0x000fe200007fe4ff */
[----:B------:R0:W5:Y:S01]  /*1090*/  LDG.E R44, desc[UR22][R10.64] ;  /* 0x000000160a2c7981 */ /* 0x000162000c1e1900 */
[----:B------:R-:W-:-:S02]  /*10a0*/  IADD3 R14, P0, PT, R10, UR15, RZ ;  /* 0x0000000f0a0e7c10 */ /* 0x000fc4000ff1e0ff */
[----:B------:R-:W-:Y:S01]  /*10b0*/  IADD3.X R17, PT, PT, RZ, R13, RZ, P1, !PT ;  /* 0x0000000dff117210 */ /* 0x000fe20000ffe4ff */
[----:B------:R2:W5:Y:S01]  /*10c0*/  LDG.E R43, desc[UR22][R8.64] ;  /* 0x00000016082b7981 */ /* 0x000562000c1e1900 */
[----:B-1----:R-:W-:Y:S02]  /*10d0*/  IADD3 R12, P1, PT, R10, UR4, RZ ;  /* 0x000000040a0c7c10 */ /* 0x002fe4000ff3e0ff */
[-C--:B------:R-:W-:Y:S01]  /*10e0*/  IADD3.X R15, PT, PT, RZ, R11.reuse, RZ, P0, !PT ;  /* 0x0000000bff0f7210 */ /* 0x080fe200007fe4ff */
[----:B------:R1:W5:Y:S01]  /*10f0*/  LDG.E R41, desc[UR22][R20.64] ;  /* 0x0000001614297981 */ /* 0x000362000c1e1900 */
[C---:B0-----:R-:W-:Y:S02]  /*1100*/  IADD3 R10, P2, PT, R8.reuse, UR15, RZ ;  /* 0x0000000f080a7c10 */ /* 0x041fe4000ff5e0ff */
[----:B------:R-:W-:Y:S01]  /*1110*/  IADD3.X R13, PT, PT, RZ, R11, RZ, P1, !PT ;  /* 0x0000000bff0d7210 */ /* 0x000fe20000ffe4ff */
[----:B------:R1:W5:Y:S01]  /*1120*/  LDG.E R40, desc[UR22][R18.64] ;  /* 0x0000001612287981 */ /* 0x000362000c1e1900 */
[----:B--2---:R-:W-:-:S02]  /*1130*/  IADD3 R8, P0, PT, R8, UR4, RZ ;  /* 0x0000000408087c10 */ /* 0x004fc4000ff1e0ff */
[-C--:B------:R-:W-:Y:S01]  /*1140*/  IADD3.X R11, PT, PT, RZ, R9.reuse, RZ, P2, !PT ;  /* 0x00000009ff0b7210 */ /* 0x080fe200017fe4ff */
[----:B------:R1:W5:Y:S01]  /*1150*/  LDG.E R39, desc[UR22][R16.64] ;  /* 0x0000001610277981 */ /* 0x000362000c1e1900 */
[----:B------:R-:W-:-:S03]  /*1160*/  IADD3.X R9, PT, PT, RZ, R9, RZ, P0, !PT ;  /* 0x00000009ff097210 */ /* 0x000fc600007fe4ff */
[----:B------:R1:W5:Y:S04]  /*1170*/  LDG.E R38, desc[UR22][R14.64] ;  /* 0x000000160e267981 */ /* 0x000368000c1e1900 */
[----:B------:R1:W5:Y:S04]  /*1180*/  LDG.E R37, desc[UR22][R12.64] ;  /* 0x000000160c257981 */ /* 0x000368000c1e1900 */
[----:B------:R1:W5:Y:S04]  /*1190*/  LDG.E R36, desc[UR22][R10.64] ;  /* 0x000000160a247981 */ /* 0x000368000c1e1900 */
[----:B------:R1:W5:Y:S01]  /*11a0*/  LDG.E R35, desc[UR22][R8.64] ;  /* 0x0000001608237981 */ /* 0x000362000c1e1900 */
[----:B------:R-:W-:-:S09]  /*11b0*/  UISETP.GE.U32.AND UP0, UPT, UR16, 0x3, UPT ;  /* 0x000000031000788c */ /* 0x000fd2000bf06070 */
[----:B-1----:R-:W-:Y:S05]  /*11c0*/  BRA.U !UP0, `(.L_x_0) ;  /* 0x00000005082c7547 */ /* 0x002fea000b800000 */
[----:B------:R-:W0:Y:S01]  /*11d0*/  LDC R9, c[0x0][0x360] ;  /* 0x0000d800ff097b82 */ /* 0x000e220000000800 */
[C---:B------:R-:W-:Y:S01]  /*11e0*/  LEA R19, R25.reuse, R25, 0x3 ;  /* 0x0000001919137211 */ /* 0x040fe200078e18ff */
[C---:B------:R-:W-:Y:S02]  /*11f0*/  IMAD R11, R25.reuse, 0xd, RZ ;  /* 0x0000000d190b7824 */ /* 0x040fe400078e02ff */
[C---:B------:R-:W-:Y:S02]  /*1200*/  IMAD R17, R25.reuse, 0xa, RZ ;  /* 0x0000000a19117824 */ /* 0x040fe400078e02ff */
[C---:B------:R-:W-:Y:S02]  /*1210*/  IMAD R15, R25.reuse, 0xb, RZ ;  /* 0x0000000b190f7824 */ /* 0x040fe400078e02ff */
[----:B------:R-:W-:Y:S02]  /*1220*/  IMAD R13, R25, 0xc, RZ ;  /* 0x0000000c190d7824 */ /* 0x000fe400078e02ff */
[----:B0-----:R-:W-:-:S04]  /*1230*/  IMAD R8, R9, UR26, R84 ;  /* 0x0000001a09087c24 */ /* 0x001fc8000f8e0254 */
[----:B------:R-:W-:-:S05]  /*1240*/  IMAD R9, R8, UR14, RZ ;  /* 0x0000000e08097c24 */ /* 0x000fca000f8e02ff */
[----:B------:R-:W-:Y:S01]  /*1250*/  IADD3 R4, P0, PT, R9, R4, RZ ;  /* 0x0000000409047210 */ /* 0x000fe20007f1e0ff */
[C---:B------:R-:W-:Y:S01]  /*1260*/  IMAD R9, R25.reuse, 0xe, RZ ;  /* 0x0000000e19097824 */ /* 0x040fe200078e02ff */
[----:B------:R-:W-:Y:S02]  /*1270*/  LEA R25, R25, -R25, 0x4 ;  /* 0x8000001919197211 */ /* 0x000fe400078e20ff */
[----:B------:R-:W-:Y:S02]  /*1280*/  IADD3.X R5, PT, PT, RZ, R5, RZ, P0, !PT ;  /* 0x00000005ff057210 */ /* 0x000fe400007fe4ff */
[-C--:B------:R-:W-:Y:S02]  /*1290*/  IADD3 R18, P0, PT, R19, R4.reuse, RZ ;  /* 0x0000000413127210 */ /* 0x080fe40007f1e0ff */
[----:B------:R-:W-:Y:S02]  /*12a0*/  IADD3 R16, P1, PT, R17, R4, RZ ;  /* 0x0000000411107210 */ /* 0x000fe40007f3e0ff */
[----:B------:R-:W-:-:S02]  /*12b0*/  IADD3.X R19, PT, PT, RZ, R5, RZ, P0, !PT ;  /* 0x00000005ff137210 */ /* 0x000fc400007fe4ff */
[----:B------:R-:W-:Y:S02]  /*12c0*/  IADD3 R10, P0, PT, R11, R4, RZ ;  /* 0x000000040b0a7210 */ /* 0x000fe40007f1e0ff */
[-C--:B------:R-:W-:Y:S01]  /*12d0*/  IADD3.X R17, PT, PT, RZ, R5.reuse, RZ, P1, !PT ;  /* 0x00000005ff117210 */ /* 0x080fe20000ffe4ff */
[----:B------:R0:W5:Y:S01]  /*12e0*/  LDG.E R34, desc[UR22][R18.64] ;  /* 0x0000001612227981 */ /* 0x000162000c1e1900 */
[----:B------:R-:W-:Y:S02]  /*12f0*/  IADD3.X R11, PT, PT, RZ, R5, RZ, P0, !PT ;  /* 0x00000005ff0b7210 */ /* 0x000fe400007fe4ff */
[C---:B------:R-:W-:Y:S01]  /*1300*/  IADD3 R22, P0, PT, R18.reuse, UR15, RZ ;  /* 0x0000000f12167c10 */ /* 0x040fe2000ff1e0ff */
[----:B------:R1:W5:Y:S01]  /*1310*/  LDG.E R33, desc[UR22][R16.64] ;  /* 0x0000001610217981 */ /* 0x000362000c1e1900 */
[----:B------:R-:W-:Y:S02]  /*1320*/  IADD3 R70, P1, PT, R18, UR4, RZ ;  /* 0x0000000412467c10 */ /* 0x000fe4000ff3e0ff */
[----:B------:R-:W-:Y:S01]  /*1330*/  IADD3.X R23, PT, PT, RZ, R19, RZ, P0, !PT ;  /* 0x00000013ff177210 */ /* 0x000fe200007fe4ff */
[----:B------:R-:W5:Y:S01]  /*1340*/  LDG.E R30, desc[UR22][R10.64] ;  /* 0x000000160a1e7981 */ /* 0x000f62000c1e1900 */
[----:B------:R-:W-:-:S02]  /*1350*/  IADD3 R20, P0, PT, R16, UR15, RZ ;  /* 0x0000000f10147c10 */ /* 0x000fc4000ff1e0ff */
[----:B------:R-:W-:Y:S01]  /*1360*/  IADD3 R14, P2, PT, R15, R4, RZ ;  /* 0x000000040f0e7210 */ /* 0x000fe20007f5e0ff */
[----:B------:R-:W5:Y:S01]  /*1370*/  LDG.E R27, desc[UR22][R22.64] ;  /* 0x00000016161b7981 */ /* 0x000f62000c1e1900 */
[----:B------:R-:W-:Y:S02]  /*1380*/  IADD3.X R71, PT, PT, RZ, R19, RZ, P1, !PT ;  /* 0x00000013ff477210 */ /* 0x000fe40000ffe4ff */
[----:B------:R-:W-:Y:S02]  /*1390*/  IADD3 R90, P1, PT, R16, UR4, RZ ;  /* 0x00000004105a7c10 */ /* 0x000fe4000ff3e0ff */
[----:B------:R-:W-:Y:S01]  /*13a0*/  IADD3.X R21, PT, PT, RZ, R17, RZ, P0, !PT ;  /* 0x00000011ff157210 */ /* 0x000fe200007fe4ff */
[----:B------:R-:W5:Y:S01]  /*13b0*/  LDG.E R26, desc[UR22][R70.64] ;  /* 0x00000016461a7981 */ /* 0x000f62000c1e1900 */
[----:B------:R-:W-:Y:S02]  /*13c0*/  IADD3.X R15, PT, PT, RZ, R5, RZ, P2, !PT ;  /* 0x00000005ff0f7210 */ /* 0x000fe400017fe4ff */
[----:B0-----:R-:W-:-:S02]  /*13d0*/  IADD3 R18, P0, PT, R14, UR15, RZ ;  /* 0x0000000f0e127c10 */ /* 0x001fc4000ff1e0ff */
[----:B------:R-:W-:Y:S01]  /*13e0*/  IADD3 R12, P3, PT, R13, R4, RZ ;  /* 0x000000040d0c7210 */ /* 0x000fe20007f7e0ff */
[----:B------:R0:W5:Y:S01]  /*13f0*/  LDG.E R32, desc[UR22][R14.64] ;  /* 0x000000160e207981 */ /* 0x000162000c1e1900 */
[----:B------:R-:W-:Y:S02]  /*1400*/  IADD3.X R91, PT, PT, RZ, R17, RZ, P1, !PT ;  /* 0x00000011ff5b7210 */ /* 0x000fe40000ffe4ff */
[----:B------:R-:W-:Y:S02]  /*1410*/  IADD3 R88, P1, PT, R14, UR4, RZ ;  /* 0x000000040e587c10 */ /* 0x000fe4000ff3e0ff */
[----:B------:R-:W-:Y:S01]  /*1420*/  IADD3.X R19, PT, PT, RZ, R15, RZ, P0, !PT ;  /* 0x0000000fff137210 */ /* 0x000fe200007fe4ff */
[----:B------:R-:W5:Y:S01]  /*1430*/  LDG.E R24, desc[UR22][R90.64] ;  /* 0x000000165a187981 */ /* 0x000f62000c1e1900 */
[----:B------:R-:W-:Y:S02]  /*1440*/  IADD3.X R13, PT, PT, RZ, R5, RZ, P3, !PT ;  /* 0x00000005ff0d7210 */ /* 0x000fe40001ffe4ff */
[----:B------:R-:W-:Y:S01]  /*1450*/  IADD3 R86, P0, PT, R12, UR15, RZ ;  /* 0x0000000f0c567c10 */ /* 0x000fe2000ff1e0ff */
[----:B------:R-:W5:Y:S01]  /*1460*/  LDG.E R23, desc[UR22][R18.64] ;  /* 0x0000001612177981 */ /* 0x000f62000c1e1900 */
[----:B------:R-:W-:-:S02]  /*1470*/  IADD3.X R89, PT, PT, RZ, R15, RZ, P1, !PT ;  /* 0x0000000fff597210 */ /* 0x000fc40000ffe4ff */
[----:B-1----:R-:W-:Y:S01]  /*1480*/  IADD3 R16, P1, PT, R12, UR4, RZ ;  /* 0x000000040c107c10 */ /* 0x002fe2000ff3e0ff */
[----:B------:R1:W5:Y:S01]  /*1490*/  LDG.E R31, desc[UR22][R12.64] ;  /* 0x000000160c1f7981 */ /* 0x000362000c1e1900 */
[-C--:B------:R-:W-:Y:S02]  /*14a0*/  IADD3 R8, P4, PT, R9, R4.reuse, RZ ;  /* 0x0000000409087210 */ /* 0x080fe40007f9e0ff */
[-C--:B------:R-:W-:Y:S01]  /*14b0*/  IADD3.X R87, PT, PT, RZ, R13.reuse, RZ, P0, !PT ;  /* 0x0000000dff577210 */ /* 0x080fe200007fe4ff */
[----:B------:R-:W5:Y:S01]  /*14c0*/  LDG.E R22, desc[UR22][R88.64] ;  /* 0x0000001658167981 */ /* 0x000f62000c1e1900 */
[----:B------:R-:W-:Y:S02]  /*14d0*/  IADD3 R4, P5, PT, R25, R4, RZ ;  /* 0x0000000419047210 */ /* 0x000fe40007fbe0ff */
[----:B0-----:R-:W-:Y:S01]  /*14e0*/  IADD3 R14, P0, PT, R10, UR15, RZ ;  /* 0x0000000f0a0e7c10 */ /* 0x001fe2000ff1e0ff */
[----:B------:R-:W5:Y:S01]  /*14f0*/  LDG.E R25, desc[UR22][R20.64] ;  /* 0x0000001614197981 */ /* 0x000f62000c1e1900 */
[----:B------:R-:W-:-:S02]  /*1500*/  IADD3.X R17, PT, PT, RZ, R13, RZ, P1, !PT ;  /* 0x0000000dff117210 */ /* 0x000fc40000ffe4ff */
[-C--:B------:R-:W-:Y:S02]  /*1510*/  IADD3.X R9, PT, PT, RZ, R5.reuse, RZ, P4, !PT ;  /* 0x00000005ff097210 */ /* 0x080fe400027fe4ff */
[----:B------:R-:W-:Y:S02]  /*1520*/  IADD3 R70, P1, PT, R10, UR4, RZ ;  /* 0x000000040a467c10 */ /* 0x000fe4000ff3e0ff */
[----:B------:R-:W-:Y:S01]  /*1530*/  IADD3.X R5, PT, PT, RZ, R5, RZ, P5, !PT ;  /* 0x00000005ff057210 */ /* 0x000fe20002ffe4ff */
[----:B------:R0:W5:Y:S01]  /*1540*/  LDG.E R29, desc[UR22][R8.64] ;  /* 0x00000016081d7981 */ /* 0x000162000c1e1900 */
[-C--:B------:R-:W-:Y:S02]  /*1550*/  IADD3.X R15, PT, PT, RZ, R11.reuse, RZ, P0, !PT ;  /* 0x0000000bff0f7210 */ /* 0x080fe400007fe4ff */
[----:B-1----:R-:W-:Y:S01]  /*1560*/  IADD3 R12, P0, PT, R8, UR15, RZ ;  /* 0x0000000f080c7c10 */ /* 0x002fe2000ff1e0ff */
[----:B------:R1:W5:Y:S01]  /*1570*/  LDG.E R28, desc[UR22][R4.64] ;  /* 0x00000016041c7981 */ /* 0x000362000c1e1900 */
[----:B------:R-:W-:-:S02]  /*1580*/  IADD3.X R71, PT, PT, RZ, R11, RZ, P1, !PT ;  /* 0x0000000bff477210 */ /* 0x000fc40000ffe4ff */
[----:B------:R-:W-:Y:S01]  /*1590*/  IADD3 R10, P1, PT, R8, UR4, RZ ;  /* 0x00000004080a7c10 */ /* 0x000fe2000ff3e0ff */
[----:B------:R2:W5:Y:S01]  /*15a0*/  LDG.E R20, desc[UR22][R16.64] ;  /* 0x0000001610147981 */ /* 0x000562000c1e1900 */
[-C--:B------:R-:W-:Y:S02]  /*15b0*/  IADD3.X R13, PT, PT, RZ, R9.reuse, RZ, P0, !PT ;  /* 0x00000009ff0d7210 */ /* 0x080fe400007fe4ff */
[C---:B0-----:R-:W-:Y:S01]  /*15c0*/  IADD3 R8, P2, PT, R4.reuse, UR15, RZ ;  /* 0x0000000f04087c10 */ /* 0x041fe2000ff5e0ff */
[----:B------:R2:W5:Y:S01]  /*15d0*/  LDG.E R19, desc[UR22][R14.64] ;  /* 0x000000160e137981 */ /* 0x000562000c1e1900 */
[----:B-1----:R-:W-:Y:S02]  /*15e0*/  IADD3 R4, P0, PT, R4, UR4, RZ ;  /* 0x0000000404047c10 */ /* 0x002fe4000ff1e0ff */
[----:B------:R-:W-:Y:S01]  /*15f0*/  IADD3.X R11, PT, PT, RZ, R9, RZ, P1, !PT ;  /* 0x00000009ff0b7210 */ /* 0x000fe20000ffe4ff */
[----:B------:R2:W5:Y:S01]  /*1600*/  LDG.E R21, desc[UR22][R86.64] ;  /* 0x0000001656157981 */ /* 0x000562000c1e1900 */
[----:B------:R-:W-:-:S02]  /*1610*/  IADD3.X R9, PT, PT, RZ, R5, RZ, P2, !PT ;  /* 0x00000005ff097210 */ /* 0x000fc400017fe4ff */
[----:B------:R-:W-:Y:S01]  /*1620*/  IADD3.X R5, PT, PT, RZ, R5, RZ, P0, !PT ;  /* 0x00000005ff057210 */ /* 0x000fe200007fe4ff */
[----:B------:R2:W5:Y:S04]  /*1630*/  LDG.E R18, desc[UR22][R70.64] ;  /* 0x0000001646127981 */ /* 0x000568000c1e1900 */
[----:B------:R2:W5:Y:S04]  /*1640*/  LDG.E R17, desc[UR22][R12.64] ;  /* 0x000000160c117981 */ /* 0x000568000c1e1900 */
[----:B------:R2:W5:Y:S04]  /*1650*/  LDG.E R16, desc[UR22][R10.64] ;  /* 0x000000160a107981 */ /* 0x000568000c1e1900 */
[----:B------:R2:W5:Y:S04]  /*1660*/  LDG.E R15, desc[UR22][R8.64] ;  /* 0x00000016080f7981 */ /* 0x000568000c1e1900 */
[----:B------:R2:W5:Y:S02]  /*1670*/  LDG.E R14, desc[UR22][R4.64] ;  /* 0x00000016040e7981 */ /* 0x000564000c1e1900 */
.L_x_0:
[----:B--2---:R-:W0:Y:S01]  /*1680*/  LDC R9, c[0x0][0x360] ;  /* 0x0000d800ff097b82 */ /* 0x004e220000000800 */
[----:B------:R-:W1:Y:S07]  /*1690*/  LDCU UR4, c[0x0][0x468] ;  /* 0x00008d00ff0477ac */ /* 0x000e6e0008000800 */
[----:B------:R-:W2:Y:S01]  /*16a0*/  LDC.64 R4, c[0x0][0x460] ;  /* 0x00011800ff047b82 */ /* 0x000ea20000000a00 */
[----:B-----5:R-:W-:Y:S01]  /*16b0*/  FFMA R11, R75, UR6, RZ ;  /* 0x000000064b0b7c23 */ /* 0x020fe200080000ff */
[----:B0-----:R-:W-:-:S04]  /*16c0*/  IMAD R84, R9, UR26, R84 ;  /* 0x0000001a09547c24 */ /* 0x001fc8000f8e0254 */
[----:B-1----:R-:W-:-:S05]  /*16d0*/  IMAD R9, R84, UR4, RZ ;  /* 0x0000000454097c24 */ /* 0x002fca000f8e02ff */
[----:B--2---:R-:W-:Y:S01]  /*16e0*/  IADD3 R4, P0, PT, R9, R4, RZ ;  /* 0x0000000409047210 */ /* 0x004fe20007f1e0ff */
[C---:B------:R-:W-:Y:S01]  /*16f0*/  FFMA R9, R75.reuse, UR5, RZ ;  /* 0x000000054b097c23 */ /* 0x040fe200080000ff */
[C---:B------:R-:W-:Y:S01]  /*1700*/  FFMA R10, R80.reuse, UR9, R11 ;  /* 0x00000009500a7c23 */ /* 0x040fe2000800000b */
[----:B------:R-:W-:Y:S01]  /*1710*/  FFMA R13, R75, UR7, RZ ;  /* 0x000000074b0d7c23 */ /* 0x000fe200080000ff */
[----:B------:R-:W-:Y:S01]  /*1720*/  IADD3.X R5, PT, PT, RZ, R5, RZ, P0, !PT ;  /* 0x00000005ff057210 */ /* 0x000fe200007fe4ff */
[----:B------:R-:W-:-:S04]  /*1730*/  FFMA R8, R80, UR8, R9 ;  /* 0x0000000850087c23 */ /* 0x000fc80008000009 */
[C---:B------:R-:W-:Y:S01]  /*1740*/  FFMA R8, R83.reuse, UR11, R8 ;  /* 0x0000000b53087c23 */ /* 0x040fe20008000008 */
[----:B------:R-:W-:Y:S01]  /*1750*/  FFMA R12, R2, R75, RZ ;  /* 0x0000004b020c7223 */ /* 0x000fe200000000ff */
[----:B------:R-:W-:Y:S01]  /*1760*/  FFMA R11, R83, UR12, R10 ;  /* 0x0000000c530b7c23 */ /* 0x000fe2000800000a */
[----:B------:R0:W5:Y:S01]  /*1770*/  LDG.E R71, desc[UR22][R4.64] ;  /* 0x0000001604477981 */ /* 0x000162000c1e1900 */
[----:B------:R-:W-:Y:S01]  /*1780*/  FFMA R9, R3, R82, R8 ;  /* 0x0000005203097223 */ /* 0x000fe20000000008 */
[----:B------:R-:W-:Y:S01]  /*1790*/  FFMA R8, R80, UR10, R13 ;  /* 0x0000000a50087c23 */ /* 0x000fe2000800000d */
[C---:B------:R-:W-:Y:S01]  /*17a0*/  FFMA R13, R7.reuse, UR6, RZ ;  /* 0x00000006070d7c23 */ /* 0x040fe200080000ff */
[----:B------:R-:W-:Y:S01]  /*17b0*/  FFMA R75, R7, UR7, RZ ;  /* 0x00000007074b7c23 */ /* 0x000fe200080000ff */
[----:B------:R-:W-:Y:S01]  /*17c0*/  FFMA R10, R0, R9, RZ ;  /* 0x00000009000a7223 */ /* 0x000fe200000000ff */
[----:B------:R-:W-:Y:S01]  /*17d0*/  FFMA R8, R83, UR13, R8 ;  /* 0x0000000d53087c23 */ /* 0x000fe20008000008 */
[----:B------:R-:W-:Y:S01]  /*17e0*/  BSSY.RECONVERGENT B2, `(.L_x_1) ;  /* 0x000003c000027945 */ /* 0x000fe20003800200 */
[----:B0-----:R-:W-:Y:S01]  /*17f0*/  FFMA R5, R67, R80, R12 ;  /* 0x0000005043057223 */ /* 0x001fe2000000000c */
[----:B------:R-:W-:Y:S01]  /*1800*/  FFMA R4, R66, R82, R11 ;  /* 0x0000005242047223 */ /* 0x000fe2000000000b */
[----:B------:R-:W-:Y:S01]  /*1810*/  FFMA R11, R77, UR7, RZ ;  /* 0x000000074d0b7c23 */ /* 0x000fe200080000ff */
[----:B------:R-:W-:Y:S01]  /*1820*/  FFMA R12, R2, R77, RZ ;  /* 0x0000004d020c7223 */ /* 0x000fe200000000ff */
[----:B------:R-:W-:Y:S01]  /*1830*/  FFMA R83, R6, R83, R5 ;  /* 0x0000005306537223 */ /* 0x000fe20000000005 */
[----:B------:R-:W-:Y:S01]  /*1840*/  FFMA R9, R63, R4, R10 ;  /* 0x000000043f097223 */ /* 0x000fe2000000000a */
[-C--:B------:R-:W-:Y:S01]  /*1850*/  FFMA R5, R65, R82.reuse, R8 ;  /* 0x0000005241057223 */ /* 0x080fe20000000008 */
[----:B------:R-:W-:Y:S01]  /*1860*/  FFMA R10, R78, UR10, R11 ;  /* 0x0000000a4e0a7c23 */ /* 0x000fe2000800000b */
[----:B------:R-:W-:Y:S01]  /*1870*/  FFMA R83, R64, R82, R83 ;  /* 0x0000005240537223 */ /* 0x000fe20000000053 */
[----:B------:R-:W-:Y:S01]  /*1880*/  FFMA R11, R67, R78, R12 ;  /* 0x0000004e430b7223 */ /* 0x000fe2000000000c */
[----:B------:R-:W-:Y:S01]  /*1890*/  FFMA R70, R62, R5, R9 ;  /* 0x000000053e467223 */ /* 0x000fe20000000009 */
[C---:B------:R-:W-:Y:S01]  /*18a0*/  FFMA R5, R77.reuse, UR5, RZ ;  /* 0x000000054d057c23 */ /* 0x040fe200080000ff */
[----:B------:R-:W-:Y:S01]  /*18b0*/  FFMA R9, R77, UR6, RZ ;  /* 0x000000064d097c23 */ /* 0x000fe200080000ff */
[----:B------:R-:W-:Y:S01]  /*18c0*/  FFMA R80, R2, R7, RZ ;  /* 0x0000000702507223 */ /* 0x000fe200000000ff */
[----:B------:R-:W-:Y:S01]  /*18d0*/  FADD R70, R83, R70 ;  /* 0x0000004653467221 */ /* 0x000fe20000000000 */
[C---:B------:R-:W-:Y:S01]  /*18e0*/  FFMA R4, R78.reuse, UR8, R5 ;  /* 0x000000084e047c23 */ /* 0x040fe20008000005 */
[----:B------:R-:W-:Y:S01]  /*18f0*/  FFMA R5, R7, UR5, RZ ;  /* 0x0000000507057c23 */ /* 0x000fe200080000ff */
[----:B------:R-:W-:Y:S01]  /*1900*/  FFMA R8, R78, UR9, R9 ;  /* 0x000000094e087c23 */ /* 0x000fe20008000009 */
[----:B------:R-:W-:Y:S01]  /*1910*/  FADD R7, R70, 1.0000000116860974231e-07 ;  /* 0x33d6bf9546077421 */ /* 0x000fe20000000000 */
[C---:B------:R-:W-:Y:S01]  /*1920*/  FFMA R4, R79.reuse, UR11, R4 ;  /* 0x0000000b4f047c23 */ /* 0x040fe20008000004 */
[C---:B------:R-:W-:Y:S01]  /*1930*/  FFMA R12, R74.reuse, UR8, R5 ;  /* 0x000000084a0c7c23 */ /* 0x040fe20008000005 */
[C---:B------:R-:W-:Y:S01]  /*1940*/  FFMA R9, R79.reuse, UR12, R8 ;  /* 0x0000000c4f097c23 */ /* 0x040fe20008000008 */
[----:B------:R-:W-:Y:S01]  /*1950*/  FFMA R10, R79, UR13, R10 ;  /* 0x0000000d4f0a7c23 */ /* 0x000fe2000800000a */
[-C--:B------:R-:W-:Y:S01]  /*1960*/  FFMA R5, R3, R68.reuse, R4 ;  /* 0x0000004403057223 */ /* 0x080fe20000000004 */
[----:B------:R-:W-:Y:S01]  /*1970*/  FFMA R78, R74, UR10, R75 ;  /* 0x0000000a4a4e7c23 */ /* 0x000fe2000800004b */
[-C--:B------:R-:W-:Y:S01]  /*1980*/  FFMA R8, R66, R68.reuse, R9 ;  /* 0x0000004442087223 */ /* 0x080fe20000000009 */
[----:B------:R-:W0:Y:S01]  /*1990*/  MUFU.RCP R4, R7 ;  /* 0x0000000700047308 */ /* 0x000e220000001000 */
[----:B------:R-:W-:Y:S01]  /*19a0*/  FFMA R82, R0, R5, RZ ;  /* 0x0000000500527223 */ /* 0x000fe200000000ff */
[----:B------:R-:W-:Y:S01]  /*19b0*/  FFMA R5, R65, R68, R10 ;  /* 0x0000004441057223 */ /* 0x000fe2000000000a */
[----:B------:R-:W-:Y:S01]  /*19c0*/  FFMA R12, R81, UR11, R12 ;  /* 0x0000000b510c7c23 */ /* 0x000fe2000800000c */
[----:B------:R-:W-:Y:S01]  /*19d0*/  FFMA R11, R6, R79, R11 ;  /* 0x0000004f060b7223 */ /* 0x000fe2000000000b */
[----:B------:R-:W-:Y:S01]  /*19e0*/  FFMA R75, R63, R8, R82 ;  /* 0x000000083f4b7223 */ /* 0x000fe20000000052 */
[----:B------:R-:W-:Y:S01]  /*19f0*/  FFMA R70, R74, UR9, R13 ;  /* 0x000000094a467c23 */ /* 0x000fe2000800000d */
[----:B------:R-:W-:Y:S01]  /*1a00*/  FFMA R13, R67, R74, R80 ;  /* 0x0000004a430d7223 */ /* 0x000fe20000000050 */
[----:B------:R-:W-:Y:S01]  /*1a10*/  FFMA R11, R64, R68, R11 ;  /* 0x00000044400b7223 */ /* 0x000fe2000000000b */
[----:B------:R-:W-:Y:S01]  /*1a20*/  FFMA R10, R62, R5, R75 ;  /* 0x000000053e0a7223 */ /* 0x000fe2000000004b */
[-C--:B------:R-:W-:Y:S01]  /*1a30*/  FFMA R5, R3, R76.reuse, R12 ;  /* 0x0000004c03057223 */ /* 0x080fe2000000000c */
[C---:B------:R-:W-:Y:S01]  /*1a40*/  FFMA R9, R81.reuse, UR12, R70 ;  /* 0x0000000c51097c23 */ /* 0x040fe20008000046 */
[----:B------:R-:W-:Y:S01]  /*1a50*/  FFMA R78, R81, UR13, R78 ;  /* 0x0000000d514e7c23 */ /* 0x000fe2000800004e */
[----:B------:R-:W-:Y:S01]  /*1a60*/  FFMA R13, R6, R81, R13 ;  /* 0x00000051060d7223 */ /* 0x000fe2000000000d */
[----:B------:R-:W-:Y:S01]  /*1a70*/  FFMA R12, R0, R5, RZ ;  /* 0x00000005000c7223 */ /* 0x000fe200000000ff */
[----:B------:R-:W-:Y:S01]  /*1a80*/  FADD R5, R11, R10 ;  /* 0x0000000a0b057221 */ /* 0x000fe20000000000 */
[----:B------:R-:W-:Y:S01]  /*1a90*/  FFMA R8, R66, R76, R9 ;  /* 0x0000004c42087223 */ /* 0x000fe20000000009 */
[----:B0-----:R-:W-:-:S02]  /*1aa0*/  FFMA R9, -R7, R4, 1 ;  /* 0x3f80000007097423 */ /* 0x001fc40000000104 */
[----:B------:R-:W0:Y:S01]  /*1ab0*/  FCHK P0, R5, R7 ;  /* 0x0000000705007302 */ /* 0x000e220000000000 */
[----:B------:R-:W-:Y:S01]  /*1ac0*/  FFMA R11, R63, R8, R12 ;  /* 0x000000083f0b7223 */ /* 0x000fe2000000000c */
[----:B------:R-:W-:Y:S01]  /*1ad0*/  FFMA R70, R4, R9, R4 ;  /* 0x0000000904467223 */ /* 0x000fe20000000004 */
[-C--:B------:R-:W-:Y:S01]  /*1ae0*/  FFMA R9, R65, R76.reuse, R78 ;  /* 0x0000004c41097223 */ /* 0x080fe2000000004e */
[----:B------:R-:W-:Y:S02]  /*1af0*/  FFMA R4, R64, R76, R13 ;  /* 0x0000004c40047223 */ /* 0x000fe4000000000d */
[----:B------:R-:W-:Y:S01]  /*1b00*/  FFMA R75, R5, R70, RZ ;  /* 0x00000046054b7223 */ /* 0x000fe200000000ff */
[----:B------:R-:W-:-:S03]  /*1b10*/  FFMA R9, R62, R9, R11 ;  /* 0x000000093e097223 */ /* 0x000fc6000000000b */
[----:B------:R-:W-:Y:S01]  /*1b20*/  FFMA R8, -R7, R75, R5 ;  /* 0x0000004b07087223 */ /* 0x000fe20000000105 */
[----:B------:R-:W-:-:S03]  /*1b30*/  FADD R4, R4, R9 ;  /* 0x0000000904047221 */ /* 0x000fc60000000000 */
[----:B------:R-:W-:Y:S01]  /*1b40*/  FFMA R70, R70, R8, R75 ;  /* 0x0000000846467223 */ /* 0x000fe2000000004b */
[----:B0-----:R-:W-:Y:S06]  /*1b50*/  @!P0 BRA `(.L_x_2) ;  /* 0x0000000000108947 */ /* 0x001fec0003800000 */
[----:B------:R-:W-:Y:S02]  /*1b60*/  MOV R76, R7 ;  /* 0x00000007004c7202 */ /* 0x000fe40000000f00 */
[----:B------:R-:W-:-:S07]  /*1b70*/  MOV R12, 0x1b90 ;  /* 0x00001b90000c7802 */ /* 0x000fce0000000f00 */
[----:B-----5:R-:W-:Y:S05]  /*1b80*/  CALL.REL.NOINC `($__internal_1_$__cuda_sm3x_div_rn_noftz_f32_slowpath) ;  /* 0x00000050003c7944 */ /* 0x020fea0003c00000 */
[----:B------:R-:W-:-:S07]  /*1b90*/  MOV R70, R5 ;  /* 0x0000000500467202 */ /* 0x000fce0000000f00 */
.L_x_2:
[----:B------:R-:W-:Y:S05]  /*1ba0*/  BSYNC.RECONVERGENT B2 ;  /* 0x0000000000027941 */ /* 0x000fea0003800200 */
.L_x_1:
[----:B------:R-:W0:Y:S01]  /*1bb0*/  MUFU.RCP R8, R7 ;  /* 0x0000000700087308 */ /* 0x000e220000001000 */
[----:B------:R-:W-:Y:S07]  /*1bc0*/  BSSY.RECONVERGENT B2, `(.L_x_3) ;  /* 0x000000d000027945 */ /* 0x000fee0003800200 */
[----:B------:R-:W1:Y:S01]  /*1bd0*/  FCHK P0, R4, R7 ;  /* 0x0000000704007302 */ /* 0x000e620000000000 */
[----:B0-----:R-:W-:-:S04]  /*1be0*/  FFMA R5, -R7, R8, 1 ;  /* 0x3f80000007057423 */ /* 0x001fc80000000108 */
[----:B------:R-:W-:-:S04]  /*1bf0*/  FFMA R9, R8, R5, R8 ;  /* 0x0000000508097223 */ /* 0x000fc80000000008 */
[----:B------:R-:W-:-:S04]  /*1c00*/  FFMA R68, R4, R9, RZ ;  /* 0x0000000904447223 */ /* 0x000fc800000000ff */
[----:B------:R-:W-:-:S04]  /*1c10*/  FFMA R5, -R7, R68, R4 ;  /* 0x0000004407057223 */ /* 0x000fc80000000104 */
[----:B------:R-:W-:Y:S01]  /*1c20*/  FFMA R68, R9, R5, R68 ;  /* 0x0000000509447223 */ /* 0x000fe20000000044 */
[----:B-1----:R-:W-:Y:S06]  /*1c30*/  @!P0 BRA `(.L_x_4) ;  /* 0x0000000000148947 */ /* 0x002fec0003800000 */
[----:B------:R-:W-:Y:S02]  /*1c40*/  MOV R5, R4 ;  /* 0x0000000400057202 */ /* 0x000fe40000000f00 */
[----:B------:R-:W-:Y:S02]  /*1c50*/  MOV R76, R7 ;  /* 0x00000007004c7202 */ /* 0x000fe40000000f00 */
[----:B------:R-:W-:-:S07]  /*1c60*/  MOV R12, 0x1c80 ;  /* 0x00001c80000c7802 */ /* 0x000fce0000000f00 */
[----:B-----5:R-:W-:Y:S05]  /*1c70*/  CALL.REL.NOINC `($__internal_1_$__cuda_sm3x_div_rn_noftz_f32_slowpath) ;  /* 0x0000005000007944 */ /* 0x020fea0003c00000 */
[----:B------:R-:W-:-:S07]  /*1c80*/  MOV R68, R5 ;  /* 0x0000000500447202 */ /* 0x000fce0000000f00 */
.L_x_4:
[----:B------:R-:W-:Y:S05]  /*1c90*/  BSYNC.RECONVERGENT B2 ;  /* 0x0000000000027941 */ /* 0x000fea0003800200 */
.L_x_3:
[----:B------:R-:W-:Y:S01]  /*1ca0*/  FFMA R4, R0, UR11, RZ ;  /* 0x0000000b00047c23 */ /* 0x000fe200080000ff */
[----:B------:R-:W-:Y:S01]  /*1cb0*/  BSSY.RECONVERGENT B2, `(.L_x_5) ;  /* 0x00002f8000027945 */ /* 0x000fe20003800200 */
[----:B------:R-:W-:Y:S01]  /*1cc0*/  HFMA2 R8, -RZ, RZ, 0, 0 ;  /* 0x00000000ff087431 */ /* 0x000fe200000001ff */
[----:B------:R-:W-:Y:S01]  /*1cd0*/  CS2R R74, SRZ ;  /* 0x00000000004a7805 */ /* 0x000fe2000001ff00 */
[----:B------:R-:W-:Y:S01]  /*1ce0*/  FFMA R5, R63, UR12, R4 ;  /* 0x0000000c3f057c23 */ /* 0x000fe20008000004 */
[----:B------:R-:W-:Y:S02]  /*1cf0*/  MOV R77, RZ ;  /* 0x000000ff004d7202 */ /* 0x000fe40000000f00 */
[----:B------:R-:W-:Y:S02]  /*1d00*/  CS2R R78, SRZ ;  /* 0x00000000004e7805 */ /* 0x000fe4000001ff00 */
[----:B------:R-:W-:Y:S01]  /*1d10*/  CS2R R80, SRZ ;  /* 0x0000000000507805 */ /* 0x000fe2000001ff00 */
[----:B------:R-:W-:-:S04]  /*1d20*/  FFMA R5, R62, UR13, R5 ;  /* 0x0000000d3e057c23 */ /* 0x000fc80008000005 */
[----:B------:R-:W-:Y:S01]  /*1d30*/  FADD R4, R6, R5 ;  /* 0x0000000506047221 */ /* 0x000fe20000000000 */
[----:B------:R-:W-:-:S04]  /*1d40*/  CS2R R6, SRZ ;  /* 0x0000000000067805 */ /* 0x000fc8000001ff00 */
[----:B------:R-:W-:-:S13]  /*1d50*/  FSETP.GTU.AND P0, PT, R4, 0.20000000298023223877, PT ;  /* 0x3e4ccccd0400780b */ /* 0x000fda0003f0c000 */
[----:B------:R-:W-:Y:S05]  /*1d60*/  @!P0 BRA `(.L_x_6) ;  /* 0x0000002c00b08947 */ /* 0x000fea0003800000 */
[----:B------:R-:W0:Y:S01]  /*1d70*/  S2R R74, SR_TID.X ;  /* 0x00000000004a7919 */ /* 0x000e220000002100 */
[----:B------:R-:W0:Y:S08]  /*1d80*/  S2UR UR4, SR_CTAID.X ;  /* 0x00000000000479c3 */ /* 0x000e300000002500 */
[----:B------:R-:W0:Y:S08]  /*1d90*/  LDC R5, c[0x0][0x360] ;  /* 0x0000d800ff057b82 */ /* 0x000e300000000800 */
[----:B------:R-:W1:Y:S08]  /*1da0*/  LDC.64 R6, c[0x0][0x468] ;  /* 0x00011a00ff067b82 */ /* 0x000e700000000a00 */
[----:B------:R-:W2:Y:S08]  /*1db0*/  LDC.64 R8, c[0x0][0x460] ;  /* 0x00011800ff087b82 */ /* 0x000eb00000000a00 */
[----:B------:R-:W3:Y:S01]  /*1dc0*/  LDC.64 R10, c[0x0][0x4d8] ;  /* 0x00013600ff0a7b82 */ /* 0x000ee20000000a00 */
[----:B0-----:R-:W-:Y:S01]  /*1dd0*/  IMAD R5, R5, UR4, R74 ;  /* 0x0000000405057c24 */ /* 0x001fe2000f8e024a */
[----:B------:R-:W0:Y:S06]  /*1de0*/  LDCU UR4, c[0x0][0x578] ;  /* 0x0000af00ff0477ac */ /* 0x000e2c0008000800 */
[----:B------:R-:W4:Y:S01]  /*1df0*/  LDC.64 R12, c[0x0][0x4d0] ;  /* 0x00013400ff0c7b82 */ /* 0x000f220000000a00 */
[----:B-1----:R-:W-:Y:S01]  /*1e00*/  IMAD R75, R5, R6, RZ ;  /* 0x00000006054b7224 */ /* 0x002fe200078e02ff */
[----:B------:R-:W-:-:S04]  /*1e10*/  LEA R81, R7, R7, 0x1 ;  /* 0x0000000707517211 */ /* 0x000fc800078e08ff */
[----:B--2---:R-:W-:-:S04]  /*1e20*/  IADD3 R80, P0, PT, R75, R8, RZ ;  /* 0x000000084b507210 */ /* 0x004fc80007f1e0ff */
[----:B------:R-:W-:Y:S02]  /*1e30*/  IADD3.X R6, PT, PT, RZ, R9, RZ, P0, !PT ;  /* 0x00000009ff067210 */ /* 0x000fe400007fe4ff */
[----:B------:R-:W-:Y:S01]  /*1e40*/  IADD3 R78, P0, PT, R80, R7, RZ ;  /* 0x00000007504e7210 */ /* 0x000fe20007f1e0ff */
[----:B---3--:R-:W-:Y:S01]  /*1e50*/  IMAD R5, R5, R10, RZ ;  /* 0x0000000a05057224 */ /* 0x008fe200078e02ff */
[----:B------:R-:W-:Y:S02]  /*1e60*/  LEA R8, P1, R7, R80, 0x1 ;  /* 0x0000005007087211 */ /* 0x000fe400078208ff */
[----:B------:R-:W-:Y:S02]  /*1e70*/  IADD3.X R79, PT, PT, RZ, R6, RZ, P0, !PT ;  /* 0x00000006ff4f7210 */ /* 0x000fe400007fe4ff */
[----:B------:R-:W-:Y:S02]  /*1e80*/  IADD3 R80, P0, PT, R81, R80, RZ ;  /* 0x0000005051507210 */ /* 0x000fe40007f1e0ff */
[----:B------:R-:W-:Y:S01]  /*1e90*/  IADD3.X R9, PT, PT, RZ, R6, RZ, P1, !PT ;  /* 0x00000006ff097210 */ /* 0x000fe20000ffe4ff */
[----:B------:R-:W5:Y:S01]  /*1ea0*/  LDG.E R78, desc[UR22][R78.64] ;  /* 0x000000164e4e7981 */ /* 0x000f62000c1e1900 */
[----:B----4-:R-:W-:-:S02]  /*1eb0*/  IADD3 R82, P2, PT, R5, R12, RZ ;  /* 0x0000000c05527210 */ /* 0x010fc40007f5e0ff */
[----:B------:R-:W-:Y:S01]  /*1ec0*/  IADD3.X R81, PT, PT, RZ, R6, RZ, P0, !PT ;  /* 0x00000006ff517210 */ /* 0x000fe200007fe4ff */
[----:B------:R-:W-:Y:S01]  /*1ed0*/  FADD R74, -R73, R0 ;  /* 0x00000000494a7221 */ /* 0x000fe20000000100 */
[----:B------:R-:W-:Y:S01]  /*1ee0*/  IADD3.X R83, PT, PT, RZ, R13, RZ, P2, !PT ;  /* 0x0000000dff537210 */ /* 0x000fe200017fe4ff */
[----:B------:R-:W-:Y:S01]  /*1ef0*/  FADD R7, -R72, R63 ;  /* 0x0000003f48077221 */ /* 0x000fe20000000100 */
[----:B------:R-:W-:Y:S01]  /*1f00*/  IADD3 R12, P1, PT, R82, R11, RZ ;  /* 0x0000000b520c7210 */ /* 0x000fe20007f3e0ff */
[----:B------:R-:W5:Y:S01]  /*1f10*/  LDG.E R80, desc[UR22][R80.64] ;  /* 0x0000001650507981 */ /* 0x000f62000c1e1900 */
[----:B------:R-:W-:Y:S02]  /*1f20*/  LEA R10, P0, R11, R82, 0x1 ;  /* 0x000000520b0a7211 */ /* 0x000fe400078008ff */
[-C--:B------:R-:W-:Y:S01]  /*1f30*/  IADD3.X R13, PT, PT, RZ, R83.reuse, RZ, P1, !PT ;  /* 0x00000053ff0d7210 */ /* 0x080fe20000ffe4ff */
[----:B------:R-:W5:Y:S01]  /*1f40*/  LDG.E R6, desc[UR22][R82.64] ;  /* 0x0000001652067981 */ /* 0x000f62000c1e1900 */
[----:B------:R-:W-:-:S03]  /*1f50*/  IADD3.X R11, PT, PT, RZ, R83, RZ, P0, !PT ;  /* 0x00000053ff0b7210 */ /* 0x000fc600007fe4ff */
[----:B------:R-:W5:Y:S04]  /*1f60*/  LDG.E R77, desc[UR22][R12.64] ;  /* 0x000000160c4d7981 */ /* 0x000f68000c1e1900 */
[----:B------:R-:W5:Y:S01]  /*1f70*/  LDG.E R79, desc[UR22][R10.64] ;  /* 0x000000160a4f7981 */ /* 0x000f62000c1e1900 */
[----:B------:R-:W-:-:S03]  /*1f80*/  FFMA R72, R74, R74, RZ ;  /* 0x0000004a4a487223 */ /* 0x000fc600000000ff */
[----:B------:R1:W5:Y:S01]  /*1f90*/  LDG.E R75, desc[UR22][R8.64] ;  /* 0x00000016084b7981 */ /* 0x000362000c1e1900 */
[----:B------:R-:W-:Y:S01]  /*1fa0*/  FFMA R5, R7, R7, R72 ;  /* 0x0000000707057223 */ /* 0x000fe20000000048 */
[----:B-1----:R-:W-:-:S04]  /*1fb0*/  FADD R8, -R69, R62 ;  /* 0x0000003e45087221 */ /* 0x002fc80000000100 */
[----:B------:R-:W-:-:S05]  /*1fc0*/  FFMA R5, R8, R8, R5 ;  /* 0x0000000808057223 */ /* 0x000fca0000000005 */
[----:B------:R-:W-:Y:S01]  /*1fd0*/  IADD3 R9, PT, PT, R5, -0xd000000, RZ ;  /* 0xf300000005097810 */ /* 0x000fe20007ffe0ff */
[----:B------:R1:W2:Y:S03]  /*1fe0*/  MUFU.RSQ R72, R5 ;  /* 0x0000000500487308 */ /* 0x0002a60000001400 */
[----:B------:R-:W-:Y:S01]  /*1ff0*/  ISETP.GT.U32.AND P0, PT, R9, 0x727fffff, PT ;  /* 0x727fffff0900780c */ /* 0x000fe20003f04070 */
[----:B------:R-:W-:Y:S01]  /*2000*/  BSSY.RECONVERGENT B0, `(.L_x_7) ;  /* 0x000000a000007945 */ /* 0x000fe20003800200 */
[----:B0-----:R-:W-:-:S11]  /*2010*/  ISETP.NE.AND P2, PT, RZ, UR4, PT ;  /* 0x00000004ff007c0c */ /* 0x001fd6000bf45270 */
[----:B-1----:R-:W-:Y:S05]  /*2020*/  @!P0 BRA `(.L_x_8) ;  /* 0x00000000000c8947 */ /* 0x002fea0003800000 */
[----:B------:R-:W-:-:S07]  /*2030*/  MOV R10, 0x2050 ;  /* 0x00002050000a7802 */ /* 0x000fce0000000f00 */
[----:B--2--5:R-:W-:Y:S05]  /*2040*/  CALL.REL.NOINC `($__internal_0_$__cuda_sm20_sqrt_rn_f32_slowpath) ;  /* 0x0000004800b47944 */ /* 0x024fea0003c00000 */
[----:B------:R-:W-:Y:S05]  /*2050*/  BRA `(.L_x_9) ;  /* 0x0000000000107947 */ /* 0x000fea0003800000 */
.L_x_8:
[----:B--2---:R-:W-:Y:S01]  /*2060*/  FMUL.FTZ R10, R5, R72 ;  /* 0x00000048050a7220 */ /* 0x004fe20000410000 */
[----:B------:R-:W-:-:S03]  /*2070*/  FMUL.FTZ R72, R72, 0.5 ;  /* 0x3f00000048487820 */ /* 0x000fc60000410000 */
[----:B------:R-:W-:-:S04]  /*2080*/  FFMA R5, -R10, R10, R5 ;  /* 0x0000000a0a057223 */ /* 0x000fc80000000105 */
[----:B------:R-:W-:-:S07]  /*2090*/  FFMA R73, R5, R72, R10 ;  /* 0x0000004805497223 */ /* 0x000fce000000000a */
.L_x_9:
[----:B------:R-:W-:Y:S05]  /*20a0*/  BSYNC.RECONVERGENT B0 ;  /* 0x0000000000007941 */ /* 0x000fea0003800200 */
.L_x_7:
[----:B------:R-:W0:Y:S01]  /*20b0*/  MUFU.RCP R10, R73 ;  /* 0x00000049000a7308 */ /* 0x000e220000001000 */
[----:B------:R-:W-:Y:S07]  /*20c0*/  BSSY.RECONVERGENT B3, `(.L_x_10) ;  /* 0x000000d000037945 */ /* 0x000fee0003800200 */
[----:B------:R-:W1:Y:S01]  /*20d0*/  FCHK P0, R74, R73 ;  /* 0x000000494a007302 */ /* 0x000e620000000000 */
[----:B0-----:R-:W-:-:S04]  /*20e0*/  FFMA R5, R10, -R73, 1 ;  /* 0x3f8000000a057423 */ /* 0x001fc80000000849 */
[----:B------:R-:W-:-:S04]  /*20f0*/  FFMA R5, R10, R5, R10 ;  /* 0x000000050a057223 */ /* 0x000fc8000000000a */
[----:B------:R-:W-:-:S04]  /*2100*/  FFMA R72, R74, R5, RZ ;  /* 0x000000054a487223 */ /* 0x000fc800000000ff */
[----:B------:R-:W-:-:S04]  /*2110*/  FFMA R9, R72, -R73, R74 ;  /* 0x8000004948097223 */ /* 0x000fc8000000004a */
[----:B------:R-:W-:Y:S01]  /*2120*/  FFMA R72, R5, R9, R72 ;  /* 0x0000000905487223 */ /* 0x000fe20000000048 */
[----:B-1----:R-:W-:Y:S06]  /*2130*/  @!P0 BRA `(.L_x_11) ;  /* 0x0000000000148947 */ /* 0x002fec0003800000 */
[----:B------:R-:W-:Y:S02]  /*2140*/  MOV R5, R74 ;  /* 0x0000004a00057202 */ /* 0x000fe40000000f00 */
[----:B------:R-:W-:Y:S02]  /*2150*/  MOV R76, R73 ;  /* 0x00000049004c7202 */ /* 0x000fe40000000f00 */
[----:B------:R-:W-:-:S07]  /*2160*/  MOV R12, 0x2180 ;  /* 0x00002180000c7802 */ /* 0x000fce0000000f00 */
[----:B-----5:R-:W-:Y:S05]  /*2170*/  CALL.REL.NOINC `($__internal_1_$__cuda_sm3x_div_rn_noftz_f32_slowpath) ;  /* 0x0000004800c07944 */ /* 0x020fea0003c00000 */
[----:B------:R-:W-:-:S07]  /*2180*/  MOV R72, R5 ;  /* 0x0000000500487202 */ /* 0x000fce0000000f00 */
.L_x_11:
[----:B------:R-:W-:Y:S05]  /*2190*/  BSYNC.RECONVERGENT B3 ;  /* 0x0000000000037941 */ /* 0x000fea0003800200 */
.L_x_10:
        /* <DEDUP_REMOVED lines=14> */
.L_x_13:
[----:B------:R-:W-:Y:S05]  /*2280*/  BSYNC.RECONVERGENT B3 ;  /* 0x0000000000037941 */ /* 0x000fea0003800200 */
.L_x_12:
        /* <DEDUP_REMOVED lines=13> */
.L_x_15:
[----:B------:R-:W-:Y:S05]  /*2360*/  BSYNC.RECONVERGENT B3 ;  /* 0x0000000000037941 */ /* 0x000fea0003800200 */
.L_x_14:
[----:B------:R-:W-:Y:S01]  /*2370*/  FMUL R61, R61, 0.28209480643272399902 ;  /* 0x3e906ebb3d3d7820 */ /* 0x000fe20000400000 */
[----:B------:R-:W-:Y:S01]  /*2380*/  FMUL R60, R60, 0.28209480643272399902 ;  /* 0x3e906ebb3c3c7820 */ /* 0x000fe20000400000 */
[----:B------:R-:W-:Y:S01]  /*2390*/  FMUL R59, R59, 0.28209480643272399902 ;  /* 0x3e906ebb3b3b7820 */ /* 0x000fe20000400000 */
[----:B------:R-:W-:Y:S06]  /*23a0*/  @!P2 BRA `(.L_x_16) ;  /* 0x000000040060a947 */ /* 0x000fec0003800000 */
[----:B------:R-:W0:Y:S01]  /*23b0*/  LDCU UR4, c[0x0][0x578] ;  /* 0x0000af00ff0477ac */ /* 0x000e220008000800 */
[----:B------:R-:W-:Y:S01]  /*23c0*/  FMUL R7, R69, 0.48860251903533935547 ;  /* 0x3efa2a1c45077820 */ /* 0x000fe20000400000 */
[----:B------:R-:W-:-:S03]  /*23d0*/  FMUL R10, R5, 0.48860251903533935547 ;  /* 0x3efa2a1c050a7820 */ /* 0x000fc60000400000 */
[-C--:B------:R-:W-:Y:S01]  /*23e0*/  FFMA R58, R58, -R7.reuse, R61 ;  /* 0x800000073a3a7223 */ /* 0x080fe2000000003d */
[-C--:B------:R-:W-:Y:S01]  /*23f0*/  FFMA R9, R56, -R7.reuse, R60 ;  /* 0x8000000738097223 */ /* 0x080fe2000000003c */
[----:B------:R-:W-:Y:S01]  /*2400*/  FFMA R8, R55, -R7, R59 ;  /* 0x8000000737087223 */ /* 0x000fe2000000003b */
[----:B------:R-:W-:Y:S01]  /*2410*/  FMUL R59, R72, 0.48860251903533935547 ;  /* 0x3efa2a1c483b7820 */ /* 0x000fe20000400000 */
[-C--:B------:R-:W-:Y:S01]  /*2420*/  FFMA R57, R57, R10.reuse, R58 ;  /* 0x0000000a39397223 */ /* 0x080fe2000000003a */
[-C--:B------:R-:W-:Y:S01]  /*2430*/  FFMA R54, R54, R10.reuse, R9 ;  /* 0x0000000a36367223 */ /* 0x080fe20000000009 */
[----:B------:R-:W-:Y:S02]  /*2440*/  FFMA R53, R53, R10, R8 ;  /* 0x0000000a35357223 */ /* 0x000fe40000000008 */
[-C--:B------:R-:W-:Y:S01]  /*2450*/  FFMA R61, R52, -R59.reuse, R57 ;  /* 0x8000003b343d7223 */ /* 0x080fe20000000039 */
[-C--:B------:R-:W-:Y:S01]  /*2460*/  FFMA R60, R51, -R59.reuse, R54 ;  /* 0x8000003b333c7223 */ /* 0x080fe20000000036 */
[----:B------:R-:W-:Y:S01]  /*2470*/  FFMA R59, R50, -R59, R53 ;  /* 0x8000003b323b7223 */ /* 0x000fe20000000035 */
[----:B0-----:R-:W-:-:S09]  /*2480*/  UISETP.NE.AND UP0, UPT, UR4, 0x1, UPT ;  /* 0x000000010400788c */ /* 0x001fd2000bf05270 */
[----:B------:R-:W-:Y:S05]  /*2490*/  BRA.U !UP0, `(.L_x_16) ;  /* 0x0000000508247547 */ /* 0x000fea000b800000 */
[----:B------:R-:W-:Y:S01]  /*24a0*/  FMUL R11, R5, R5 ;  /* 0x00000005050b7220 */ /* 0x000fe20000400000 */
[-C--:B------:R-:W-:Y:S01]  /*24b0*/  FMUL R13, R69, R72.reuse ;  /* 0x00000048450d7220 */ /* 0x080fe20000400000 */
[----:B------:R-:W-:Y:S01]  /*24c0*/  FMUL R8, R72, R72 ;  /* 0x0000004848087220 */ /* 0x000fe20000400000 */
[-C--:B------:R-:W-:Y:S01]  /*24d0*/  FMUL R9, R5, R69.reuse ;  /* 0x0000004505097220 */ /* 0x080fe20000400000 */
[----:B------:R-:W-:Y:S01]  /*24e0*/  FADD R51, R11, R11 ;  /* 0x0000000b0b337221 */ /* 0x000fe20000000000 */
[----:B------:R-:W-:Y:S01]  /*24f0*/  FMUL R10, R13, 1.0925484895706176758 ;  /* 0x3f8bd8a10d0a7820 */ /* 0x000fe20000400000 */
[----:B------:R-:W-:Y:S01]  /*2500*/  FMUL R7, R69, R69 ;  /* 0x0000004545077220 */ /* 0x000fe20000400000 */
[----:B------:R-:W-:Y:S01]  /*2510*/  FMUL R9, R9, -1.0925484895706176758 ;  /* 0xbf8bd8a109097820 */ /* 0x000fe20000400000 */
[----:B------:R-:W-:Y:S01]  /*2520*/  FADD R50, -R8, R51 ;  /* 0x0000003308327221 */ /* 0x000fe20000000100 */
[-C--:B------:R-:W-:Y:S01]  /*2530*/  FFMA R47, R47, R10.reuse, R60 ;  /* 0x0000000a2f2f7223 */ /* 0x080fe2000000003c */
[-C--:B------:R-:W-:Y:S01]  /*2540*/  FFMA R12, R49, R10.reuse, R61 ;  /* 0x0000000a310c7223 */ /* 0x080fe2000000003d */
[----:B------:R-:W-:Y:S01]  /*2550*/  FFMA R46, R46, R10, R59 ;  /* 0x0000000a2e2e7223 */ /* 0x000fe2000000003b */
[----:B------:R-:W-:Y:S01]  /*2560*/  FADD R50, -R7, R50 ;  /* 0x0000003207327221 */ /* 0x000fe20000000100 */
[-C--:B------:R-:W-:Y:S01]  /*2570*/  FFMA R47, R40, R9.reuse, R47 ;  /* 0x00000009282f7223 */ /* 0x080fe2000000002f */
[-C--:B------:R-:W-:Y:S01]  /*2580*/  FFMA R45, R45, R9.reuse, R12 ;  /* 0x000000092d2d7223 */ /* 0x080fe2000000000c */
[----:B------:R-:W-:Y:S01]  /*2590*/  FMUL R10, R5, R72 ;  /* 0x00000048050a7220 */ /* 0x000fe20000400000 */
[----:B------:R-:W-:Y:S01]  /*25a0*/  FMUL R50, R50, 0.3153915703296661377 ;  /* 0x3ea17b0132327820 */ /* 0x000fe20000400000 */
[----:B------:R-:W-:Y:S01]  /*25b0*/  FFMA R46, R39, R9, R46 ;  /* 0x00000009272e7223 */ /* 0x000fe2000000002e */
[----:B------:R-:W-:Y:S01]  /*25c0*/  UISETP.GE.U32.AND UP0, UPT, UR4, 0x3, UPT ;  /* 0x000000030400788c */ /* 0x000fe2000bf06070 */
[----:B------:R-:W-:Y:S01]  /*25d0*/  FMUL R10, R10, -1.0925484895706176758 ;  /* 0xbf8bd8a10a0a7820 */ /* 0x000fe20000400000 */
[-C--:B------:R-:W-:Y:S01]  /*25e0*/  FFMA R47, R38, R50.reuse, R47 ;  /* 0x00000032262f7223 */ /* 0x080fe2000000002f */
[-C--:B------:R-:W-:Y:S01]  /*25f0*/  FFMA R44, R44, R50.reuse, R45 ;  /* 0x000000322c2c7223 */ /* 0x080fe2000000002d */
[----:B------:R-:W-:Y:S01]  /*2600*/  FADD R38, R8, -R7 ;  /* 0x8000000708267221 */ /* 0x000fe20000000000 */
[----:B------:R-:W-:Y:S01]  /*2610*/  FFMA R46, R37, R50, R46 ;  /* 0x00000032252e7223 */ /* 0x000fe2000000002e */
[-C--:B------:R-:W-:Y:S01]  /*2620*/  FFMA R47, R36, R10.reuse, R47 ;  /* 0x0000000a242f7223 */ /* 0x080fe2000000002f */
[-C--:B------:R-:W-:Y:S01]  /*2630*/  FFMA R43, R43, R10.reuse, R44 ;  /* 0x0000000a2b2b7223 */ /* 0x080fe2000000002c */
[----:B------:R-:W-:Y:S01]  /*2640*/  FMUL R59, R38, 0.54627424478530883789 ;  /* 0x3f0bd8a1263b7820 */ /* 0x000fe20000400000 */
[----:B------:R-:W-:-:S03]  /*2650*/  FFMA R46, R35, R10, R46 ;  /* 0x0000000a232e7223 */ /* 0x000fc6000000002e */
[-C--:B------:R-:W-:Y:S01]  /*2660*/  FFMA R61, R48, R59.reuse, R43 ;  /* 0x0000003b303d7223 */ /* 0x080fe2000000002b */
[-C--:B------:R-:W-:Y:S01]  /*2670*/  FFMA R60, R42, R59.reuse, R47 ;  /* 0x0000003b2a3c7223 */ /* 0x080fe2000000002f */
[----:B------:R-:W-:Y:S01]  /*2680*/  FFMA R59, R41, R59, R46 ;  /* 0x0000003b293b7223 */ /* 0x000fe2000000002e */
[----:B------:R-:W-:Y:S06]  /*2690*/  BRA.U !UP0, `(.L_x_16) ;  /* 0x0000000108a47547 */ /* 0x000fec000b800000 */
[----:B------:R-:W-:Y:S01]  /*26a0*/  FMUL R9, R69, -0.59004360437393188477 ;  /* 0xbf170d1945097820 */ /* 0x000fe20000400000 */
[C---:B------:R-:W-:Y:S01]  /*26b0*/  FFMA R12, R8.reuse, 3, -R7 ;  /* 0x40400000080c7823 */ /* 0x040fe20000000807 */
[----:B------:R-:W-:Y:S01]  /*26c0*/  FFMA R10, R11, 4, -R8 ;  /* 0x408000000b0a7823 */ /* 0x000fe20000000808 */
[----:B------:R-:W-:Y:S01]  /*26d0*/  FMUL R36, R13, 2.8906114101409912109 ;  /* 0x4038ffc70d247820 */ /* 0x000fe20000400000 */
[----:B------:R-:W-:Y:S01]  /*26e0*/  FMUL R69, R69, -0.45704579353332519531 ;  /* 0xbeea01e845457820 */ /* 0x000fe20000400000 */
[----:B------:R-:W-:Y:S01]  /*26f0*/  FMUL R9, R9, R12 ;  /* 0x0000000c09097220 */ /* 0x000fe20000400000 */
[----:B------:R-:W-:Y:S01]  /*2700*/  FFMA R12, R8, -3, R51 ;  /* 0xc0400000080c7823 */ /* 0x000fe20000000033 */
[----:B------:R-:W-:Y:S01]  /*2710*/  FADD R10, -R7, R10 ;  /* 0x0000000a070a7221 */ /* 0x000fe20000000100 */
[----:B------:R-:W-:Y:S01]  /*2720*/  FMUL R36, R36, R5 ;  /* 0x0000000524247220 */ /* 0x000fe20000400000 */
[-C--:B------:R-:W-:Y:S01]  /*2730*/  FFMA R34, R34, R9.reuse, R61 ;  /* 0x0000000922227223 */ /* 0x080fe2000000003d */
[-C--:B------:R-:W-:Y:S01]  /*2740*/  FFMA R60, R27, R9.reuse, R60 ;  /* 0x000000091b3c7223 */ /* 0x080fe2000000003c */
[----:B------:R-:W-:Y:S01]  /*2750*/  FFMA R9, R26, R9, R59 ;  /* 0x000000091a097223 */ /* 0x000fe2000000003b */
[----:B------:R-:W-:Y:S01]  /*2760*/  FMUL R11, R5, 1.4453057050704956055 ;  /* 0x3fb8ffc7050b7820 */ /* 0x000fe20000400000 */
[----:B------:R-:W-:Y:S01]  /*2770*/  FFMA R12, R7, -3, R12 ;  /* 0xc0400000070c7823 */ /* 0x000fe2000000000c */
[----:B------:R-:W-:Y:S01]  /*2780*/  FMUL R5, R5, 0.37317633628845214844 ;  /* 0x3ebf10f805057820 */ /* 0x000fe20000400000 */
[-C--:B------:R-:W-:Y:S01]  /*2790*/  FFMA R33, R33, R36.reuse, R34 ;  /* 0x0000002421217223 */ /* 0x080fe20000000022 */
[----:B------:R-:W-:Y:S01]  /*27a0*/  FMUL R69, R10, R69 ;  /* 0x000000450a457220 */ /* 0x000fe20000400000 */
[-C--:B------:R-:W-:Y:S01]  /*27b0*/  FFMA R60, R25, R36.reuse, R60 ;  /* 0x00000024193c7223 */ /* 0x080fe2000000003c */
[----:B------:R-:W-:Y:S01]  /*27c0*/  FFMA R9, R24, R36, R9 ;  /* 0x0000002418097223 */ /* 0x000fe20000000009 */
[----:B------:R-:W-:Y:S01]  /*27d0*/  FFMA R13, R7, -3, R8 ;  /* 0xc0400000070d7823 */ /* 0x000fe20000000008 */
[----:B------:R-:W-:Y:S01]  /*27e0*/  FMUL R5, R5, R12 ;  /* 0x0000000c05057220 */ /* 0x000fe20000400000 */
[----:B------:R-:W-:Y:S01]  /*27f0*/  FMUL R7, R72, -0.45704579353332519531 ;  /* 0xbeea01e848077820 */ /* 0x000fe20000400000 */
[-C--:B------:R-:W-:Y:S01]  /*2800*/  FFMA R32, R32, R69.reuse, R33 ;  /* 0x0000004520207223 */ /* 0x080fe20000000021 */
[-C--:B------:R-:W-:Y:S01]  /*2810*/  FFMA R60, R23, R69.reuse, R60 ;  /* 0x00000045173c7223 */ /* 0x080fe2000000003c */
[----:B------:R-:W-:Y:S01]  /*2820*/  FFMA R9, R22, R69, R9 ;  /* 0x0000004516097223 */ /* 0x000fe20000000009 */
[----:B------:R-:W-:Y:S01]  /*2830*/  FMUL R7, R10, R7 ;  /* 0x000000070a077220 */ /* 0x000fe20000400000 */
[-C--:B------:R-:W-:Y:S01]  /*2840*/  FFMA R31, R31, R5.reuse, R32 ;  /* 0x000000051f1f7223 */ /* 0x080fe20000000020 */
[-C--:B------:R-:W-:Y:S01]  /*2850*/  FFMA R60, R21, R5.reuse, R60 ;  /* 0x00000005153c7223 */ /* 0x080fe2000000003c */
[----:B------:R-:W-:Y:S01]  /*2860*/  FFMA R9, R20, R5, R9 ;  /* 0x0000000514097223 */ /* 0x000fe20000000009 */
[----:B------:R-:W-:Y:S01]  /*2870*/  FMUL R11, R38, R11 ;  /* 0x0000000b260b7220 */ /* 0x000fe20000400000 */
[----:B------:R-:W-:Y:S01]  /*2880*/  FMUL R72, R72, -0.59004360437393188477 ;  /* 0xbf170d1948487820 */ /* 0x000fe20000400000 */
[-C--:B------:R-:W-:Y:S01]  /*2890*/  FFMA R30, R30, R7.reuse, R31 ;  /* 0x000000071e1e7223 */ /* 0x080fe2000000001f */
[-C--:B------:R-:W-:Y:S01]  /*28a0*/  FFMA R60, R19, R7.reuse, R60 ;  /* 0x00000007133c7223 */ /* 0x080fe2000000003c */
[----:B------:R-:W-:Y:S01]  /*28b0*/  FFMA R9, R18, R7, R9 ;  /* 0x0000000712097223 */ /* 0x000fe20000000009 */
[----:B------:R-:W-:Y:S01]  /*28c0*/  FMUL R13, R72, R13 ;  /* 0x0000000d480d7220 */ /* 0x000fe20000400000 */
[-C--:B------:R-:W-:Y:S01]  /*28d0*/  FFMA R29, R29, R11.reuse, R30 ;  /* 0x0000000b1d1d7223 */ /* 0x080fe2000000001e */
[-C--:B------:R-:W-:Y:S01]  /*28e0*/  FFMA R60, R17, R11.reuse, R60 ;  /* 0x0000000b113c7223 */ /* 0x080fe2000000003c */
[----:B------:R-:W-:-:S02]  /*28f0*/  FFMA R9, R16, R11, R9 ;  /* 0x0000000b10097223 */ /* 0x000fc40000000009 */
[-C--:B------:R-:W-:Y:S01]  /*2900*/  FFMA R61, R28, R13.reuse, R29 ;  /* 0x0000000d1c3d7223 */ /* 0x080fe2000000001d */
[-C--:B------:R-:W-:Y:S01]  /*2910*/  FFMA R60, R15, R13.reuse, R60 ;  /* 0x0000000d0f3c7223 */ /* 0x080fe2000000003c */
[----:B------:R-:W-:-:S07]  /*2920*/  FFMA R59, R14, R13, R9 ;  /* 0x0000000d0e3b7223 */ /* 0x000fce0000000009 */
.L_x_16:
[----:B------:R-:W0:Y:S01]  /*2930*/  LDC R20, c[0x0][0x824] ;  /* 0x00020900ff147b82 */ /* 0x000e220000000800 */
[----:B-----5:R-:W-:Y:S01]  /*2940*/  FMUL R8, R78, R80 ;  /* 0x000000504e087220 */ /* 0x020fe20000400000 */
[----:B------:R-:W-:Y:S01]  /*2950*/  FMUL R10, R71, R78 ;  /* 0x0000004e470a7220 */ /* 0x000fe20000400000 */
[-C--:B------:R-:W-:Y:S01]  /*2960*/  FMUL R7, R80, R80.reuse ;  /* 0x0000005050077220 */ /* 0x080fe20000400000 */
[-C--:B------:R-:W-:Y:S01]  /*2970*/  FMUL R5, R75, R75.reuse ;  /* 0x0000004b4b057220 */ /* 0x080fe20000400000 */
[CCC-:B------:R-:W-:Y:S01]  /*2980*/  FFMA R11, R71.reuse, R75.reuse, R8.reuse ;  /* 0x0000004b470b7223 */ /* 0x1c0fe20000000008 */
[CC--:B------:R-:W-:Y:S01]  /*2990*/  FFMA R13, -R71.reuse, R75.reuse, R8 ;  /* 0x0000004b470d7223 */ /* 0x0c0fe20000000108 */
[----:B------:R-:W-:Y:S01]  /*29a0*/  FMUL R71, R71, R80 ;  /* 0x0000005047477220 */ /* 0x000fe20000400000 */
[C---:B------:R-:W-:Y:S01]  /*29b0*/  FFMA R9, R78.reuse, R78, R7 ;  /* 0x0000004e4e097223 */ /* 0x040fe20000000007 */
[CCC-:B------:R-:W-:Y:S01]  /*29c0*/  FFMA R12, R75.reuse, R80.reuse, -R10.reuse ;  /* 0x000000504b0c7223 */ /* 0x1c0fe2000000080a */
[----:B------:R-:W-:Y:S01]  /*29d0*/  FFMA R10, R75, R80, R10 ;  /* 0x000000504b0a7223 */ /* 0x000fe2000000000a */
[CCC-:B------:R-:W-:Y:S01]  /*29e0*/  FFMA R8, R78.reuse, R75.reuse, -R71.reuse ;  /* 0x0000004b4e087223 */ /* 0x1c0fe20000000847 */
[C---:B------:R-:W-:Y:S01]  /*29f0*/  FFMA R71, R78.reuse, R75, R71 ;  /* 0x0000004b4e477223 */ /* 0x040fe20000000047 */
[----:B------:R-:W-:Y:S01]  /*2a00*/  FADD R9, R9, R9 ;  /* 0x0000000909097221 */ /* 0x000fe20000000000 */
[----:B------:R-:W-:Y:S01]  /*2a10*/  FADD R7, R5, R7 ;  /* 0x0000000705077221 */ /* 0x000fe20000000000 */
[----:B------:R-:W-:Y:S01]  /*2a20*/  FFMA R78, R78, R78, R5 ;  /* 0x0000004e4e4e7223 */ /* 0x000fe20000000005 */
[----:B------:R-:W-:Y:S01]  /*2a30*/  FADD R71, R71, R71 ;  /* 0x0000004747477221 */ /* 0x000fe20000000000 */
[----:B------:R-:W-:Y:S01]  /*2a40*/  FADD R14, R10, R10 ;  /* 0x0000000a0a0e7221 */ /* 0x000fe20000000000 */
[----:B------:R-:W-:Y:S01]  /*2a50*/  FADD R5, R13, R13 ;  /* 0x0000000d0d057221 */ /* 0x000fe20000000000 */
[----:B------:R-:W-:Y:S01]  /*2a60*/  FADD R10, -R9, 1 ;  /* 0x3f800000090a7421 */ /* 0x000fe20000000100 */
[C---:B------:R-:W-:Y:S01]  /*2a70*/  FFMA R9, R6.reuse, R71, RZ ;  /* 0x0000004706097223 */ /* 0x040fe200000000ff */
[----:B------:R-:W-:Y:S01]  /*2a80*/  FADD R7, R7, R7 ;  /* 0x0000000707077221 */ /* 0x000fe20000000000 */
[-C--:B------:R-:W-:Y:S01]  /*2a90*/  FFMA R13, R6, R5.reuse, RZ ;  /* 0x00000005060d7223 */ /* 0x080fe200000000ff */
[----:B------:R-:W-:Y:S01]  /*2aa0*/  FFMA R18, RZ, R5, RZ ;  /* 0x00000005ff127223 */ /* 0x000fe200000000ff */
[----:B------:R-:W-:Y:S01]  /*2ab0*/  FFMA R15, RZ, R10, R9 ;  /* 0x0000000aff0f7223 */ /* 0x000fe20000000009 */
[----:B0-----:R-:W-:Y:S01]  /*2ac0*/  FMUL R9, R20, 0.5 ;  /* 0x3f00000014097820 */ /* 0x001fe20000400000 */
[-C--:B------:R-:W-:Y:S01]  /*2ad0*/  FFMA R19, RZ, R14.reuse, R13 ;  /* 0x0000000eff137223 */ /* 0x080fe2000000000d */
[-CC-:B------:R-:W-:Y:S01]  /*2ae0*/  FFMA R21, R77, R14.reuse, R18.reuse ;  /* 0x0000000e4d157223 */ /* 0x180fe20000000012 */
[----:B------:R-:W-:Y:S01]  /*2af0*/  FFMA R14, RZ, R14, R18 ;  /* 0x0000000eff0e7223 */ /* 0x000fe20000000012 */
[----:B------:R-:W-:Y:S01]  /*2b00*/  FMUL R18, R9, 0.63661974668502807617 ;  /* 0x3f22f98309127820 */ /* 0x000fe20000400000 */
[----:B------:R-:W-:Y:S01]  /*2b10*/  FADD R7, -R7, 1 ;  /* 0x3f80000007077421 */ /* 0x000fe20000000100 */
[----:B------:R-:W-:Y:S01]  /*2b20*/  FFMA R16, RZ, R71, RZ ;  /* 0x00000047ff107223 */ /* 0x000fe200000000ff */
[----:B------:R-:W-:Y:S01]  /*2b30*/  FADD R8, R8, R8 ;  /* 0x0000000808087221 */ /* 0x000fe20000000000 */
[----:B------:R-:W0:Y:S01]  /*2b40*/  F2I.NTZ R24, R18 ;  /* 0x0000001200187305 */ /* 0x000e220000203100 */
[-C--:B------:R-:W-:Y:S01]  /*2b50*/  FFMA R5, R6, R7.reuse, RZ ;  /* 0x0000000706057223 */ /* 0x080fe200000000ff */
[----:B------:R-:W-:Y:S01]  /*2b60*/  FFMA R6, RZ, R7, RZ ;  /* 0x00000007ff067223 */ /* 0x000fe200000000ff */
[----:B------:R-:W-:Y:S01]  /*2b70*/  FADD R78, R78, R78 ;  /* 0x0000004e4e4e7221 */ /* 0x000fe20000000000 */
[C---:B------:R-:W-:Y:S01]  /*2b80*/  FFMA R17, R77.reuse, R10, R16 ;  /* 0x0000000a4d117223 */ /* 0x040fe20000000010 */
[----:B------:R-:W-:Y:S01]  /*2b90*/  FADD R12, R12, R12 ;  /* 0x0000000c0c0c7221 */ /* 0x000fe20000000000 */
[-C--:B------:R-:W-:Y:S01]  /*2ba0*/  FFMA R5, RZ, R8.reuse, R5 ;  /* 0x00000008ff057223 */ /* 0x080fe20000000005 */
[-CC-:B------:R-:W-:Y:S01]  /*2bb0*/  FFMA R77, R77, R8.reuse, R6.reuse ;  /* 0x000000084d4d7223 */ /* 0x180fe20000000006 */
[----:B------:R-:W-:Y:S01]  /*2bc0*/  FFMA R13, RZ, R8, R6 ;  /* 0x00000008ff0d7223 */ /* 0x000fe20000000006 */
[----:B------:R-:W-:Y:S01]  /*2bd0*/  FADD R78, -R78, 1 ;  /* 0x3f8000004e4e7421 */ /* 0x000fe20000000100 */
[----:B------:R-:W-:Y:S01]  /*2be0*/  FADD R8, R11, R11 ;  /* 0x0000000b0b087221 */ /* 0x000fe20000000000 */
[----:B------:R-:W-:Y:S01]  /*2bf0*/  FFMA R16, RZ, R10, R16 ;  /* 0x0000000aff107223 */ /* 0x000fe20000000010 */
[----:B------:R-:W-:Y:S01]  /*2c00*/  FSETP.GE.AND P0, PT, |R9|, 105615, PT ;  /* 0x47ce47800900780b */ /* 0x000fe20003f06200 */
[----:B------:R-:W-:Y:S01]  /*2c10*/  FFMA R6, RZ, R12, R15 ;  /* 0x0000000cff067223 */ /* 0x000fe2000000000f */
[----:B------:R-:W-:Y:S01]  /*2c20*/  FFMA R7, RZ, R78, R19 ;  /* 0x0000004eff077223 */ /* 0x000fe20000000013 */
[----:B------:R-:W-:Y:S01]  /*2c30*/  FFMA R5, RZ, R8, R5 ;  /* 0x00000008ff057223 */ /* 0x000fe20000000005 */
[----:B0-----:R-:W-:Y:S01]  /*2c40*/  I2FP.F32.S32 R20, R24 ;  /* 0x0000001800147245 */ /* 0x001fe20000201400 */
[-C--:B------:R-:W-:Y:S01]  /*2c50*/  FFMA R10, RZ, R12.reuse, R17 ;  /* 0x0000000cff0a7223 */ /* 0x080fe20000000011 */
[C---:B------:R-:W-:Y:S01]  /*2c60*/  FFMA R12, R79.reuse, R12, R16 ;  /* 0x0000000c4f0c7223 */ /* 0x040fe20000000010 */
[-C--:B------:R-:W-:Y:S01]  /*2c70*/  FFMA R21, RZ, R78.reuse, R21 ;  /* 0x0000004eff157223 */ /* 0x080fe20000000015 */
[C---:B------:R-:W-:Y:S01]  /*2c80*/  FFMA R78, R79.reuse, R78, R14 ;  /* 0x0000004e4f4e7223 */ /* 0x040fe2000000000e */
[-C--:B------:R-:W-:Y:S01]  /*2c90*/  FFMA R13, R79, R8.reuse, R13 ;  /* 0x000000084f0d7223 */ /* 0x080fe2000000000d */
[----:B------:R-:W-:Y:S01]  /*2ca0*/  FFMA R77, RZ, R8, R77 ;  /* 0x00000008ff4d7223 */ /* 0x000fe2000000004d */
[CC--:B------:R-:W-:Y:S01]  /*2cb0*/  FFMA R11, R6.reuse, R6.reuse, RZ ;  /* 0x00000006060b7223 */ /* 0x0c0fe200000000ff */
[-C--:B------:R-:W-:Y:S01]  /*2cc0*/  FFMA R16, R6, R7.reuse, RZ ;  /* 0x0000000706107223 */ /* 0x080fe200000000ff */
[-C--:B------:R-:W-:Y:S01]  /*2cd0*/  FFMA R18, R7, R7.reuse, RZ ;  /* 0x0000000707127223 */ /* 0x080fe200000000ff */
[C---:B------:R-:W-:Y:S01]  /*2ce0*/  FFMA R8, R5.reuse, R6, RZ ;  /* 0x0000000605087223 */ /* 0x040fe200000000ff */
[C---:B------:R-:W-:Y:S01]  /*2cf0*/  FFMA R14, R5.reuse, R7, RZ ;  /* 0x00000007050e7223 */ /* 0x040fe200000000ff */
[----:B------:R-:W-:Y:S01]  /*2d00*/  FFMA R6, R5, R5, RZ ;  /* 0x0000000505067223 */ /* 0x000fe200000000ff */
[----:B------:R-:W-:Y:S01]  /*2d10*/  FFMA R17, R20, -1.5707962512969970703, R9 ;  /* 0xbfc90fda14117823 */ /* 0x000fe20000000009 */
[CC--:B------:R-:W-:Y:S01]  /*2d20*/  FFMA R11, R10.reuse, R10.reuse, R11 ;  /* 0x0000000a0a0b7223 */ /* 0x0c0fe2000000000b */
[-C--:B------:R-:W-:Y:S01]  /*2d30*/  FFMA R5, R10, R21.reuse, R16 ;  /* 0x000000150a057223 */ /* 0x080fe20000000010 */
[-C--:B------:R-:W-:Y:S01]  /*2d40*/  FFMA R15, R21, R21.reuse, R18 ;  /* 0x00000015150f7223 */ /* 0x080fe20000000012 */
[C---:B------:R-:W-:Y:S01]  /*2d50*/  FFMA R10, R77.reuse, R10, R8 ;  /* 0x0000000a4d0a7223 */ /* 0x040fe20000000008 */
[C---:B------:R-:W-:Y:S01]  /*2d60*/  FFMA R18, R77.reuse, R21, R14 ;  /* 0x000000154d127223 */ /* 0x040fe2000000000e */
[----:B------:R-:W-:Y:S01]  /*2d70*/  FFMA R8, R77, R77, R6 ;  /* 0x0000004d4d087223 */ /* 0x000fe20000000006 */
[----:B------:R-:W-:Y:S01]  /*2d80*/  FFMA R17, R20, -7.5497894158615963534e-08, R17 ;  /* 0xb3a2216814117823 */ /* 0x000fe20000000011 */
[-C--:B------:R-:W-:Y:S01]  /*2d90*/  FFMA R14, R12, R78.reuse, R5 ;  /* 0x0000004e0c0e7223 */ /* 0x080fe20000000005 */
[-C--:B------:R-:W-:Y:S01]  /*2da0*/  FFMA R15, R78, R78.reuse, R15 ;  /* 0x0000004e4e0f7223 */ /* 0x080fe2000000000f */
[C---:B------:R-:W-:Y:S01]  /*2db0*/  FFMA R6, R13.reuse, R78, R18 ;  /* 0x0000004e0d067223 */ /* 0x040fe20000000012 */
[-C--:B------:R-:W-:Y:S01]  /*2dc0*/  FFMA R16, R12, R12.reuse, R11 ;  /* 0x0000000c0c107223 */ /* 0x080fe2000000000b */
[C---:B------:R-:W-:Y:S01]  /*2dd0*/  FFMA R7, R13.reuse, R12, R10 ;  /* 0x0000000c0d077223 */ /* 0x040fe2000000000a */
[----:B------:R-:W-:Y:S01]  /*2de0*/  FFMA R8, R13, R13, R8 ;  /* 0x0000000d0d087223 */ /* 0x000fe20000000008 */
[----:B------:R-:W-:Y:S01]  /*2df0*/  FFMA R18, R20, -5.3903029534742383927e-15, R17 ;  /* 0xa7c234c514127823 */ /* 0x000fe20000000011 */
[----:B------:R-:W-:Y:S01]  /*2e00*/  FADD R75, R61, 0.5 ;  /* 0x3f0000003d4b7421 */ /* 0x000fe20000000000 */
[----:B------:R-:W-:Y:S01]  /*2e10*/  FADD R77, R60, 0.5 ;  /* 0x3f0000003c4d7421 */ /* 0x000fe20000000000 */
[----:B------:R-:W-:Y:S01]  /*2e20*/  FADD R78, R59, 0.5 ;  /* 0x3f0000003b4e7421 */ /* 0x000fe20000000000 */
[----:B------:R-:W-:Y:S06]  /*2e30*/  @!P0 BRA `(.L_x_17) ;  /* 0x0000000400788947 */ /* 0x000fec0003800000 */
[----:B------:R-:W-:-:S13]  /*2e40*/  FSETP.NEU.AND P0, PT, |R9|, +INF , PT ;  /* 0x7f8000000900780b */ /* 0x000fda0003f0d200 */
[----:B------:R-:W-:Y:S01]  /*2e50*/  @!P0 FMUL R18, RZ, R9 ;  /* 0x00000009ff128220 */ /* 0x000fe20000400000 */
[----:B------:R-:W-:Y:S01]  /*2e60*/  @!P0 MOV R24, RZ ;  /* 0x000000ff00188202 */ /* 0x000fe20000000f00 */
[----:B------:R-:W-:Y:S06]  /*2e70*/  @!P0 BRA `(.L_x_17) ;  /* 0x0000000400688947 */ /* 0x000fec0003800000 */
[----:B------:R-:W-:Y:S01]  /*2e80*/  SHF.L.U32 R5, R9, 0x8, RZ ;  /* 0x0000000809057819 */ /* 0x000fe200000006ff */
[----:B------:R-:W-:Y:S01]  /*2e90*/  HFMA2 R25, -RZ, RZ, 0, 0 ;  /* 0x00000000ff197431 */ /* 0x000fe200000001ff */
[----:B------:R-:W-:Y:S01]  /*2ea0*/  MOV R27, RZ ;  /* 0x000000ff001b7202 */ /* 0x000fe20000000f00 */
[----:B------:R-:W-:Y:S01]  /*2eb0*/  HFMA2 R18, -RZ, RZ, 0, 0 ;  /* 0x00000000ff127431 */ /* 0x000fe200000001ff */
[----:B------:R-:W-:Y:S01]  /*2ec0*/  LOP3.LUT R5, R5, 0x80000000, RZ, 0xfc, !PT ;  /* 0x8000000005057812 */ /* 0x000fe200078efcff */
[----:B------:R-:W0:Y:S01]  /*2ed0*/  LDCU.64 UR14, c[0x4][URZ] ;  /* 0x01000000ff0e77ac */ /* 0x000e220008000a00 */
[----:B------:R-:W-:-:S05]  /*2ee0*/  UMOV UR4, URZ ;  /* 0x000000ff00047c82 */ /* 0x000fca0008000000 */
.L_x_18:
[----:B0-----:R-:W-:Y:S02]  /*2ef0*/  MOV R12, UR14 ;  /* 0x0000000e000c7c02 */ /* 0x001fe40008000f00 */
[----:B------:R-:W-:-:S05]  /*2f00*/  MOV R13, UR15 ;  /* 0x0000000f000d7c02 */ /* 0x000fca0008000f00 */
[----:B------:R-:W2:Y:S01]  /*2f10*/  LDG.E.CONSTANT R10, desc[UR22][R12.64] ;  /* 0x000000160c0a7981 */ /* 0x000ea2000c1e9900 */
[----:B------:R-:W-:Y:S01]  /*2f20*/  UIADD3 UR4, UPT, UPT, UR4, 0x1, URZ ;  /* 0x0000000104047890 */ /* 0x000fe2000fffe0ff */
[C---:B------:R-:W-:Y:S01]  /*2f30*/  ISETP.EQ.AND P0, PT, R18.reuse, RZ, PT ;  /* 0x000000ff1200720c */ /* 0x040fe20003f02270 */
[----:B------:R-:W-:Y:S01]  /*2f40*/  UIADD3 UR14, UP1, UPT, UR14, 0x4, URZ ;  /* 0x000000040e0e7890 */ /* 0x000fe2000ff3e0ff */
[C---:B------:R-:W-:Y:S01]  /*2f50*/  ISETP.EQ.AND P1, PT, R18.reuse, 0x4, PT ;  /* 0x000000041200780c */ /* 0x040fe20003f22270 */
[----:B------:R-:W-:Y:S01]  /*2f60*/  UISETP.NE.AND UP0, UPT, UR4, 0x6, UPT ;  /* 0x000000060400788c */ /* 0x000fe2000bf05270 */
[C---:B------:R-:W-:Y:S01]  /*2f70*/  ISETP.EQ.AND P2, PT, R18.reuse, 0x8, PT ;  /* 0x000000081200780c */ /* 0x040fe20003f42270 */
[----:B------:R-:W-:Y:S01]  /*2f80*/  UIADD3.X UR15, UPT, UPT, URZ, UR15, URZ, UP1, !UPT ;  /* 0x0000000fff0f7290 */ /* 0x000fe20008ffe4ff */
[C---:B------:R-:W-:Y:S02]  /*2f90*/  ISETP.EQ.AND P3, PT, R18.reuse, 0xc, PT ;  /* 0x0000000c1200780c */ /* 0x040fe40003f62270 */
[----:B------:R-:W-:-:S02]  /*2fa0*/  ISETP.EQ.AND P4, PT, R18, 0x10, PT ;  /* 0x000000101200780c */ /* 0x000fc40003f82270 */
[C---:B------:R-:W-:Y:S02]  /*2fb0*/  ISETP.EQ.AND P5, PT, R18.reuse, 0x14, PT ;  /* 0x000000141200780c */ /* 0x040fe40003fa2270 */
[----:B------:R-:W-:Y:S01]  /*2fc0*/  IADD3 R18, PT, PT, R18, 0x4, RZ ;  /* 0x0000000412127810 */ /* 0x000fe20007ffe0ff */
[----:B--2---:R-:W-:-:S03]  /*2fd0*/  IMAD.WIDE.U32 R10, R10, R5, RZ ;  /* 0x000000050a0a7225 */ /* 0x004fc600078e00ff */
[----:B------:R-:W-:-:S04]  /*2fe0*/  IADD3 R10, P6, PT, R10, R25, RZ ;  /* 0x000000190a0a7210 */ /* 0x000fc80007fde0ff */
[----:B------:R-:W-:Y:S02]  /*2ff0*/  IADD3.X R25, PT, PT, R11, R27, RZ, P6, !PT ;  /* 0x0000001b0b197210 */ /* 0x000fe400037fe4ff */
[-C--:B------:R-:W-:Y:S02]  /*3000*/  @P0 MOV R17, R10.reuse ;  /* 0x0000000a00110202 */ /* 0x080fe40000000f00 */
[-C--:B------:R-:W-:Y:S02]  /*3010*/  @P1 MOV R20, R10.reuse ;  /* 0x0000000a00141202 */ /* 0x080fe40000000f00 */
[-C--:B------:R-:W-:Y:S02]  /*3020*/  @P2 MOV R21, R10.reuse ;  /* 0x0000000a00152202 */ /* 0x080fe40000000f00 */
[-C--:B------:R-:W-:Y:S02]  /*3030*/  @P3 MOV R22, R10.reuse ;  /* 0x0000000a00163202 */ /* 0x080fe40000000f00 */
[----:B------:R-:W-:-:S02]  /*3040*/  @P4 MOV R23, R10 ;  /* 0x0000000a00174202 */ /* 0x000fc40000000f00 */
[----:B------:R-:W-:Y:S01]  /*3050*/  @P5 MOV R19, R10 ;  /* 0x0000000a00135202 */ /* 0x000fe20000000f00 */
[----:B------:R-:W-:Y:S06]  /*3060*/  BRA.U UP0, `(.L_x_18) ;  /* 0xfffffffd00a07547 */ /* 0x000fec000b83ffff */
[----:B------:R-:W-:-:S04]  /*3070*/  SHF.R.U32.HI R5, RZ, 0x17, R9 ;  /* 0x00000017ff057819 */ /* 0x000fc80000011609 */
[C---:B------:R-:W-:Y:S02]  /*3080*/  LOP3.LUT R10, R5.reuse, 0xe0, RZ, 0xc0, !PT ;  /* 0x000000e0050a7812 */ /* 0x040fe400078ec0ff */
[----:B------:R-:W-:Y:S02]  /*3090*/  LOP3.LUT P6, RZ, R5, 0x1f, RZ, 0xc0, !PT ;  /* 0x0000001f05ff7812 */ /* 0x000fe400078cc0ff */
[----:B------:R-:W-:-:S04]  /*30a0*/  IADD3 R10, PT, PT, R10, -0x80, RZ ;  /* 0xffffff800a0a7810 */ /* 0x000fc80007ffe0ff */
[----:B------:R-:W-:-:S04]  /*30b0*/  SHF.R.U32.HI R10, RZ, 0x5, R10 ;  /* 0x00000005ff0a7819 */ /* 0x000fc8000001160a */
[----:B------:R-:W-:-:S04]  /*30c0*/  LEA R12, -R10, RZ, 0x2 ;  /* 0x000000ff0a0c7211 */ /* 0x000fc800078e11ff */
[C---:B------:R-:W-:Y:S02]  /*30d0*/  ISETP.EQ.AND P3, PT, R12.reuse, -0x18, PT ;  /* 0xffffffe80c00780c */ /* 0x040fe40003f62270 */
[C---:B------:R-:W-:Y:S02]  /*30e0*/  ISETP.EQ.AND P4, PT, R12.reuse, -0x14, PT ;  /* 0xffffffec0c00780c */ /* 0x040fe40003f82270 */
[C---:B------:R-:W-:Y:S02]  /*30f0*/  ISETP.EQ.AND P2, PT, R12.reuse, -0x10, PT ;  /* 0xfffffff00c00780c */ /* 0x040fe40003f42270 */
[C---:B------:R-:W-:Y:S02]  /*3100*/  ISETP.EQ.AND P1, PT, R12.reuse, -0xc, PT ;  /* 0xfffffff40c00780c */ /* 0x040fe40003f22270 */
[C---:B------:R-:W-:Y:S02]  /*3110*/  ISETP.EQ.AND P0, PT, R12.reuse, -0x8, PT ;  /* 0xfffffff80c00780c */ /* 0x040fe40003f02270 */
[----:B------:R-:W-:-:S03]  /*3120*/  ISETP.EQ.AND P5, PT, R12, RZ, PT ;  /* 0x000000ff0c00720c */ /* 0x000fc60003fa2270 */
[-C--:B------:R-:W-:Y:S02]  /*3130*/  @P3 MOV R10, R17.reuse ;  /* 0x00000011000a3202 */ /* 0x080fe40000000f00 */
[C---:B------:R-:W-:Y:S02]  /*3140*/  ISETP.EQ.AND P3, PT, R12.reuse, -0x4, PT ;  /* 0xfffffffc0c00780c */ /* 0x040fe40003f62270 */
[----:B------:R-:W-:Y:S02]  /*3150*/  @P4 MOV R11, R17 ;  /* 0x00000011000b4202 */ /* 0x000fe40000000f00 */
[----:B------:R-:W-:Y:S02]  /*3160*/  @P4 MOV R10, R20 ;  /* 0x00000014000a4202 */ /* 0x000fe40000000f00 */
[----:B------:R-:W-:Y:S02]  /*3170*/  ISETP.EQ.AND P4, PT, R12, 0x4, PT ;  /* 0x000000040c00780c */ /* 0x000fe40003f82270 */
[----:B------:R-:W-:-:S02]  /*3180*/  @P2 MOV R10, R21 ;  /* 0x00000015000a2202 */ /* 0x000fc40000000f00 */
[----:B------:R-:W-:Y:S02]  /*3190*/  @P1 MOV R10, R22 ;  /* 0x00000016000a1202 */ /* 0x000fe40000000f00 */
[----:B------:R-:W-:Y:S02]  /*31a0*/  @P0 MOV R10, R23 ;  /* 0x00000017000a0202 */ /* 0x000fe40000000f00 */
[----:B------:R-:W-:Y:S02]  /*31b0*/  @P2 MOV R11, R20 ;  /* 0x00000014000b2202 */ /* 0x000fe40000000f00 */
[----:B------:R-:W-:Y:S02]  /*31c0*/  @P3 MOV R10, R19 ;  /* 0x00000013000a3202 */ /* 0x000fe40000000f00 */
[----:B------:R-:W-:Y:S02]  /*31d0*/  @P1 MOV R11, R21 ;  /* 0x00000015000b1202 */ /* 0x000fe40000000f00 */
[----:B------:R-:W-:-:S02]  /*31e0*/  @P5 MOV R10, R25 ;  /* 0x00000019000a5202 */ /* 0x000fc40000000f00 */
[----:B------:R-:W-:Y:S02]  /*31f0*/  @P0 MOV R11, R22 ;  /* 0x00000016000b0202 */ /* 0x000fe40000000f00 */
[----:B------:R-:W-:Y:S02]  /*3200*/  @P3 MOV R11, R23 ;  /* 0x00000017000b3202 */ /* 0x000fe40000000f00 */
[----:B------:R-:W-:Y:S02]  /*3210*/  @P5 MOV R11, R19 ;  /* 0x00000013000b5202 */ /* 0x000fe40000000f00 */
[----:B------:R-:W-:Y:S02]  /*3220*/  @P4 MOV R11, R25 ;  /* 0x00000019000b4202 */ /* 0x000fe40000000f00 */
[----:B------:R-:W-:Y:S01]  /*3230*/  MOV R18, R10 ;  /* 0x0000000a00127202 */ /* 0x000fe20000000f00 */
[----:B------:R-:W-:Y:S06]  /*3240*/  @!P6 BRA `(.L_x_19) ;  /* 0x00000000002ce947 */ /* 0x000fec0003800000 */
[----:B------:R-:W-:Y:S02]  /*3250*/  @P2 MOV R10, R17 ;  /* 0x00000011000a2202 */ /* 0x000fe40000000f00 */
[----:B------:R-:W-:Y:S02]  /*3260*/  @P1 MOV R10, R20 ;  /* 0x00000014000a1202 */ /* 0x000fe40000000f00 */
[----:B------:R-:W-:Y:S02]  /*3270*/  @P0 MOV R10, R21 ;  /* 0x00000015000a0202 */ /* 0x000fe40000000f00 */
[----:B------:R-:W-:Y:S02]  /*3280*/  ISETP.EQ.AND P0, PT, R12, 0x8, PT ;  /* 0x000000080c00780c */ /* 0x000fe40003f02270 */
[----:B------:R-:W-:Y:S02]  /*3290*/  @P3 MOV R10, R22 ;  /* 0x00000016000a3202 */ /* 0x000fe40000000f00 */
[----:B------:R-:W-:-:S02]  /*32a0*/  @P5 MOV R10, R23 ;  /* 0x00000017000a5202 */ /* 0x000fc40000000f00 */
[----:B------:R-:W-:Y:S02]  /*32b0*/  @P4 MOV R10, R19 ;  /* 0x00000013000a4202 */ /* 0x000fe40000000f00 */
[----:B------:R-:W-:-:S04]  /*32c0*/  LOP3.LUT R5, R5, 0x1f, RZ, 0xc0, !PT ;  /* 0x0000001f05057812 */ /* 0x000fc800078ec0ff */
[----:B------:R-:W-:Y:S02]  /*32d0*/  SHF.L.W.U32.HI R18, R11, R5, R18 ;  /* 0x000000050b127219 */ /* 0x000fe40000010e12 */
[----:B------:R-:W-:-:S04]  /*32e0*/  @P0 MOV R10, R25 ;  /* 0x00000019000a0202 */ /* 0x000fc80000000f00 */
[----:B------:R-:W-:-:S07]  /*32f0*/  SHF.L.W.U32.HI R11, R10, R5, R11 ;  /* 0x000000050a0b7219 */ /* 0x000fce0000010e0b */
.L_x_19:
[C---:B------:R-:W-:Y:S01]  /*3300*/  SHF.L.W.U32.HI R24, R11.reuse, 0x2, R18 ;  /* 0x000000020b187819 */ /* 0x040fe20000010e12 */
[----:B------:R-:W-:Y:S01]  /*3310*/  UMOV UR14, 0x54442d19 ;  /* 0x54442d19000e7882 */ /* 0x000fe20000000000 */
[----:B------:R-:W-:Y:S01]  /*3320*/  SHF.L.U32 R11, R11, 0x2, RZ ;  /* 0x000000020b0b7819 */ /* 0x000fe200000006ff */
[----:B------:R-:W-:Y:S01]  /*3330*/  UMOV UR15, 0x3bf921fb ;  /* 0x3bf921fb000f7882 */ /* 0x000fe20000000000 */
[----:B------:R-:W-:Y:S02]  /*3340*/  SHF.R.S32.HI R5, RZ, 0x1f, R24 ;  /* 0x0000001fff057819 */ /* 0x000fe40000011418 */
[----:B------:R-:W-:Y:S02]  /*3350*/  ISETP.GE.AND P0, PT, R9, RZ, PT ;  /* 0x000000ff0900720c */ /* 0x000fe40003f06270 */
[C---:B------:R-:W-:Y:S02]  /*3360*/  LOP3.LUT R12, R5.reuse, R11, RZ, 0x3c, !PT ;  /* 0x0000000b050c7212 */ /* 0x040fe400078e3cff */
[----:B------:R-:W-:-:S02]  /*3370*/  LOP3.LUT R13, R5, R24, RZ, 0x3c, !PT ;  /* 0x00000018050d7212 */ /* 0x000fc400078e3cff */
[----:B------:R-:W-:Y:S02]  /*3380*/  SHF.R.U32.HI R18, RZ, 0x1e, R18 ;  /* 0x0000001eff127819 */ /* 0x000fe40000011612 */
[----:B------:R-:W0:Y:S01]  /*3390*/  I2F.F64.S64 R10, R12 ;  /* 0x0000000c000a7312 */ /* 0x000e220000301c00 */
[C---:B------:R-:W-:Y:S02]  /*33a0*/  LOP3.LUT R9, R24.reuse, R9, RZ, 0x3c, !PT ;  /* 0x0000000918097212 */ /* 0x040fe400078e3cff */
[----:B------:R-:W-:Y:S02]  /*33b0*/  LEA.HI R24, R24, R18, RZ, 0x1 ;  /* 0x0000001218187211 */ /* 0x000fe400078f08ff */
[----:B------:R-:W-:Y:S02]  /*33c0*/  ISETP.GE.AND P1, PT, R9, RZ, PT ;  /* 0x000000ff0900720c */ /* 0x000fe40003f26270 */
[----:B------:R-:W-:-:S04]  /*33d0*/  IADD3 R5, PT, PT, -R24, RZ, RZ ;  /* 0x000000ff18057210 */ /* 0x000fc80007ffe1ff */
[----:B------:R-:W-:Y:S01]  /*33e0*/  @!P0 MOV R24, R5 ;  /* 0x0000000500188202 */ /* 0x000fe20000000f00 */
[----:B0-----:R-:W-:-:S10]  /*33f0*/  DMUL R10, R10, UR14 ;  /* 0x0000000e0a0a7c28 */ /* 0x001fd40008000000 */
[----:B------:R-:W0:Y:S02]  /*3400*/  F2F.F32.F64 R10, R10 ;  /* 0x0000000a000a7310 */ /* 0x000e240000301000 */
[----:B0-----:R-:W-:-:S07]  /*3410*/  FSEL R18, -R10, R10, !P1 ;  /* 0x0000000a0a127208 */ /* 0x001fce0004800100 */
.L_x_17:
[----:B------:R-:W0:Y:S01]  /*3420*/  LDC R25, c[0x0][0x820] ;  /* 0x00020800ff197b82 */ /* 0x000e220000000800 */
[----:B------:R-:W-:Y:S01]  /*3430*/  MOV R28, 0x3c190000 ;  /* 0x3c190000001c7802 */ /* 0x000fe20000000f00 */
[C---:B------:R-:W-:Y:S01]  /*3440*/  FMUL R5, R18.reuse, R18 ;  /* 0x0000001212057220 */ /* 0x040fe20000400000 */
[----:B------:R-:W-:Y:S02]  /*3450*/  FSETP.NEU.AND P0, PT, |R18|, 0.00049096695147454738617, PT ;  /* 0x3a00b43c1200780b */ /* 0x000fe40003f0d200 */
[----:B------:R-:W-:Y:S01]  /*3460*/  LOP3.LUT R24, R24, 0x1, RZ, 0xc0, !PT ;  /* 0x0000000118187812 */ /* 0x000fe200078ec0ff */
[----:B------:R-:W-:-:S03]  /*3470*/  FFMA R10, R5, R28, 0.003265380859375 ;  /* 0x3b560000050a7423 */ /* 0x000fc6000000001c */
[----:B------:R-:W-:Y:S01]  /*3480*/  ISETP.NE.U32.AND P1, PT, R24, 0x1, PT ;  /* 0x000000011800780c */ /* 0x000fe20003f25070 */
[----:B------:R-:W-:-:S04]  /*3490*/  FFMA R10, R5, R10, 0.0242919921875 ;  /* 0x3cc70000050a7423 */ /* 0x000fc8000000000a */
[----:B------:R-:W-:-:S04]  /*34a0*/  FFMA R10, R5, R10, 0.053466796875 ;  /* 0x3d5b0000050a7423 */ /* 0x000fc8000000000a */
[----:B------:R-:W-:-:S04]  /*34b0*/  FFMA R10, R5, R10, 0.13337790966033935547 ;  /* 0x3e089438050a7423 */ /* 0x000fc8000000000a */
[C---:B------:R-:W-:Y:S01]  /*34c0*/  FFMA R9, R5.reuse, R10, 0.33333230018615722656 ;  /* 0x3eaaaa8805097423 */ /* 0x040fe2000000000a */
[----:B------:R-:W-:Y:S01]  /*34d0*/  FMUL R5, R5, R18 ;  /* 0x0000001205057220 */ /* 0x000fe20000400000 */
[----:B0-----:R-:W-:-:S03]  /*34e0*/  FMUL R25, R25, 0.5 ;  /* 0x3f00000019197820 */ /* 0x001fc60000400000 */
[----:B------:R-:W-:Y:S01]  /*34f0*/  @P0 FFMA R18, R9, R5, R18 ;  /* 0x0000000509120223 */ /* 0x000fe20000000012 */
[C---:B------:R-:W-:Y:S01]  /*3500*/  FMUL R11, R25.reuse, 0.63661974668502807617 ;  /* 0x3f22f983190b7820 */ /* 0x040fe20000400000 */
[----:B------:R-:W-:-:S03]  /*3510*/  FSETP.GE.AND P0, PT, |R25|, 105615, PT ;  /* 0x47ce47801900780b */ /* 0x000fc60003f06200 */
[----:B------:R-:W0:Y:S08]  /*3520*/  F2I.NTZ R26, R11 ;  /* 0x0000000b001a7305 */ /* 0x000e300000203100 */
[----:B------:R-:W1:Y:S01]  /*3530*/  @!P1 MUFU.RCP R18, -R18 ;  /* 0x8000001200129308 */ /* 0x000e620000001000 */
[----:B0-----:R-:W-:-:S05]  /*3540*/  I2FP.F32.S32 R10, R26 ;  /* 0x0000001a000a7245 */ /* 0x001fca0000201400 */
[----:B------:R-:W-:-:S04]  /*3550*/  FFMA R5, R10, -1.5707962512969970703, R25 ;  /* 0xbfc90fda0a057823 */ /* 0x000fc80000000019 */
[----:B------:R-:W-:-:S04]  /*3560*/  FFMA R5, R10, -7.5497894158615963534e-08, R5 ;  /* 0xb3a221680a057823 */ /* 0x000fc80000000005 */
[----:B------:R-:W-:Y:S01]  /*3570*/  FFMA R5, R10, -5.3903029534742383927e-15, R5 ;  /* 0xa7c234c50a057823 */ /* 0x000fe20000000005 */
[----:B-1----:R-:W-:Y:S06]  /*3580*/  @!P0 BRA `(.L_x_20) ;  /* 0x0000000400708947 */ /* 0x002fec0003800000 */
        /* <DEDUP_REMOVED lines=11> */
.L_x_21:
        /* <DEDUP_REMOVED lines=39> */
[-C--:B------:R-:W-:Y:S02]  /*38b0*/  @P4 MOV R9, R20.reuse ;  /* 0x0000001400094202 */ /* 0x080fe40000000f00 */
[----:B------:R-:W-:Y:S02]  /*38c0*/  ISETP.EQ.AND P4, PT, R11, 0x4, PT ;  /* 0x000000040b00780c */ /* 0x000fe40003f82270 */
[----:B------:R-:W-:-:S02]  /*38d0*/  @P2 MOV R10, R20 ;  /* 0x00000014000a2202 */ /* 0x000fc40000000f00 */
[-C--:B------:R-:W-:Y:S02]  /*38e0*/  @P2 MOV R9, R21.reuse ;  /* 0x0000001500092202 */ /* 0x080fe40000000f00 */
[----:B------:R-:W-:Y:S02]  /*38f0*/  @P1 MOV R10, R21 ;  /* 0x00000015000a1202 */ /* 0x000fe40000000f00 */
[-C--:B------:R-:W-:Y:S02]  /*3900*/  @P1 MOV R9, R22.reuse ;  /* 0x0000001600091202 */ /* 0x080fe40000000f00 */
[----:B------:R-:W-:Y:S02]  /*3910*/  @P0 MOV R10, R22 ;  /* 0x00000016000a0202 */ /* 0x000fe40000000f00 */
[-C--:B------:R-:W-:Y:S02]  /*3920*/  @P0 MOV R9, R23.reuse ;  /* 0x0000001700090202 */ /* 0x080fe40000000f00 */
[----:B------:R-:W-:-:S02]  /*3930*/  @P3 MOV R10, R23 ;  /* 0x00000017000a3202 */ /* 0x000fc40000000f00 */
[-C--:B------:R-:W-:Y:S02]  /*3940*/  @P3 MOV R9, R19.reuse ;  /* 0x0000001300093202 */ /* 0x080fe40000000f00 */
[----:B------:R-:W-:Y:S02]  /*3950*/  @P5 MOV R10, R19 ;  /* 0x00000013000a5202 */ /* 0x000fe40000000f00 */
[-C--:B------:R-:W-:Y:S02]  /*3960*/  @P5 MOV R9, R27.reuse ;  /* 0x0000001b00095202 */ /* 0x080fe40000000f00 */
[----:B------:R-:W-:Y:S01]  /*3970*/  @P4 MOV R10, R27 ;  /* 0x0000001b000a4202 */ /* 0x000fe20000000f00 */
[----:B------:R-:W-:Y:S06]  /*3980*/  @!P6 BRA `(.L_x_22) ;  /* 0x000000000028e947 */ /* 0x000fec0003800000 */
[----:B------:R-:W-:Y:S02]  /*3990*/  @P1 MOV R17, R20 ;  /* 0x0000001400111202 */ /* 0x000fe40000000f00 */
[----:B------:R-:W-:Y:S02]  /*39a0*/  @P0 MOV R17, R21 ;  /* 0x0000001500110202 */ /* 0x000fe40000000f00 */
[----:B------:R-:W-:Y:S02]  /*39b0*/  ISETP.EQ.AND P0, PT, R11, 0x8, PT ;  /* 0x000000080b00780c */ /* 0x000fe40003f02270 */
[----:B------:R-:W-:Y:S02]  /*39c0*/  @P3 MOV R17, R22 ;  /* 0x0000001600113202 */ /* 0x000fe40000000f00 */
[----:B------:R-:W-:Y:S02]  /*39d0*/  @P5 MOV R17, R23 ;  /* 0x0000001700115202 */ /* 0x000fe40000000f00 */
[----:B------:R-:W-:-:S02]  /*39e0*/  @P4 MOV R17, R19 ;  /* 0x0000001300114202 */ /* 0x000fc40000000f00 */
[----:B------:R-:W-:-:S04]  /*39f0*/  LOP3.LUT R5, R5, 0x1f, RZ, 0xc0, !PT ;  /* 0x0000001f05057812 */ /* 0x000fc800078ec0ff */
[----:B------:R-:W-:Y:S02]  /*3a00*/  SHF.L.W.U32.HI R9, R10, R5, R9 ;  /* 0x000000050a097219 */ /* 0x000fe40000010e09 */
[----:B------:R-:W-:-:S04]  /*3a10*/  @P0 MOV R17, R27 ;  /* 0x0000001b00110202 */ /* 0x000fc80000000f00 */
[----:B------:R-:W-:-:S07]  /*3a20*/  SHF.L.W.U32.HI R10, R17, R5, R10 ;  /* 0x00000005110a7219 */ /* 0x000fce0000010e0a */
.L_x_22:
        /* <DEDUP_REMOVED lines=18> */
.L_x_20:
[----:B------:R-:W-:Y:S01]  /*3b50*/  MOV R19, R5 ;  /* 0x0000000500137202 */ /* 0x000fe20000000f00 */
[----:B------:R-:W0:Y:S01]  /*3b60*/  LDCU UR4, c[0x0][0x82c] ;  /* 0x00010580ff0477ac */ /* 0x000e220008000800 */
[----:B------:R-:W-:Y:S01]  /*3b70*/  FADD R76, R18, R18 ;  /* 0x00000012124c7221 */ /* 0x000fe20000000000 */
[----:B------:R-:W-:Y:S02]  /*3b80*/  LOP3.LUT R26, R26, 0x1, RZ, 0xc0, !PT ;  /* 0x000000011a1a7812 */ /* 0x000fe400078ec0ff */
[C---:B------:R-:W-:Y:S01]  /*3b90*/  FMUL R10, R19.reuse, R19 ;  /* 0x00000013130a7220 */ /* 0x040fe20000400000 */
[----:B------:R-:W1:Y:S01]  /*3ba0*/  MUFU.RCP R9, R76 ;  /* 0x0000004c00097308 */ /* 0x000e620000001000 */
[----:B------:R-:W-:Y:S02]  /*3bb0*/  FSETP.NEU.AND P0, PT, |R19|, 0.00049096695147454738617, PT ;  /* 0x3a00b43c1300780b */ /* 0x000fe40003f0d200 */
[----:B------:R-:W-:Y:S01]  /*3bc0*/  FFMA R5, R10, R28, 0.003265380859375 ;  /* 0x3b5600000a057423 */ /* 0x000fe2000000001c */
[----:B------:R-:W-:-:S03]  /*3bd0*/  ISETP.NE.U32.AND P1, PT, R26, 0x1, PT ;  /* 0x000000011a00780c */ /* 0x000fc60003f25070 */
[----:B------:R-:W-:-:S04]  /*3be0*/  FFMA R5, R10, R5, 0.0242919921875 ;  /* 0x3cc700000a057423 */ /* 0x000fc80000000005 */
[----:B------:R-:W-:-:S04]  /*3bf0*/  FFMA R5, R10, R5, 0.053466796875 ;  /* 0x3d5b00000a057423 */ /* 0x000fc80000000005 */
[----:B------:R-:W-:-:S04]  /*3c00*/  FFMA R5, R10, R5, 0.13337790966033935547 ;  /* 0x3e0894380a057423 */ /* 0x000fc80000000005 */
[C---:B------:R-:W-:Y:S01]  /*3c10*/  FFMA R12, R10.reuse, R5, 0.33333230018615722656 ;  /* 0x3eaaaa880a0c7423 */ /* 0x040fe20000000005 */
[----:B------:R-:W-:Y:S01]  /*3c20*/  FMUL R10, R10, R19 ;  /* 0x000000130a0a7220 */ /* 0x000fe20000400000 */
[----:B0-----:R-:W-:-:S03]  /*3c30*/  I2FP.F32.S32 R5, UR4 ;  /* 0x0000000400057c45 */ /* 0x001fc60008201400 */
[----:B------:R-:W-:Y:S01]  /*3c40*/  @P0 FFMA R19, R12, R10, R19 ;  /* 0x0000000a0c130223 */ /* 0x000fe20000000013 */
[----:B------:R-:W0:Y:S01]  /*3c50*/  FCHK P0, R5, R76 ;  /* 0x0000004c05007302 */ /* 0x000e220000000000 */
[----:B-1----:R-:W-:-:S04]  /*3c60*/  FFMA R10, -R76, R9, 1 ;  /* 0x3f8000004c0a7423 */ /* 0x002fc80000000109 */
[----:B------:R-:W-:-:S03]  /*3c70*/  FFMA R10, R9, R10, R9 ;  /* 0x0000000a090a7223 */ /* 0x000fc60000000009 */
[----:B------:R-:W1:Y:S01]  /*3c80*/  @!P1 MUFU.RCP R19, -R19 ;  /* 0x8000001300139308 */ /* 0x000e620000001000 */
[----:B------:R-:W-:-:S04]  /*3c90*/  FFMA R21, R5, R10, RZ ;  /* 0x0000000a05157223 */ /* 0x000fc800000000ff */
[----:B------:R-:W-:-:S04]  /*3ca0*/  FFMA R9, -R76, R21, R5 ;  /* 0x000000154c097223 */ /* 0x000fc80000000105 */
[----:B------:R-:W-:Y:S01]  /*3cb0*/  FFMA R21, R10, R9, R21 ;  /* 0x000000090a157223 */ /* 0x000fe20000000015 */
[----:B0-----:R-:W-:Y:S06]  /*3cc0*/  @!P0 BRA `(.L_x_23) ;  /* 0x00000000000c8947 */ /* 0x001fec0003800000 */
[----:B------:R-:W-:-:S07]  /*3cd0*/  MOV R12, 0x3cf0 ;  /* 0x00003cf0000c7802 */ /* 0x000fce0000000f00 */
[----:B-1----:R-:W-:Y:S05]  /*3ce0*/  CALL.REL.NOINC `($__internal_1_$__cuda_sm3x_div_rn_noftz_f32_slowpath) ;  /* 0x0000002c00e47944 */ /* 0x002fea0003c00000 */
[----:B------:R-:W-:-:S07]  /*3cf0*/  MOV R21, R5 ;  /* 0x0000000500157202 */ /* 0x000fce0000000f00 */
.L_x_23:
[----:B------:R-:W0:Y:S01]  /*3d00*/  LDCU UR4, c[0x0][0x828] ;  /* 0x00010500ff0477ac */ /* 0x000e220008000800 */
[----:B-1----:R-:W-:-:S04]  /*3d10*/  FADD R76, R19, R19 ;  /* 0x00000013134c7221 */ /* 0x002fc80000000000 */
[----:B------:R-:W1:Y:S01]  /*3d20*/  MUFU.RCP R9, R76 ;  /* 0x0000004c00097308 */ /* 0x000e620000001000 */
[----:B0-----:R-:W-:-:S07]  /*3d30*/  I2FP.F32.S32 R5, UR4 ;  /* 0x0000000400057c45 */ /* 0x001fce0008201400 */
[----:B------:R-:W0:Y:S01]  /*3d40*/  FCHK P0, R5, R76 ;  /* 0x0000004c05007302 */ /* 0x000e220000000000 */
[----:B-1----:R-:W-:-:S04]  /*3d50*/  FFMA R10, -R76, R9, 1 ;  /* 0x3f8000004c0a7423 */ /* 0x002fc80000000109 */
[----:B------:R-:W-:-:S04]  /*3d60*/  FFMA R10, R9, R10, R9 ;  /* 0x0000000a090a7223 */ /* 0x000fc80000000009 */
[----:B------:R-:W-:-:S04]  /*3d70*/  FFMA R17, R5, R10, RZ ;  /* 0x0000000a05117223 */ /* 0x000fc800000000ff */
[----:B------:R-:W-:-:S04]  /*3d80*/  FFMA R9, -R76, R17, R5 ;  /* 0x000000114c097223 */ /* 0x000fc80000000105 */
[----:B------:R-:W-:Y:S01]  /*3d90*/  FFMA R17, R10, R9, R17 ;  /* 0x000000090a117223 */ /* 0x000fe20000000011 */
[----:B0-----:R-:W-:Y:S06]  /*3da0*/  @!P0 BRA `(.L_x_24) ;  /* 0x00000000000c8947 */ /* 0x001fec0003800000 */
[----:B------:R-:W-:-:S07]  /*3db0*/  MOV R12, 0x3dd0 ;  /* 0x00003dd0000c7802 */ /* 0x000fce0000000f00 */
[----:B------:R-:W-:Y:S05]  /*3dc0*/  CALL.REL.NOINC `($__internal_1_$__cuda_sm3x_div_rn_noftz_f32_slowpath) ;  /* 0x0000002c00ac7944 */ /* 0x000fea0003c00000 */
[----:B------:R-:W-:-:S07]  /*3dd0*/  MOV R17, R5 ;  /* 0x0000000500117202 */ /* 0x000fce0000000f00 */
.L_x_24:
[----:B------:R-:W-:Y:S01]  /*3de0*/  FFMA R3, R3, R0, RZ ;  /* 0x0000000003037223 */ /* 0x000fe200000000ff */
[C---:B------:R-:W-:Y:S01]  /*3df0*/  FFMA R10, R0.reuse, UR5, RZ ;  /* 0x00000005000a7c23 */ /* 0x040fe200080000ff */
[----:B------:R-:W-:Y:S01]  /*3e00*/  FFMA R0, R0, UR8, RZ ;  /* 0x0000000800007c23 */ /* 0x000fe200080000ff */
[----:B------:R-:W-:Y:S01]  /*3e10*/  BSSY.RECONVERGENT B3, `(.L_x_25) ;  /* 0x0000017000037945 */ /* 0x000fe20003800200 */
[----:B------:R-:W-:Y:S01]  /*3e20*/  FFMA R66, R66, R63, R3 ;  /* 0x0000003f42427223 */ /* 0x000fe20000000003 */
[C---:B------:R-:W-:Y:S01]  /*3e30*/  FFMA R3, R63.reuse, UR6, R10 ;  /* 0x000000063f037c23 */ /* 0x040fe2000800000a */
[----:B------:R-:W-:Y:S02]  /*3e40*/  FFMA R63, R63, UR9, R0 ;  /* 0x000000093f3f7c23 */ /* 0x000fe40008000000 */
[----:B------:R-:W-:Y:S01]  /*3e50*/  FFMA R65, R65, R62, R66 ;  /* 0x0000003e41417223 */ /* 0x000fe20000000042 */
[C---:B------:R-:W-:Y:S01]  /*3e60*/  FFMA R3, R62.reuse, UR7, R3 ;  /* 0x000000073e037c23 */ /* 0x040fe20008000003 */
[----:B------:R-:W-:-:S02]  /*3e70*/  FFMA R62, R62, UR10, R63 ;  /* 0x0000000a3e3e7c23 */ /* 0x000fc4000800003f */
[----:B------:R-:W-:Y:S01]  /*3e80*/  FADD R20, R64, R65 ;  /* 0x0000004140147221 */ /* 0x000fe20000000000 */
[----:B------:R-:W-:Y:S01]  /*3e90*/  FADD R5, R2, R3 ;  /* 0x0000000302057221 */ /* 0x000fe20000000000 */
[----:B------:R-:W-:Y:S02]  /*3ea0*/  FADD R67, R67, R62 ;  /* 0x0000003e43437221 */ /* 0x000fe40000000000 */
[----:B------:R-:W-:-:S04]  /*3eb0*/  FADD R20, R20, 1.0000000116860974231e-07 ;  /* 0x33d6bf9514147421 */ /* 0x000fc80000000000 */
[----:B------:R-:W0:Y:S08]  /*3ec0*/  MUFU.RCP R9, R20 ;  /* 0x0000001400097308 */ /* 0x000e300000001000 */
        /* <DEDUP_REMOVED lines=8> */
[----:B------:R-:W-:-:S07]  /*3f50*/  MOV R12, 0x3f70 ;  /* 0x00003f70000c7802 */ /* 0x000fce0000000f00 */
[----:B------:R-:W-:Y:S05]  /*3f60*/  CALL.REL.NOINC `($__internal_1_$__cuda_sm3x_div_rn_noftz_f32_slowpath) ;  /* 0x0000002c00447944 */ /* 0x000fea0003c00000 */
[----:B------:R-:W-:-:S07]  /*3f70*/  MOV R3, R5 ;  /* 0x0000000500037202 */ /* 0x000fce0000000f00 */
.L_x_26:
[----:B------:R-:W-:Y:S05]  /*3f80*/  BSYNC.RECONVERGENT B3 ;  /* 0x0000000000037941 */ /* 0x000fea0003800200 */
.L_x_25:
        /* <DEDUP_REMOVED lines=12> */
[----:B------:R-:W-:Y:S05]  /*4050*/  CALL.REL.NOINC `($__internal_1_$__cuda_sm3x_div_rn_noftz_f32_slowpath) ;  /* 0x0000002c00087944 */ /* 0x000fea0003c00000 */
[----:B------:R-:W-:-:S07]  /*4060*/  MOV R23, R5 ;  /* 0x0000000500177202 */ /* 0x000fce0000000f00 */
.L_x_28:
[----:B------:R-:W-:Y:S05]  /*4070*/  BSYNC.RECONVERGENT B3 ;  /* 0x0000000000037941 */ /* 0x000fea0003800200 */
.L_x_27:
        /* <DEDUP_REMOVED lines=14> */
.L_x_30:
[----:B------:R-:W-:Y:S05]  /*4160*/  BSYNC.RECONVERGENT B3 ;  /* 0x0000000000037941 */ /* 0x000fea0003800200 */
.L_x_29:
[----:B------:R-:W0:Y:S01]  /*4170*/  MUFU.RCP R5, R22 ;  /* 0x0000001600057308 */ /* 0x000e220000001000 */
[----:B------:R-:W-:Y:S01]  /*4180*/  BSSY.RECONVERGENT B3, `(.L_x_31) ;  /* 0x000000f000037945 */ /* 0x000fe20003800200 */
[----:B------:R-:W-:Y:S01]  /*4190*/  FMUL R18, R18, 1.2999999523162841797 ;  /* 0x3fa6666612127820 */ /* 0x000fe20000400000 */
[----:B------:R-:W-:-:S05]  /*41a0*/  FMUL R19, R19, 1.2999999523162841797 ;  /* 0x3fa6666613137820 */ /* 0x000fca0000400000 */
        /* <DEDUP_REMOVED lines=10> */
[----:B------:R-:W-:Y:S05]  /*4250*/  CALL.REL.NOINC `($__internal_1_$__cuda_sm3x_div_rn_noftz_f32_slowpath) ;  /* 0x0000002800887944 */ /* 0x000fea0003c00000 */
[----:B------:R-:W-:-:S07]  /*4260*/  MOV R2, R5 ;  /* 0x0000000500027202 */ /* 0x000fce0000000f00 */
.L_x_32:
[----:B------:R-:W-:Y:S05]  /*4270*/  BSYNC.RECONVERGENT B3 ;  /* 0x0000000000037941 */ /* 0x000fea0003800200 */
.L_x_31:
        /* <DEDUP_REMOVED lines=13> */
.L_x_34:
[----:B------:R-:W-:Y:S05]  /*4350*/  BSYNC.RECONVERGENT B3 ;  /* 0x0000000000037941 */ /* 0x000fea0003800200 */
.L_x_33:
[----:B------:R-:W0:Y:S01]  /*4360*/  MUFU.RCP R3, R22 ;  /* 0x0000001600037308 */ /* 0x000e220000001000 */
[C---:B------:R-:W-:Y:S01]  /*4370*/  FMNMX R5, -R18.reuse, R5, !PT ;  /* 0x0000000512057209 */ /* 0x040fe20007800100 */
[----:B------:R-:W-:Y:S01]  /*4380*/  BSSY.RECONVERGENT B3, `(.L_x_35) ;  /* 0x0000010000037945 */ /* 0x000fe20003800200 */
[C---:B------:R-:W-:Y:S02]  /*4390*/  FMNMX R2, -R19.reuse, R2, !PT ;  /* 0x0000000213027209 */ /* 0x040fe40007800100 */
[----:B------:R-:W-:Y:S02]  /*43a0*/  FMNMX R23, R18, R5, PT ;  /* 0x0000000512177209 */ /* 0x000fe40003800000 */
[----:B------:R-:W-:Y:S01]  /*43b0*/  FMNMX R19, R19, R2, PT ;  /* 0x0000000213137209 */ /* 0x000fe20003800000 */
        /* <DEDUP_REMOVED lines=12> */
.L_x_36:
[----:B------:R-:W-:Y:S05]  /*4480*/  BSYNC.RECONVERGENT B3 ;  /* 0x0000000000037941 */ /* 0x000fea0003800200 */
.L_x_35:
[-C--:B------:R-:W-:Y:S01]  /*4490*/  FMUL R20, R22, R22.reuse ;  /* 0x0000001616147220 */ /* 0x080fe20000400000 */
[----:B------:R-:W-:Y:S01]  /*44a0*/  FMUL R2, R23, -R22 ;  /* 0x8000001617027220 */ /* 0x000fe20000400000 */
[----:B------:R-:W-:Y:S02]  /*44b0*/  BSSY.RECONVERGENT B3, `(.L_x_37) ;  /* 0x000000e000037945 */ /* 0x000fe40003800200 */
[----:B------:R-:W0:Y:S01]  /*44c0*/  MUFU.RCP R3, R20 ;  /* 0x0000001400037308 */ /* 0x000e220000001000 */
[----:B------:R-:W-:-:S07]  /*44d0*/  FMUL R5, R2, R21 ;  /* 0x0000001502057220 */ /* 0x000fce0000400000 */
        /* <DEDUP_REMOVED lines=11> */
.L_x_38:
[----:B------:R-:W-:Y:S05]  /*4590*/  BSYNC.RECONVERGENT B3 ;  /* 0x0000000000037941 */ /* 0x000fea0003800200 */
.L_x_37:
        /* <DEDUP_REMOVED lines=14> */
.L_x_40:
[----:B------:R-:W-:Y:S05]  /*4680*/  BSYNC.RECONVERGENT B3 ;  /* 0x0000000000037941 */ /* 0x000fea0003800200 */
.L_x_39:
[----:B------:R-:W0:Y:S01]  /*4690*/  MUFU.RCP R3, R20 ;  /* 0x0000001400037308 */ /* 0x000e220000001000 */
[----:B------:R-:W-:Y:S01]  /*46a0*/  FMUL R22, R19, -R22 ;  /* 0x8000001613167220 */ /* 0x000fe20000400000 */
[----:B------:R-:W-:Y:S03]  /*46b0*/  BSSY.RECONVERGENT B3, `(.L_x_41) ;  /* 0x000000d000037945 */ /* 0x000fe60003800200 */
[----:B------:R-:W-:-:S04]  /*46c0*/  FMUL R5, R22, R17 ;  /* 0x0000001116057220 */ /* 0x000fc80000400000 */
        /* <DEDUP_REMOVED lines=11> */
.L_x_42:
[----:B------:R-:W-:Y:S05]  /*4780*/  BSYNC.RECONVERGENT B3 ;  /* 0x0000000000037941 */ /* 0x000fea0003800200 */
.L_x_41:
[C---:B------:R-:W-:Y:S01]  /*4790*/  FFMA R2, R0.reuse, UR5, RZ ;  /* 0x0000000500027c23 */ /* 0x040fe200080000ff */
[----:B------:R-:W-:Y:S01]  /*47a0*/  FFMA R9, R0, UR6, RZ ;  /* 0x0000000600097c23 */ /* 0x000fe200080000ff */
[----:B------:R-:W-:Y:S01]  /*47b0*/  FFMA R5, RZ, UR5, RZ ;  /* 0x00000005ff057c23 */ /* 0x000fe200080000ff */
[----:B------:R-:W-:Y:S01]  /*47c0*/  FFMA R13, RZ, UR6, RZ ;  /* 0x00000006ff0d7c23 */ /* 0x000fe200080000ff */
[----:B------:R-:W-:Y:S01]  /*47d0*/  FFMA R3, RZ, UR8, R2 ;  /* 0x00000008ff037c23 */ /* 0x000fe20008000002 */
[----:B------:R-:W-:Y:S01]  /*47e0*/  FFMA R11, RZ, UR9, R9 ;  /* 0x00000009ff0b7c23 */ /* 0x000fe20008000009 */
[C---:B------:R-:W-:Y:S01]  /*47f0*/  FFMA R9, R18.reuse, UR8, R5 ;  /* 0x0000000812097c23 */ /* 0x040fe20008000005 */
[----:B------:R-:W-:Y:S01]  /*4800*/  FFMA R13, R18, UR9, R13 ;  /* 0x00000009120d7c23 */ /* 0x000fe2000800000d */
[C---:B------:R-:W-:Y:S01]  /*4810*/  FFMA R5, R80.reuse, UR11, R3 ;  /* 0x0000000b50057c23 */ /* 0x040fe20008000003 */
[----:B------:R-:W-:Y:S01]  /*4820*/  FFMA R11, R80, UR12, R11 ;  /* 0x0000000c500b7c23 */ /* 0x000fe2000800000b */
[----:B------:R-:W-:Y:S01]  /*4830*/  FFMA R3, R10, UR11, R9 ;  /* 0x0000000b0a037c23 */ /* 0x000fe20008000009 */
[----:B------:R-:W-:Y:S01]  /*4840*/  FFMA R12, R0, UR7, RZ ;  /* 0x00000007000c7c23 */ /* 0x000fe200080000ff */
[CC--:B------:R-:W-:Y:S01]  /*4850*/  FFMA R9, R7.reuse, R5.reuse, RZ ;  /* 0x0000000507097223 */ /* 0x0c0fe200000000ff */
[-C--:B------:R-:W-:Y:S01]  /*4860*/  FFMA R2, R8, R5.reuse, RZ ;  /* 0x0000000508027223 */ /* 0x080fe200000000ff */
[----:B------:R-:W-:Y:S01]  /*4870*/  FFMA R5, R6, R5, RZ ;  /* 0x0000000506057223 */ /* 0x000fe200000000ff */
[----:B------:R-:W-:Y:S01]  /*4880*/  FFMA R13, R10, UR12, R13 ;  /* 0x0000000c0a0d7c23 */ /* 0x000fe2000800000d */
[----:B------:R-:W-:Y:S01]  /*4890*/  FFMA R19, R16, R11, R9 ;  /* 0x0000000b10137223 */ /* 0x000fe20000000009 */
[----:B------:R-:W-:Y:S01]  /*48a0*/  FFMA R9, RZ, UR7, RZ ;  /* 0x00000007ff097c23 */ /* 0x000fe200080000ff */
[----:B------:R-:W-:Y:S01]  /*48b0*/  FFMA R8, R8, R3, RZ ;  /* 0x0000000308087223 */ /* 0x000fe200000000ff */
[-C--:B------:R-:W-:Y:S01]  /*48c0*/  FFMA R20, R14, R11.reuse, R5 ;  /* 0x0000000b0e147223 */ /* 0x080fe20000000005 */
[----:B------:R-:W-:Y:S01]  /*48d0*/  FFMA R5, RZ, UR10, R12 ;  /* 0x0000000aff057c23 */ /* 0x000fe2000800000c */
[----:B------:R-:W-:Y:S01]  /*48e0*/  FFMA R9, R18, UR10, R9 ;  /* 0x0000000a12097c23 */ /* 0x000fe20008000009 */
[C---:B------:R-:W-:Y:S01]  /*48f0*/  FFMA R17, R7.reuse, R11, R2 ;  /* 0x0000000b07117223 */ /* 0x040fe20000000002 */
[C---:B------:R-:W-:Y:S01]  /*4900*/  FFMA R8, R7.reuse, R13, R8 ;  /* 0x0000000d07087223 */ /* 0x040fe20000000008 */
[-C--:B------:R-:W-:Y:S01]  /*4910*/  FFMA R7, R7, R3.reuse, RZ ;  /* 0x0000000307077223 */ /* 0x080fe200000000ff */
[----:B------:R-:W-:Y:S01]  /*4920*/  FFMA R5, R80, UR13, R5 ;  /* 0x0000000d50057c23 */ /* 0x000fe20008000005 */
[----:B------:R-:W-:Y:S01]  /*4930*/  FFMA R9, R10, UR13, R9 ;  /* 0x0000000d0a097c23 */ /* 0x000fe20008000009 */
[----:B------:R-:W-:Y:S01]  /*4940*/  FFMA R3, R6, R3, RZ ;  /* 0x0000000306037223 */ /* 0x000fe200000000ff */
[----:B------:R-:W-:Y:S01]  /*4950*/  FFMA R7, R16, R13, R7 ;  /* 0x0000000d10077223 */ /* 0x000fe20000000007 */
[C---:B------:R-:W-:Y:S01]  /*4960*/  FFMA R2, R6.reuse, R5, R17 ;  /* 0x0000000506027223 */ /* 0x040fe20000000011 */
[----:B------:R-:W-:Y:S01]  /*4970*/  FFMA R6, R6, R9, R8 ;  /* 0x0000000906067223 */ /* 0x000fe20000000008 */
[C---:B------:R-:W-:Y:S01]  /*4980*/  FFMA R12, R14.reuse, R13, R3 ;  /* 0x0000000d0e0c7223 */ /* 0x040fe20000000003 */
[C---:B------:R-:W-:Y:S01]  /*4990*/  FFMA R19, R14.reuse, R5, R19 ;  /* 0x000000050e137223 */ /* 0x040fe20000000013 */
[----:B------:R-:W-:Y:S01]  /*49a0*/  FFMA R7, R14, R9, R7 ;  /* 0x000000090e077223 */ /* 0x000fe20000000007 */
[C---:B------:R-:W-:Y:S01]  /*49b0*/  FFMA R8, R2.reuse, UR5, RZ ;  /* 0x0000000502087c23 */ /* 0x040fe200080000ff */
[C---:B------:R-:W-:Y:S01]  /*49c0*/  FFMA R14, R2.reuse, UR8, RZ ;  /* 0x00000008020e7c23 */ /* 0x040fe200080000ff */
[----:B------:R-:W-:Y:S01]  /*49d0*/  FFMA R22, R2, UR11, RZ ;  /* 0x0000000b02167c23 */ /* 0x000fe200080000ff */
[C---:B------:R-:W-:Y:S01]  /*49e0*/  FFMA R2, R6.reuse, UR5, RZ ;  /* 0x0000000506027c23 */ /* 0x040fe200080000ff */
[----:B------:R-:W-:Y:S01]  /*49f0*/  FFMA R20, R15, R5, R20 ;  /* 0x000000050f147223 */ /* 0x000fe20000000014 */
[----:B------:R-:W-:Y:S01]  /*4a00*/  FFMA R3, R19, UR6, R8 ;  /* 0x0000000613037c23 */ /* 0x000fe20008000008 */
[----:B------:R-:W-:Y:S01]  /*4a10*/  FFMA R12, R15, R9, R12 ;  /* 0x000000090f0c7223 */ /* 0x000fe2000000000c */
[C---:B------:R-:W-:Y:S01]  /*4a20*/  FFMA R16, R6.reuse, UR8, RZ ;  /* 0x0000000806107c23 */ /* 0x040fe200080000ff */
[----:B------:R-:W-:Y:S01]  /*4a30*/  FFMA R5, R7, UR6, R2 ;  /* 0x0000000607057c23 */ /* 0x000fe20008000002 */
[----:B------:R-:W-:Y:S01]  /*4a40*/  FFMA R6, R6, UR11, RZ ;  /* 0x0000000b06067c23 */ /* 0x000fe200080000ff */
[----:B------:R-:W-:Y:S01]  /*4a50*/  FFMA R9, R19, UR9, R14 ;  /* 0x0000000913097c23 */ /* 0x000fe2000800000e */
[----:B------:R-:W-:Y:S01]  /*4a60*/  FFMA R3, R20, UR7, R3 ;  /* 0x0000000714037c23 */ /* 0x000fe20008000003 */
[C---:B------:R-:W-:Y:S01]  /*4a70*/  FFMA R11, R7.reuse, UR9, R16 ;  /* 0x00000009070b7c23 */ /* 0x040fe20008000010 */
[----:B------:R-:W-:Y:S01]  /*4a80*/  FFMA R5, R12, UR7, R5 ;  /* 0x000000070c057c23 */ /* 0x000fe20008000005 */
[----:B------:R-:W-:Y:S01]  /*4a90*/  FFMA R7, R7, UR12, R6 ;  /* 0x0000000c07077c23 */ /* 0x000fe20008000006 */
[----:B------:R-:W-:Y:S01]  /*4aa0*/  FFMA R9, R20, UR10, R9 ;  /* 0x0000000a14097c23 */ /* 0x000fe20008000009 */
[-C--:B------:R-:W-:Y:S01]  /*4ab0*/  FFMA R2, R3, R0.reuse, RZ ;  /* 0x0000000003027223 */ /* 0x080fe200000000ff */
[----:B------:R-:W-:Y:S01]  /*4ac0*/  FFMA R19, R19, UR12, R22 ;  /* 0x0000000c13137c23 */ /* 0x000fe20008000016 */
[----:B------:R-:W-:Y:S01]  /*4ad0*/  FFMA R6, RZ, R3, RZ ;  /* 0x00000003ff067223 */ /* 0x000fe200000000ff */
[----:B------:R-:W-:Y:S01]  /*4ae0*/  FFMA R11, R12, UR10, R11 ;  /* 0x0000000a0c0b7c23 */ /* 0x000fe2000800000b */
[----:B------:R-:W-:Y:S01]  /*4af0*/  FFMA R8, RZ, R5, RZ ;  /* 0x00000005ff087223 */ /* 0x000fe200000000ff */
[----:B------:R-:W-:Y:S01]  /*4b00*/  FFMA R2, RZ, R9, R2 ;  /* 0x00000009ff027223 */ /* 0x000fe20000000002 */
[----:B------:R-:W-:Y:S01]  /*4b10*/  FFMA R19, R20, UR13, R19 ;  /* 0x0000000d14137c23 */ /* 0x000fe20008000013 */
[----:B------:R-:W-:Y:S01]  /*4b20*/  FFMA R0, R5, R0, RZ ;  /* 0x0000000005007223 */ /* 0x000fe200000000ff */
[-C--:B------:R-:W-:Y:S01]  /*4b30*/  FFMA R9, R9, R18.reuse, R6 ;  /* 0x0000001209097223 */ /* 0x080fe20000000006 */
[----:B------:R-:W-:Y:S01]  /*4b40*/  FFMA R7, R12, UR13, R7 ;  /* 0x0000000d0c077c23 */ /* 0x000fe20008000007 */
[----:B------:R-:W-:Y:S01]  /*4b50*/  FFMA R8, R11, R18, R8 ;  /* 0x000000120b087223 */ /* 0x000fe20000000008 */
[----:B------:R-:W-:Y:S01]  /*4b60*/  FFMA R0, RZ, R11, R0 ;  /* 0x0000000bff007223 */ /* 0x000fe20000000000 */
[C---:B------:R-:W-:Y:S01]  /*4b70*/  FFMA R81, R19.reuse, R10, R9 ;  /* 0x0000000a13517223 */ /* 0x040fe20000000009 */
[----:B------:R-:W-:Y:S01]  /*4b80*/  FFMA R2, R19, R80, R2 ;  /* 0x0000005013027223 */ /* 0x000fe20000000002 */
[C---:B------:R-:W-:Y:S01]  /*4b90*/  FFMA R10, R7.reuse, R10, R8 ;  /* 0x0000000a070a7223 */ /* 0x040fe20000000008 */
[----:B------:R-:W-:Y:S01]  /*4ba0*/  FFMA R80, R7, R80, R0 ;  /* 0x0000005007507223 */ /* 0x000fe20000000000 */
[----:B------:R-:W-:Y:S01]  /*4bb0*/  FMNMX R78, RZ, R78, !PT ;  /* 0x0000004eff4e7209 */ /* 0x000fe20007800000 */
[----:B------:R-:W-:Y:S01]  /*4bc0*/  FADD R79, R2, 0.30000001192092895508 ;  /* 0x3e99999a024f7421 */ /* 0x000fe20000000000 */
[----:B------:R-:W-:Y:S01]  /*4bd0*/  FMNMX R77, RZ, R77, !PT ;  /* 0x0000004dff4d7209 */ /* 0x000fe20007800000 */
[----:B------:R-:W-:Y:S01]  /*4be0*/  FADD R74, R10, 0.30000001192092895508 ;  /* 0x3e99999a0a4a7421 */ /* 0x000fe20000000000 */
[----:B------:R-:W-:-:S02]  /*4bf0*/  FMNMX R75, RZ, R75, !PT ;  /* 0x0000004bff4b7209 */ /* 0x000fc40007800000 */
[----:B------:R-:W-:Y:S02]  /*4c00*/  MOV R6, R70 ;  /* 0x0000004600067202 */ /* 0x000fe40000000f00 */
[----:B------:R-:W-:Y:S02]  /*4c10*/  MOV R7, R68 ;  /* 0x0000004400077202 */ /* 0x000fe40000000f00 */
[----:B------:R-:W-:-:S07]  /*4c20*/  MOV R8, R4 ;  /* 0x0000000400087202 */ /* 0x000fce0000000f00 */
.L_x_6:
[----:B------:R-:W-:Y:S05]  /*4c30*/  BSYNC.RECONVERGENT B2 ;  /* 0x0000000000027941 */ /* 0x000fea0003800200 */
.L_x_5:
[----:B------:R-:W-:-:S13]  /*4c40*/  FSETP.GTU.AND P0, PT, R8, 0.20000000298023223877, PT ;  /* 0x3e4ccccd0800780b */ /* 0x000fda0003f0c000 */
[----:B------:R-:W-:Y:S05]  /*4c50*/  @!P0 EXIT ;  /* 0x000000000000894d */ /* 0x000fea0003800000 */
[----:B------:R-:W-:-:S04]  /*4c60*/  FMUL R15, R81, R80 ;  /* 0x00000050510f7220 */ /* 0x000fc80000400000 */
[----:B------:R-:W-:-:S05]  /*4c70*/  FFMA R15, R74, R79, -R15 ;  /* 0x0000004f4a0f7223 */ /* 0x000fca000000080f */
[----:B------:R-:W-:-:S13]  /*4c80*/  FSETP.NEU.AND P0, PT, R15, RZ, PT ;  /* 0x000000ff0f00720b */ /* 0x000fda0003f0d000 */
[----:B------:R-:W-:Y:S05]  /*4c90*/  @!P0 EXIT ;  /* 0x000000000000894d */ /* 0x000fea0003800000 */
[----:B------:R-:W-:Y:S01]  /*4ca0*/  FADD R0, R74, R79 ;  /* 0x0000004f4a007221 */ /* 0x000fe20000000000 */
[----:B------:R-:W-:Y:S03]  /*4cb0*/  BSSY.RECONVERGENT B0, `(.L_x_43) ;  /* 0x000000f000007945 */ /* 0x000fe60003800200 */
[----:B------:R-:W-:-:S04]  /*4cc0*/  FMUL R4, R0, 0.5 ;  /* 0x3f00000000047820 */ /* 0x000fc80000400000 */
[----:B------:R-:W-:-:S05]  /*4cd0*/  FFMA R0, R4, R4, -R15 ;  /* 0x0000000404007223 */ /* 0x000fca000000080f */
[----:B------:R-:W-:-:S04]  /*4ce0*/  FMNMX R5, R0, 0.10000000149011611938, !PT ;  /* 0x3dcccccd00057809 */ /* 0x000fc80007800000 */
[----:B------:R-:W-:Y:S01]  /*4cf0*/  IADD3 R0, PT, PT, R5, -0xd000000, RZ ;  /* 0xf300000005007810 */ /* 0x000fe20007ffe0ff */
[----:B------:R0:W1:Y:S03]  /*4d00*/  MUFU.RSQ R2, R5 ;  /* 0x0000000500027308 */ /* 0x0000660000001400 */
[----:B------:R-:W-:-:S13]  /*4d10*/  ISETP.GT.U32.AND P0, PT, R0, 0x727fffff, PT ;  /* 0x727fffff0000780c */ /* 0x000fda0003f04070 */
[----:B0-----:R-:W-:Y:S05]  /*4d20*/  @!P0 BRA `(.L_x_44) ;  /* 0x00000000000c8947 */ /* 0x001fea0003800000 */
[----:B------:R-:W-:-:S07]  /*4d30*/  MOV R10, 0x4d50 ;  /* 0x00004d50000a7802 */ /* 0x000fce0000000f00 */
[----:B-1---5:R-:W-:Y:S05]  /*4d40*/  CALL.REL.NOINC `($__internal_0_$__cuda_sm20_sqrt_rn_f32_slowpath) ;  /* 0x0000001c00747944 */ /* 0x022fea0003c00000 */
[----:B------:R-:W-:Y:S05]  /*4d50*/  BRA `(.L_x_45) ;  /* 0x0000000000107947 */ /* 0x000fea0003800000 */
.L_x_44:
[----:B-1----:R-:W-:Y:S01]  /*4d60*/  FMUL.FTZ R73, R5, R2 ;  /* 0x0000000205497220 */ /* 0x002fe20000410000 */
[----:B------:R-:W-:-:S03]  /*4d70*/  FMUL.FTZ R2, R2, 0.5 ;  /* 0x3f00000002027820 */ /* 0x000fc60000410000 */
[----:B------:R-:W-:-:S04]  /*4d80*/  FFMA R0, -R73, R73, R5 ;  /* 0x0000004949007223 */ /* 0x000fc80000000105 */
[----:B------:R-:W-:-:S07]  /*4d90*/  FFMA R73, R0, R2, R73 ;  /* 0x0000000200497223 */ /* 0x000fce0000000049 */
.L_x_45:
[----:B------:R-:W-:Y:S05]  /*4da0*/  BSYNC.RECONVERGENT B0 ;  /* 0x0000000000007941 */ /* 0x000fea0003800200 */
.L_x_43:
[----:B------:R-:W0:Y:S01]  /*4db0*/  MUFU.RCP R0, R15 ;  /* 0x0000000f00007308 */ /* 0x000e220000001000 */
[C-C-:B------:R-:W-:Y:S01]  /*4dc0*/  FADD R2, R4.reuse, R73.reuse ;  /* 0x0000004904027221 */ /* 0x140fe20000000000 */
[----:B------:R-:W-:Y:S01]  /*4dd0*/  FADD R73, R4, -R73 ;  /* 0x8000004904497221 */ /* 0x000fe20000000000 */
[----:B------:R-:W-:Y:S04]  /*4de0*/  BSSY.RECONVERGENT B2, `(.L_x_46) ;  /* 0x000000e000027945 */ /* 0x000fe80003800200 */
[----:B------:R-:W-:Y:S01]  /*4df0*/  FMNMX R2, R2, R73, !PT ;  /* 0x0000004902027209 */ /* 0x000fe20007800000 */
        /* <DEDUP_REMOVED lines=12> */
.L_x_47:
[----:B------:R-:W-:Y:S05]  /*4ec0*/  BSYNC.RECONVERGENT B2 ;  /* 0x0000000000027941 */ /* 0x000fea0003800200 */
.L_x_46:
[----:B------:R-:W0:Y:S01]  /*4ed0*/  MUFU.RCP R0, R15 ;  /* 0x0000000f00007308 */ /* 0x000e220000001000 */
[----:B------:R-:W-:Y:S07]  /*4ee0*/  BSSY.RECONVERGENT B2, `(.L_x_48) ;  /* 0x000000d000027945 */ /* 0x000fee0003800200 */
[----:B------:R-:W1:Y:S01]  /*4ef0*/  FCHK P0, -R80, R15 ;  /* 0x0000000f50007302 */ /* 0x000e620000000100 */
[----:B0-----:R-:W-:-:S04]  /*4f00*/  FFMA R3, -R15, R0, 1 ;  /* 0x3f8000000f037423 */ /* 0x001fc80000000100 */
[----:B------:R-:W-:-:S04]  /*4f10*/  FFMA R3, R0, R3, R0 ;  /* 0x0000000300037223 */ /* 0x000fc80000000000 */
[----:B------:R-:W-:-:S04]  /*4f20*/  FFMA R0, R3, -R80, RZ ;  /* 0x8000005003007223 */ /* 0x000fc800000000ff */
[----:B------:R-:W-:-:S04]  /*4f30*/  FFMA R5, -R15, R0, -R80 ;  /* 0x000000000f057223 */ /* 0x000fc80000000950 */
[----:B------:R-:W-:Y:S01]  /*4f40*/  FFMA R3, R3, R5, R0 ;  /* 0x0000000503037223 */ /* 0x000fe20000000000 */
[----:B-1----:R-:W-:Y:S06]  /*4f50*/  @!P0 BRA `(.L_x_49) ;  /* 0x0000000000148947 */ /* 0x002fec0003800000 */
[----:B------:R-:W-:Y:S01]  /*4f60*/  FADD R5, -R80, -RZ ;  /* 0x800000ff50057221 */ /* 0x000fe20000000100 */
[----:B------:R-:W-:Y:S02]  /*4f70*/  MOV R76, R15 ;  /* 0x0000000f004c7202 */ /* 0x000fe40000000f00 */
[----:B------:R-:W-:-:S07]  /*4f80*/  MOV R12, 0x4fa0 ;  /* 0x00004fa0000c7802 */ /* 0x000fce0000000f00 */
[----:B-----5:R-:W-:Y:S05]  /*4f90*/  CALL.REL.NOINC `($__internal_1_$__cuda_sm3x_div_rn_noftz_f32_slowpath) ;  /* 0x0000001c00387944 */ /* 0x020fea0003c00000 */
[----:B------:R-:W-:-:S07]  /*4fa0*/  MOV R3, R5 ;  /* 0x0000000500037202 */ /* 0x000fce0000000f00 */
.L_x_49:
[----:B------:R-:W-:Y:S05]  /*4fb0*/  BSYNC.RECONVERGENT B2 ;  /* 0x0000000000027941 */ /* 0x000fea0003800200 */
.L_x_48:
        /* <DEDUP_REMOVED lines=14> */
.L_x_51:
[----:B------:R-:W-:Y:S05]  /*50a0*/  BSYNC.RECONVERGENT B2 ;  /* 0x0000000000027941 */ /* 0x000fea0003800200 */
.L_x_50:
        /* <DEDUP_REMOVED lines=14> */
.L_x_53:
[----:B------:R-:W-:Y:S05]  /*5190*/  BSYNC.RECONVERGENT B2 ;  /* 0x0000000000027941 */ /* 0x000fea0003800200 */
.L_x_52:
[----:B------:R-:W0:Y:S01]  /*51a0*/  S2R R0, SR_TID.X ;  /* 0x0000000000007919 */ /* 0x000e220000002100 */
[----:B------:R-:W0:Y:S01]  /*51b0*/  S2UR UR5, SR_CTAID.X ;  /* 0x00000000000579c3 */ /* 0x000e220000002500 */
[----:B------:R-:W1:Y:S07]  /*51c0*/  LDCU UR4, c[0x0][0x548] ;  /* 0x0000a900ff0477ac */ /* 0x000e6e0008000800 */
[----:B------:R-:W0:Y:S08]  /*51d0*/  LDC R15, c[0x0][0x360] ;  /* 0x0000d800ff0f7b82 */ /* 0x000e300000000800 */
[----:B------:R-:W2:Y:S01]  /*51e0*/  LDC.64 R10, c[0x0][0x540] ;  /* 0x00015000ff0a7b82 */ /* 0x000ea20000000a00 */
[----:B0-----:R-:W-:-:S04]  /*51f0*/  IMAD R15, R15, UR5, R0 ;  /* 0x000000050f0f7c24 */ /* 0x001fc8000f8e0200 */
[----:B-1----:R-:W-:Y:S02]  /*5200*/  IMAD R5, R15, UR4, RZ ;  /* 0x000000040f057c24 */ /* 0x002fe4000f8e02ff */
[----:B------:R-:W-:Y:S01]  /*5210*/  HFMA2 R9, -RZ, RZ, 1.5048828125, 33.21875 ;  /* 0x3e055027ff097431 */ /* 0x000fe200000001ff */
[----:B------:R-:W0:Y:S02]  /*5220*/  LDCU.64 UR4, c[0x0][0x828] ;  /* 0x00010500ff0477ac */ /* 0x000e240008000a00 */
[----:B--2---:R-:W-:-:S04]  /*5230*/  IADD3 R10, P0, PT, R5, R10, RZ ;  /* 0x0000000a050a7210 */ /* 0x004fc80007f1e0ff */
[----:B------:R-:W-:-:S05]  /*5240*/  IADD3.X R11, PT, PT, RZ, R11, RZ, P0, !PT ;  /* 0x0000000bff0b7210 */ /* 0x000fca00007fe4ff */
[----:B------:R-:W2:Y:S01]  /*5250*/  LDG.E R10, desc[UR22][R10.64] ;  /* 0x000000160a0a7981 */ /* 0x000ea2000c1e1900 */
[----:B------:R-:W-:Y:S01]  /*5260*/  FADD R19, R6, 1 ;  /* 0x3f80000006137421 */ /* 0x000fe20000000000 */
[----:B------:R-:W-:Y:S01]  /*5270*/  FADD R17, R7, 1 ;  /* 0x3f80000007117421 */ /* 0x000fe20000000000 */
[----:B------:R-:W-:Y:S01]  /*5280*/  BSSY.RECONVERGENT B2, `(.L_x_54) ;  /* 0x0000030000027945 */ /* 0x000fe20003800200 */
[----:B0-----:R-:W-:-:S05]  /*5290*/  I2FP.F32.S32 R18, UR4 ;  /* 0x0000000400127c45 */ /* 0x001fca0008201400 */
[----:B------:R-:W-:Y:S01]  /*52a0*/  FFMA R17, R18, R17, -1 ;  /* 0xbf80000012117423 */ /* 0x000fe20000000011 */
[----:B--2---:R-:W-:-:S05]  /*52b0*/  FMUL R0, R10, 255 ;  /* 0x437f00000a007820 */ /* 0x004fca0000400000 */
[----:B------:R-:W-:-:S13]  /*52c0*/  FSETP.GEU.AND P0, PT, R0, 1.175494350822287508e-38, PT ;  /* 0x008000000000780b */ /* 0x000fda0003f0e000 */
[----:B------:R-:W-:-:S05]  /*52d0*/  @!P0 FMUL R0, R0, 8388608 ;  /* 0x4b00000000008820 */ /* 0x000fca0000400000 */
[----:B------:R-:W-:-:S04]  /*52e0*/  IADD3 R5, PT, PT, R0, -0x3f2aaaab, RZ ;  /* 0xc0d5555500057810 */ /* 0x000fc80007ffe0ff */
[----:B------:R-:W-:-:S04]  /*52f0*/  LOP3.LUT R13, R5, 0xff800000, RZ, 0xc0, !PT ;  /* 0xff800000050d7812 */ /* 0x000fc800078ec0ff */
[-C--:B------:R-:W-:Y:S02]  /*5300*/  IADD3 R5, PT, PT, R0, -R13.reuse, RZ ;  /* 0x8000000d00057210 */ /* 0x080fe40007ffe0ff */
[----:B------:R-:W-:-:S03]  /*5310*/  I2FP.F32.S32 R10, R13 ;  /* 0x0000000d000a7245 */ /* 0x000fc60000201400 */
[----:B------:R-:W-:-:S04]  /*5320*/  FADD R12, R5, -1 ;  /* 0xbf800000050c7421 */ /* 0x000fc80000000000 */
[----:B------:R-:W-:-:S04]  /*5330*/  FFMA R5, R12, -R9, 0.14084610342979431152 ;  /* 0x3e1039f60c057423 */ /* 0x000fc80000000809 */
[----:B------:R-:W-:-:S04]  /*5340*/  FFMA R5, R12, R5, -0.12148627638816833496 ;  /* 0xbdf8cdcc0c057423 */ /* 0x000fc80000000005 */
[----:B------:R-:W-:-:S04]  /*5350*/  FFMA R5, R12, R5, 0.13980610668659210205 ;  /* 0x3e0f29550c057423 */ /* 0x000fc80000000005 */
[----:B------:R-:W-:-:S04]  /*5360*/  FFMA R5, R12, R5, -0.16684235632419586182 ;  /* 0xbe2ad8b90c057423 */ /* 0x000fc80000000005 */
[----:B------:R-:W-:-:S04]  /*5370*/  FFMA R5, R12, R5, 0.20012299716472625732 ;  /* 0x3e4ced0b0c057423 */ /* 0x000fc80000000005 */
[----:B------:R-:W-:Y:S01]  /*5380*/  FFMA R9, R12, R5, -0.24999669194221496582 ;  /* 0xbe7fff220c097423 */ /* 0x000fe20000000005 */
[----:B------:R-:W-:-:S03]  /*5390*/  FMUL R5, R3, R3 ;  /* 0x0000000303057220 */ /* 0x000fc60000400000 */
[----:B------:R-:W-:Y:S01]  /*53a0*/  FFMA R9, R12, R9, 0.33333182334899902344 ;  /* 0x3eaaaa780c097423 */ /* 0x000fe20000000009 */
[----:B------:R-:W-:-:S03]  /*53b0*/  FFMA R21, R16, -R4, R5 ;  /* 0x8000000410157223 */ /* 0x000fc60000000005 */
[----:B------:R-:W-:Y:S01]  /*53c0*/  FFMA R11, R12, R9, -0.5 ;  /* 0xbf0000000c0b7423 */ /* 0x000fe20000000009 */
[----:B------:R-:W-:Y:S01]  /*53d0*/  FSEL R9, RZ, -23, P0 ;  /* 0xc1b80000ff097808 */ /* 0x000fe20000000000 */
[----:B------:R-:W-:Y:S01]  /*53e0*/  FMUL R13, R21, R4 ;  /* 0x00000004150d7220 */ /* 0x000fe20000400000 */
[----:B------:R-:W-:Y:S01]  /*53f0*/  ISETP.GT.U32.AND P0, PT, R0, 0x7f7fffff, PT ;  /* 0x7f7fffff0000780c */ /* 0x000fe20003f04070 */
[----:B------:R-:W-:Y:S02]  /*5400*/  FMUL R11, R12, R11 ;  /* 0x0000000b0c0b7220 */ /* 0x000fe40000400000 */
[----:B------:R-:W-:Y:S02]  /*5410*/  FFMA R9, R10, 1.1920928955078125e-07, R9 ;  /* 0x340000000a097823 */ /* 0x000fe40000000009 */
[----:B------:R-:W-:Y:S01]  /*5420*/  FFMA R12, R12, R11, R12 ;  /* 0x0000000b0c0c7223 */ /* 0x000fe2000000000c */
[----:B------:R-:W-:Y:S01]  /*5430*/  MOV R11, 0x7f800000 ;  /* 0x7f800000000b7802 */ /* 0x000fe20000000f00 */
[----:B------:R-:W0:Y:S02]  /*5440*/  MUFU.RCP R10, R13 ;  /* 0x0000000d000a7308 */ /* 0x000e240000001000 */
[----:B------:R-:W-:Y:S01]  /*5450*/  FFMA R9, R9, 0.69314718246459960938, R12 ;  /* 0x3f31721809097823 */ /* 0x000fe2000000000c */
[----:B------:R-:W-:-:S03]  /*5460*/  I2FP.F32.S32 R12, UR5 ;  /* 0x00000005000c7c45 */ /* 0x000fc60008201400 */
[C---:B------:R-:W-:Y:S01]  /*5470*/  @P0 FFMA R9, R0.reuse, R11, +INF ;  /* 0x7f80000000090423 */ /* 0x040fe2000000000b */
[----:B------:R-:W-:Y:S01]  /*5480*/  FSETP.NEU.AND P0, PT, R0, RZ, PT ;  /* 0x000000ff0000720b */ /* 0x000fe20003f0d000 */
[----:B------:R-:W-:Y:S02]  /*5490*/  FFMA R19, R12, R19, -1 ;  /* 0xbf8000000c137423 */ /* 0x000fe40000000013 */
[----:B------:R-:W-:-:S05]  /*54a0*/  FADD R23, R9, R9 ;  /* 0x0000000909177221 */ /* 0x000fca0000000000 */
[----:B------:R-:W-:Y:S01]  /*54b0*/  FSEL R23, R23, -INF , P0 ;  /* 0xff80000017177808 */ /* 0x000fe20000000000 */
[----:B0-----:R-:W-:-:S04]  /*54c0*/  FFMA R9, -R13, R10, 1 ;  /* 0x3f8000000d097423 */ /* 0x001fc8000000010a */
[----:B------:R-:W-:Y:S01]  /*54d0*/  FMUL R0, R5, -R23 ;  /* 0x8000001705007220 */ /* 0x000fe20000400000 */
[----:B------:R-:W-:-:S03]  /*54e0*/  FFMA R9, R10, R9, R10 ;  /* 0x000000090a097223 */ /* 0x000fc6000000000a */
[----:B------:R-:W0:Y:S01]  /*54f0*/  FCHK P0, R0, R13 ;  /* 0x0000000d00007302 */ /* 0x000e220000000000 */
[----:B------:R-:W-:-:S04]  /*5500*/  FFMA R10, R0, R9, RZ ;  /* 0x00000009000a7223 */ /* 0x000fc800000000ff */
[----:B------:R-:W-:-:S04]  /*5510*/  FFMA R5, -R13, R10, R0 ;  /* 0x0000000a0d057223 */ /* 0x000fc80000000100 */
[----:B------:R-:W-:Y:S01]  /*5520*/  FFMA R5, R9, R5, R10 ;  /* 0x0000000509057223 */ /* 0x000fe2000000000a */
[----:B0-----:R-:W-:Y:S06]  /*5530*/  @!P0 BRA `(.L_x_55) ;  /* 0x0000000000108947 */ /* 0x001fec0003800000 */
[----:B------:R-:W-:Y:S02]  /*5540*/  MOV R76, R13 ;  /* 0x0000000d004c7202 */ /* 0x000fe40000000f00 */
[----:B------:R-:W-:Y:S02]  /*5550*/  MOV R5, R0 ;  /* 0x0000000000057202 */ /* 0x000fe40000000f00 */
[----:B------:R-:W-:-:S07]  /*5560*/  MOV R12, 0x5580 ;  /* 0x00005580000c7802 */ /* 0x000fce0000000f00 */
[----:B-----5:R-:W-:Y:S05]  /*5570*/  CALL.REL.NOINC `($__internal_1_$__cuda_sm3x_div_rn_noftz_f32_slowpath) ;  /* 0x0000001400c07944 */ /* 0x020fea0003c00000 */
.L_x_55:
[----:B------:R-:W-:Y:S05]  /*5580*/  BSYNC.RECONVERGENT B2 ;  /* 0x0000000000027941 */ /* 0x000fea0003800200 */
.L_x_54:
[----:B------:R-:W-:Y:S01]  /*5590*/  IADD3 R9, PT, PT, R5, -0xd000000, RZ ;  /* 0xf300000005097810 */ /* 0x000fe20007ffe0ff */
[----:B------:R0:W1:Y:S01]  /*55a0*/  MUFU.RSQ R12, R5 ;  /* 0x00000005000c7308 */ /* 0x0000620000001400 */
[----:B------:R-:W-:Y:S02]  /*55b0*/  BSSY.RECONVERGENT B0, `(.L_x_56) ;  /* 0x000000a000007945 */ /* 0x000fe40003800200 */
[----:B------:R-:W-:-:S13]  /*55c0*/  ISETP.GT.U32.AND P0, PT, R9, 0x727fffff, PT ;  /* 0x727fffff0900780c */ /* 0x000fda0003f04070 */
[----:B0-----:R-:W-:Y:S05]  /*55d0*/  @!P0 BRA `(.L_x_57) ;  /* 0x00000000000c8947 */ /* 0x001fea0003800000 */
[----:B------:R-:W-:-:S07]  /*55e0*/  MOV R10, 0x5600 ;  /* 0x00005600000a7802 */ /* 0x000fce0000000f00 */
[----:B-1---5:R-:W-:Y:S05]  /*55f0*/  CALL.REL.NOINC `($__internal_0_$__cuda_sm20_sqrt_rn_f32_slowpath) ;  /* 0x0000001400487944 */ /* 0x022fea0003c00000 */
[----:B------:R-:W-:Y:S05]  /*5600*/  BRA `(.L_x_58) ;  /* 0x0000000000107947 */ /* 0x000fea0003800000 */
.L_x_57:
[C---:B-1----:R-:W-:Y:S01]  /*5610*/  FMUL.FTZ R10, R12.reuse, R5 ;  /* 0x000000050c0a7220 */ /* 0x042fe20000410000 */
[----:B------:R-:W-:-:S03]  /*5620*/  FMUL.FTZ R73, R12, 0.5 ;  /* 0x3f0000000c497820 */ /* 0x000fc60000410000 */
[----:B------:R-:W-:-:S04]  /*5630*/  FFMA R5, -R10, R10, R5 ;  /* 0x0000000a0a057223 */ /* 0x000fc80000000105 */
[----:B------:R-:W-:-:S07]  /*5640*/  FFMA R73, R5, R73, R10 ;  /* 0x0000004905497223 */ /* 0x000fce000000000a */
.L_x_58:
[----:B------:R-:W-:Y:S05]  /*5650*/  BSYNC.RECONVERGENT B0 ;  /* 0x0000000000007941 */ /* 0x000fea0003800200 */
.L_x_56:
[----:B------:R-:W-:Y:S01]  /*5660*/  FMUL R76, R21, R16 ;  /* 0x00000010154c7220 */ /* 0x000fe20000400000 */
[----:B------:R-:W-:Y:S01]  /*5670*/  FSETP.GEU.AND P2, PT, R3, RZ, PT ;  /* 0x000000ff0300720b */ /* 0x000fe20003f4e000 */
[----:B------:R-:W-:Y:S02]  /*5680*/  BSSY.RECONVERGENT B2, `(.L_x_59) ;  /* 0x000000d000027945 */ /* 0x000fe40003800200 */
[----:B------:R-:W0:Y:S01]  /*5690*/  MUFU.RCP R5, R76 ;  /* 0x0000004c00057308 */ /* 0x000e220000001000 */
[----:B------:R-:W-:-:S07]  /*56a0*/  FSEL R18, R73, -R73, !P2 ;  /* 0x8000004949127208 */ /* 0x000fce0005000000 */
        /* <DEDUP_REMOVED lines=9> */
[----:B-----5:R-:W-:Y:S05]  /*5740*/  CALL.REL.NOINC `($__internal_1_$__cuda_sm3x_div_rn_noftz_f32_slowpath) ;  /* 0x00000014004c7944 */ /* 0x020fea0003c00000 */
.L_x_60:
[----:B------:R-:W-:Y:S05]  /*5750*/  BSYNC.RECONVERGENT B2 ;  /* 0x0000000000027941 */ /* 0x000fea0003800200 */
.L_x_59:
[----:B------:R-:W-:Y:S01]  /*5760*/  IADD3 R0, PT, PT, R5, -0xd000000, RZ ;  /* 0xf300000005007810 */ /* 0x000fe20007ffe0ff */
[----:B------:R0:W1:Y:S01]  /*5770*/  MUFU.RSQ R10, R5 ;  /* 0x00000005000a7308 */ /* 0x0000620000001400 */
[----:B------:R-:W-:Y:S02]  /*5780*/  BSSY.RECONVERGENT B0, `(.L_x_61) ;  /* 0x000000a000007945 */ /* 0x000fe40003800200 */
[----:B------:R-:W-:-:S13]  /*5790*/  ISETP.GT.U32.AND P0, PT, R0, 0x727fffff, PT ;  /* 0x727fffff0000780c */ /* 0x000fda0003f04070 */
[----:B0-----:R-:W-:Y:S05]  /*57a0*/  @!P0 BRA `(.L_x_62) ;  /* 0x00000000000c8947 */ /* 0x001fea0003800000 */
[----:B-1----:R-:W-:-:S07]  /*57b0*/  MOV R10, 0x57d0 ;  /* 0x000057d0000a7802 */ /* 0x002fce0000000f00 */
[----:B-----5:R-:W-:Y:S05]  /*57c0*/  CALL.REL.NOINC `($__internal_0_$__cuda_sm20_sqrt_rn_f32_slowpath) ;  /* 0x0000001000d47944 */ /* 0x020fea0003c00000 */
[----:B------:R-:W-:Y:S05]  /*57d0*/  BRA `(.L_x_63) ;  /* 0x0000000000107947 */ /* 0x000fea0003800000 */
.L_x_62:
[C---:B-1----:R-:W-:Y:S01]  /*57e0*/  FMUL.FTZ R0, R10.reuse, R5 ;  /* 0x000000050a007220 */ /* 0x042fe20000410000 */
[----:B------:R-:W-:-:S03]  /*57f0*/  FMUL.FTZ R73, R10, 0.5 ;  /* 0x3f0000000a497820 */ /* 0x000fc60000410000 */
[----:B------:R-:W-:-:S04]  /*5800*/  FFMA R5, -R0, R0, R5 ;  /* 0x0000000000057223 */ /* 0x000fc80000000105 */
[----:B------:R-:W-:-:S07]  /*5810*/  FFMA R73, R5, R73, R0 ;  /* 0x0000004905497223 */ /* 0x000fce0000000000 */
.L_x_63:
[----:B------:R-:W-:Y:S05]  /*5820*/  BSYNC.RECONVERGENT B0 ;  /* 0x0000000000007941 */ /* 0x000fea0003800200 */
.L_x_61:
[----:B------:R-:W-:Y:S01]  /*5830*/  FSEL R0, R73, -R73, !P2 ;  /* 0x8000004949007208 */ /* 0x000fe20005000000 */
[----:B------:R-:W-:Y:S01]  /*5840*/  FMUL R25, R23, R4 ;  /* 0x0000000417197220 */ /* 0x000fe20000400000 */
[----:B------:R-:W-:Y:S03]  /*5850*/  BSSY.RECONVERGENT B0, `(.L_x_64) ;  /* 0x0000011000007945 */ /* 0x000fe60003800200 */
[----:B------:R-:W-:-:S04]  /*5860*/  FFMA R10, R17, 0.5, -R0 ;  /* 0x3f000000110a7823 */ /* 0x000fc80000000800 */
[----:B------:R-:W-:-:S04]  /*5870*/  FFMA R20, R17, -0.5, R10 ;  /* 0xbf00000011147823 */ /* 0x000fc8000000000a */
[----:B------:R-:W-:-:S04]  /*5880*/  FMUL R10, R21, R20 ;  /* 0x00000014150a7220 */ /* 0x000fc80000400000 */
[----:B------:R-:W-:-:S04]  /*5890*/  FFMA R10, R20, R10, R25 ;  /* 0x0000000a140a7223 */ /* 0x000fc80000000019 */
[----:B------:R0:W1:Y:S01]  /*58a0*/  MUFU.RSQ R5, R10 ;  /* 0x0000000a00057308 */ /* 0x0000620000001400 */
[----:B------:R-:W-:-:S04]  /*58b0*/  IADD3 R9, PT, PT, R10, -0xd000000, RZ ;  /* 0xf30000000a097810 */ /* 0x000fc80007ffe0ff */
[----:B------:R-:W-:-:S13]  /*58c0*/  ISETP.GT.U32.AND P0, PT, R9, 0x727fffff, PT ;  /* 0x727fffff0900780c */ /* 0x000fda0003f04070 */
[----:B01----:R-:W-:Y:S05]  /*58d0*/  @!P0 BRA `(.L_x_65) ;  /* 0x0000000000108947 */ /* 0x003fea0003800000 */
[----:B------:R-:W-:Y:S02]  /*58e0*/  MOV R5, R10 ;  /* 0x0000000a00057202 */ /* 0x000fe40000000f00 */
[----:B------:R-:W-:-:S07]  /*58f0*/  MOV R10, 0x5910 ;  /* 0x00005910000a7802 */ /* 0x000fce0000000f00 */
[----:B-----5:R-:W-:Y:S05]  /*5900*/  CALL.REL.NOINC `($__internal_0_$__cuda_sm20_sqrt_rn_f32_slowpath) ;  /* 0x0000001000847944 */ /* 0x020fea0003c00000 */
[----:B------:R-:W-:Y:S05]  /*5910*/  BRA `(.L_x_66) ;  /* 0x0000000000107947 */ /* 0x000fea0003800000 */
.L_x_65:
[----:B------:R-:W-:Y:S01]  /*5920*/  FMUL.FTZ R73, R10, R5 ;  /* 0x000000050a497220 */ /* 0x000fe20000410000 */
[----:B------:R-:W-:-:S03]  /*5930*/  FMUL.FTZ R5, R5, 0.5 ;  /* 0x3f00000005057820 */ /* 0x000fc60000410000 */
[----:B------:R-:W-:-:S04]  /*5940*/  FFMA R10, -R73, R73, R10 ;  /* 0x00000049490a7223 */ /* 0x000fc8000000010a */
[----:B------:R-:W-:-:S07]  /*5950*/  FFMA R73, R10, R5, R73 ;  /* 0x000000050a497223 */ /* 0x000fce0000000049 */
.L_x_66:
[----:B------:R-:W-:Y:S05]  /*5960*/  BSYNC.RECONVERGENT B0 ;  /* 0x0000000000007941 */ /* 0x000fea0003800200 */
.L_x_64:
[----:B------:R-:W0:Y:S01]  /*5970*/  MUFU.RCP R9, R4 ;  /* 0x0000000400097308 */ /* 0x000e220000001000 */
[----:B------:R-:W1:Y:S01]  /*5980*/  LDCU UR4, c[0x0][0x83c] ;  /* 0x00010780ff0477ac */ /* 0x000e620008000800 */
[----:B------:R-:W-:Y:S01]  /*5990*/  FFMA R5, R20, -R3, -R73 ;  /* 0x8000000314057223 */ /* 0x000fe20000000849 */
[----:B------:R-:W-:Y:S05]  /*59a0*/  BSSY.RECONVERGENT B2, `(.L_x_67) ;  /* 0x000000d000027945 */ /* 0x000fea0003800200 */
[----:B------:R-:W2:Y:S01]  /*59b0*/  FCHK P0, R5, R4 ;  /* 0x0000000405007302 */ /* 0x000ea20000000000 */
[----:B0-----:R-:W-:Y:S01]  /*59c0*/  FFMA R10, R9, -R4, 1 ;  /* 0x3f800000090a7423 */ /* 0x001fe20000000804 */
[----:B-1----:R-:W-:-:S03]  /*59d0*/  I2FP.F32.S32 R20, UR4 ;  /* 0x0000000400147c45 */ /* 0x002fc60008201400 */
[----:B------:R-:W-:-:S04]  /*59e0*/  FFMA R10, R9, R10, R9 ;  /* 0x0000000a090a7223 */ /* 0x000fc80000000009 */
[----:B------:R-:W-:-:S04]  /*59f0*/  FFMA R9, R5, R10, RZ ;  /* 0x0000000a05097223 */ /* 0x000fc800000000ff */
[----:B------:R-:W-:-:S04]  /*5a00*/  FFMA R11, R9, -R4, R5 ;  /* 0x80000004090b7223 */ /* 0x000fc80000000005 */
[----:B------:R-:W-:Y:S01]  /*5a10*/  FFMA R10, R10, R11, R9 ;  /* 0x0000000b0a0a7223 */ /* 0x000fe20000000009 */
[----:B--2---:R-:W-:Y:S06]  /*5a20*/  @!P0 BRA `(.L_x_68) ;  /* 0x0000000000108947 */ /* 0x004fec0003800000 */
[----:B------:R-:W-:Y:S02]  /*5a30*/  MOV R76, R4 ;  /* 0x00000004004c7202 */ /* 0x000fe40000000f00 */
[----:B------:R-:W-:-:S07]  /*5a40*/  MOV R12, 0x5a60 ;  /* 0x00005a60000c7802 */ /* 0x000fce0000000f00 */
[----:B-----5:R-:W-:Y:S05]  /*5a50*/  CALL.REL.NOINC `($__internal_1_$__cuda_sm3x_div_rn_noftz_f32_slowpath) ;  /* 0x0000001000887944 */ /* 0x020fea0003c00000 */
[----:B------:R-:W-:-:S07]  /*5a60*/  MOV R10, R5 ;  /* 0x00000005000a7202 */ /* 0x000fce0000000f00 */
.L_x_68:
[----:B------:R-:W-:Y:S05]  /*5a70*/  BSYNC.RECONVERGENT B2 ;  /* 0x0000000000027941 */ /* 0x000fea0003800200 */
.L_x_67:
[----:B------:R-:W0:Y:S01]  /*5a80*/  MUFU.RCP R9, R20 ;  /* 0x0000001400097308 */ /* 0x000e220000001000 */
[----:B------:R-:W-:Y:S01]  /*5a90*/  FFMA R5, R19, 0.5, R10 ;  /* 0x3f00000013057823 */ /* 0x000fe2000000000a */
[----:B------:R-:W-:Y:S06]  /*5aa0*/  BSSY.RECONVERGENT B2, `(.L_x_69) ;  /* 0x000000c000027945 */ /* 0x000fec0003800200 */
        /* <DEDUP_REMOVED lines=8> */
[----:B------:R-:W-:-:S07]  /*5b30*/  MOV R12, 0x5b50 ;  /* 0x00005b50000c7802 */ /* 0x000fce0000000f00 */
[----:B-----5:R-:W-:Y:S05]  /*5b40*/  CALL.REL.NOINC `($__internal_1_$__cuda_sm3x_div_rn_noftz_f32_slowpath) ;  /* 0x00000010004c7944 */ /* 0x020fea0003c00000 */
[----:B------:R-:W-:-:S07]  /*5b50*/  MOV R9, R5 ;  /* 0x0000000500097202 */ /* 0x000fce0000000f00 */
.L_x_70:
[----:B------:R-:W-:Y:S05]  /*5b60*/  BSYNC.RECONVERGENT B2 ;  /* 0x0000000000027941 */ /* 0x000fea0003800200 */
.L_x_69:
[----:B------:R-:W-:Y:S01]  /*5b70*/  FFMA R10, R19, 0.5, -R18 ;  /* 0x3f000000130a7823 */ /* 0x000fe20000000812 */
[----:B------:R-:W-:Y:S01]  /*5b80*/  FMUL R23, R23, R16 ;  /* 0x0000001017177220 */ /* 0x000fe20000400000 */
[----:B------:R-:W0:Y:S01]  /*5b90*/  LDCU UR4, c[0x0][0x834] ;  /* 0x00010680ff0477ac */ /* 0x000e220008000800 */
[----:B------:R-:W0:Y:S01]  /*5ba0*/  F2I.TRUNC.NTZ R9, R9 ;  /* 0x0000000900097305 */ /* 0x000e22000020f100 */
[----:B------:R-:W-:Y:S01]  /*5bb0*/  FFMA R24, R19, -0.5, R10 ;  /* 0xbf00000013187823 */ /* 0x000fe2000000000a */
[----:B------:R-:W-:Y:S03]  /*5bc0*/  BSSY.RECONVERGENT B0, `(.L_x_71) ;  /* 0x0000010000007945 */ /* 0x000fe60003800200 */
[----:B------:R-:W-:-:S04]  /*5bd0*/  FMUL R10, R21, R24 ;  /* 0x00000018150a7220 */ /* 0x000fc80000400000 */
[----:B------:R-:W-:-:S04]  /*5be0*/  FFMA R10, R24, R10, R23 ;  /* 0x0000000a180a7223 */ /* 0x000fc80000000017 */
[----:B------:R1:W2:Y:S01]  /*5bf0*/  MUFU.RSQ R11, R10 ;  /* 0x0000000a000b7308 */ /* 0x0002a20000001400 */
[----:B------:R-:W-:Y:S02]  /*5c00*/  IADD3 R5, PT, PT, R10, -0xd000000, RZ ;  /* 0xf30000000a057810 */ /* 0x000fe40007ffe0ff */
[----:B0-----:R-:W-:Y:S02]  /*5c10*/  VIMNMX.RELU R22, PT, PT, R9, UR4, PT ;  /* 0x0000000409167c48 */ /* 0x001fe4000bfe1100 */
[----:B------:R-:W-:-:S13]  /*5c20*/  ISETP.GT.U32.AND P0, PT, R5, 0x727fffff, PT ;  /* 0x727fffff0500780c */ /* 0x000fda0003f04070 */
[----:B-12---:R-:W-:Y:S05]  /*5c30*/  @!P0 BRA `(.L_x_72) ;  /* 0x0000000000108947 */ /* 0x006fea0003800000 */
[----:B------:R-:W-:Y:S02]  /*5c40*/  MOV R5, R10 ;  /* 0x0000000a00057202 */ /* 0x000fe40000000f00 */
[----:B------:R-:W-:-:S07]  /*5c50*/  MOV R10, 0x5c70 ;  /* 0x00005c70000a7802 */ /* 0x000fce0000000f00 */
[----:B-----5:R-:W-:Y:S05]  /*5c60*/  CALL.REL.NOINC `($__internal_0_$__cuda_sm20_sqrt_rn_f32_slowpath) ;  /* 0x0000000c00ac7944 */ /* 0x020fea0003c00000 */
[----:B------:R-:W-:Y:S05]  /*5c70*/  BRA `(.L_x_73) ;  /* 0x0000000000107947 */ /* 0x000fea0003800000 */
.L_x_72:
[----:B------:R-:W-:Y:S01]  /*5c80*/  FMUL.FTZ R73, R10, R11 ;  /* 0x0000000b0a497220 */ /* 0x000fe20000410000 */
[----:B------:R-:W-:-:S03]  /*5c90*/  FMUL.FTZ R5, R11, 0.5 ;  /* 0x3f0000000b057820 */ /* 0x000fc60000410000 */
[----:B------:R-:W-:-:S04]  /*5ca0*/  FFMA R10, -R73, R73, R10 ;  /* 0x00000049490a7223 */ /* 0x000fc8000000010a */
[----:B------:R-:W-:-:S07]  /*5cb0*/  FFMA R73, R10, R5, R73 ;  /* 0x000000050a497223 */ /* 0x000fce0000000049 */
.L_x_73:
[----:B------:R-:W-:Y:S05]  /*5cc0*/  BSYNC.RECONVERGENT B0 ;  /* 0x0000000000007941 */ /* 0x000fea0003800200 */
.L_x_71:
        /* <DEDUP_REMOVED lines=16> */
.L_x_75:
[----:B------:R-:W-:Y:S05]  /*5dd0*/  BSYNC.RECONVERGENT B2 ;  /* 0x0000000000027941 */ /* 0x000fea0003800200 */
.L_x_74:
        /* <DEDUP_REMOVED lines=14> */
.L_x_77:
[----:B------:R-:W-:Y:S05]  /*5ec0*/  BSYNC.RECONVERGENT B2 ;  /* 0x0000000000027941 */ /* 0x000fea0003800200 */
.L_x_76:
[C---:B------:R-:W-:Y:S01]  /*5ed0*/  FFMA R0, R17.reuse, 0.5, R0 ;  /* 0x3f00000011007823 */ /* 0x040fe20000000000 */
[----:B------:R-:W0:Y:S01]  /*5ee0*/  LDCU UR4, c[0x0][0x830] ;  /* 0x00010600ff0477ac */ /* 0x000e220008000800 */
[----:B------:R-:W0:Y:S01]  /*5ef0*/  F2I.TRUNC.NTZ R9, R9 ;  /* 0x0000000900097305 */ /* 0x000e22000020f100 */
[----:B------:R-:W-:Y:S01]  /*5f00*/  BSSY.RECONVERGENT B0, `(.L_x_78) ;  /* 0x0000011000007945 */ /* 0x000fe20003800200 */
[----:B------:R-:W-:-:S04]  /*5f10*/  FFMA R26, R17, -0.5, R0 ;  /* 0xbf000000111a7823 */ /* 0x000fc80000000000 */
        /* <DEDUP_REMOVED lines=11> */
.L_x_79:
[----:B------:R-:W-:Y:S01]  /*5fd0*/  FMUL.FTZ R73, R10, R5 ;  /* 0x000000050a497220 */ /* 0x000fe20000410000 */
[----:B------:R-:W-:-:S03]  /*5fe0*/  FMUL.FTZ R5, R5, 0.5 ;  /* 0x3f00000005057820 */ /* 0x000fc60000410000 */
[----:B------:R-:W-:-:S04]  /*5ff0*/  FFMA R0, -R73, R73, R10 ;  /* 0x0000004949007223 */ /* 0x000fc8000000010a */
[----:B------:R-:W-:-:S07]  /*6000*/  FFMA R73, R0, R5, R73 ;  /* 0x0000000500497223 */ /* 0x000fce0000000049 */
.L_x_80:
[----:B------:R-:W-:Y:S05]  /*6010*/  BSYNC.RECONVERGENT B0 ;  /* 0x0000000000007941 */ /* 0x000fea0003800200 */
.L_x_78:
[----:B------:R-:W0:Y:S01]  /*6020*/  MUFU.RCP R5, R4 ;  /* 0x0000000400057308 */ /* 0x000e220000001000 */
[----:B------:R-:W-:Y:S01]  /*6030*/  FFMA R73, R26, -R3, R73 ;  /* 0x800000031a497223 */ /* 0x000fe20000000049 */
        /* <DEDUP_REMOVED lines=12> */
.L_x_82:
[----:B------:R-:W-:Y:S05]  /*6100*/  BSYNC.RECONVERGENT B2 ;  /* 0x0000000000027941 */ /* 0x000fea0003800200 */
.L_x_81:
        /* <DEDUP_REMOVED lines=14> */
.L_x_84:
[----:B------:R-:W-:Y:S05]  /*61f0*/  BSYNC.RECONVERGENT B2 ;  /* 0x0000000000027941 */ /* 0x000fea0003800200 */
.L_x_83:
[----:B------:R-:W-:Y:S01]  /*6200*/  FFMA R18, R19, 0.5, R18 ;  /* 0x3f00000013127823 */ /* 0x000fe20000000012 */
[----:B------:R-:W-:Y:S01]  /*6210*/  FADD R5, R5, 1 ;  /* 0x3f80000005057421 */ /* 0x000fe20000000000 */
[----:B------:R-:W0:Y:S01]  /*6220*/  LDCU UR4, c[0x0][0x834] ;  /* 0x00010680ff0477ac */ /* 0x000e220008000800 */
[----:B------:R-:W-:Y:S01]  /*6230*/  BSSY.RECONVERGENT B0, `(.L_x_85) ;  /* 0x0000012000007945 */ /* 0x000fe20003800200 */
[----:B------:R-:W-:-:S03]  /*6240*/  FFMA R18, R19, -0.5, R18 ;  /* 0xbf00000013127823 */ /* 0x000fc60000000012 */
[----:B------:R-:W0:Y:S01]  /*6250*/  F2I.TRUNC.NTZ R5, R5 ;  /* 0x0000000500057305 */ /* 0x000e22000020f100 */
[----:B------:R-:W-:-:S04]  /*6260*/  FMUL R0, R21, R18 ;  /* 0x0000001215007220 */ /* 0x000fc80000400000 */
[----:B------:R-:W-:-:S04]  /*6270*/  FFMA R10, R18, R0, R23 ;  /* 0x00000000120a7223 */ /* 0x000fc80000000017 */
[----:B------:R1:W2:Y:S01]  /*6280*/  MUFU.RSQ R9, R10 ;  /* 0x0000000a00097308 */ /* 0x0002a20000001400 */
[----:B------:R-:W-:-:S04]  /*6290*/  IADD3 R0, PT, PT, R10, -0xd000000, RZ ;  /* 0xf30000000a007810 */ /* 0x000fc80007ffe0ff */
[----:B------:R-:W-:Y:S02]  /*62a0*/  ISETP.GT.U32.AND P0, PT, R0, 0x727fffff, PT ;  /* 0x727fffff0000780c */ /* 0x000fe40003f04070 */
[----:B0-----:R-:W-:-:S11]  /*62b0*/  VIMNMX.RELU R19, PT, PT, R5, UR4, PT ;  /* 0x0000000405137c48 */ /* 0x001fd6000bfe1100 */
[----:B-12---:R-:W-:Y:S05]  /*62c0*/  @!P0 BRA `(.L_x_86) ;  /* 0x0000000000108947 */ /* 0x006fea0003800000 */
[----:B------:R-:W-:Y:S02]  /*62d0*/  MOV R5, R10 ;  /* 0x0000000a00057202 */ /* 0x000fe40000000f00 */
[----:B------:R-:W-:-:S07]  /*62e0*/  MOV R10, 0x6300 ;  /* 0x00006300000a7802 */ /* 0x000fce0000000f00 */
[----:B-----5:R-:W-:Y:S05]  /*62f0*/  CALL.REL.NOINC `($__internal_0_$__cuda_sm20_sqrt_rn_f32_slowpath) ;  /* 0x0000000800087944 */ /* 0x020fea0003c00000 */
[----:B------:R-:W-:Y:S05]  /*6300*/  BRA `(.L_x_87) ;  /* 0x0000000000107947 */ /* 0x000fea0003800000 */
.L_x_86:
[----:B------:R-:W-:Y:S01]  /*6310*/  FMUL.FTZ R73, R10, R9 ;  /* 0x000000090a497220 */ /* 0x000fe20000410000 */
[----:B------:R-:W-:-:S03]  /*6320*/  FMUL.FTZ R5, R9, 0.5 ;  /* 0x3f00000009057820 */ /* 0x000fc60000410000 */
[----:B------:R-:W-:-:S04]  /*6330*/  FFMA R0, -R73, R73, R10 ;  /* 0x0000004949007223 */ /* 0x000fc8000000010a */
[----:B------:R-:W-:-:S07]  /*6340*/  FFMA R73, R0, R5, R73 ;  /* 0x0000000500497223 */ /* 0x000fce0000000049 */
.L_x_87:
[----:B------:R-:W-:Y:S05]  /*6350*/  BSYNC.RECONVERGENT B0 ;  /* 0x0000000000007941 */ /* 0x000fea0003800200 */
.L_x_85:
        /* <DEDUP_REMOVED lines=14> */
.L_x_89:
[----:B------:R-:W-:Y:S05]  /*6440*/  BSYNC.RECONVERGENT B2 ;  /* 0x0000000000027941 */ /* 0x000fea0003800200 */
.L_x_88:
        /* <DEDUP_REMOVED lines=14> */
.L_x_91:
[----:B------:R-:W-:Y:S05]  /*6530*/  BSYNC.RECONVERGENT B2 ;  /* 0x0000000000027941 */ /* 0x000fea0003800200 */
.L_x_90:
[----:B------:R-:W-:Y:S01]  /*6540*/  FADD R5, R5, 1 ;  /* 0x3f80000005057421 */ /* 0x000fe20000000000 */
[----:B------:R-:W0:Y:S01]  /*6550*/  LDCU UR4, c[0x0][0x830] ;  /* 0x00010600ff0477ac */ /* 0x000e220008000800 */
[----:B------:R-:W-:-:S04]  /*6560*/  IADD3 R9, PT, PT, -R22, R19, RZ ;  /* 0x0000001316097210 */ /* 0x000fc80007ffe1ff */
[----:B------:R-:W0:Y:S02]  /*6570*/  F2I.TRUNC.NTZ R5, R5 ;  /* 0x0000000500057305 */ /* 0x000e24000020f100 */
[----:B0-----:R-:W-:-:S04]  /*6580*/  VIMNMX.RELU R17, PT, PT, R5, UR4, PT ;  /* 0x0000000405117c48 */ /* 0x001fc8000bfe1100 */
[----:B------:R-:W-:-:S05]  /*6590*/  IADD3 R0, PT, PT, -R25, R17, RZ ;  /* 0x0000001119007210 */ /* 0x000fca0007ffe1ff */
[----:B------:R-:W-:-:S05]  /*65a0*/  IMAD R23, R0, R9, RZ ;  /* 0x0000000900177224 */ /* 0x000fca00078e02ff */
[----:B------:R-:W-:-:S13]  /*65b0*/  ISETP.NE.AND P0, PT, R23, RZ, PT ;  /* 0x000000ff1700720c */ /* 0x000fda0003f05270 */
[----:B------:R-:W-:Y:S05]  /*65c0*/  @!P0 EXIT ;  /* 0x000000000000894d */ /* 0x000fea0003800000 */
[----:B------:R-:W-:Y:S01]  /*65d0*/  IADD3 R0, PT, PT, R2, -0xd000000, RZ ;  /* 0xf300000002007810 */ /* 0x000fe20007ffe0ff */
[----:B------:R0:W1:Y:S01]  /*65e0*/  MUFU.RSQ R5, R2 ;  /* 0x0000000200057308 */ /* 0x0000620000001400 */
[----:B------:R-:W-:Y:S02]  /*65f0*/  BSSY.RECONVERGENT B0, `(.L_x_92) ;  /* 0x000000b000007945 */ /* 0x000fe40003800200 */
[----:B------:R-:W-:-:S13]  /*6600*/  ISETP.GT.U32.AND P0, PT, R0, 0x727fffff, PT ;  /* 0x727fffff0000780c */ /* 0x000fda0003f04070 */
[----:B0-----:R-:W-:Y:S05]  /*6610*/  @!P0 BRA `(.L_x_93) ;  /* 0x0000000000108947 */ /* 0x001fea0003800000 */
[----:B-1----:R-:W-:Y:S02]  /*6620*/  MOV R5, R2 ;  /* 0x0000000200057202 */ /* 0x002fe40000000f00 */
[----:B------:R-:W-:-:S07]  /*6630*/  MOV R10, 0x6650 ;  /* 0x00006650000a7802 */ /* 0x000fce0000000f00 */
[----:B-----5:R-:W-:Y:S05]  /*6640*/  CALL.REL.NOINC `($__internal_0_$__cuda_sm20_sqrt_rn_f32_slowpath) ;  /* 0x0000000400347944 */ /* 0x020fea0003c00000 */
[----:B------:R-:W-:Y:S05]  /*6650*/  BRA `(.L_x_94) ;  /* 0x0000000000107947 */ /* 0x000fea0003800000 */
.L_x_93:
[----:B-1----:R-:W-:Y:S01]  /*6660*/  FMUL.FTZ R73, R2, R5 ;  /* 0x0000000502497220 */ /* 0x002fe20000410000 */
[----:B------:R-:W-:-:S03]  /*6670*/  FMUL.FTZ R0, R5, 0.5 ;  /* 0x3f00000005007820 */ /* 0x000fc60000410000 */
[----:B------:R-:W-:-:S04]  /*6680*/  FFMA R2, -R73, R73, R2 ;  /* 0x0000004949027223 */ /* 0x000fc80000000102 */
[----:B------:R-:W-:-:S07]  /*6690*/  FFMA R73, R2, R0, R73 ;  /* 0x0000000002497223 */ /* 0x000fce0000000049 */
.L_x_94:
[----:B------:R-:W-:Y:S05]  /*66a0*/  BSYNC.RECONVERGENT B0 ;  /* 0x0000000000007941 */ /* 0x000fea0003800200 */
.L_x_92:
[----:B------:R-:W0:Y:S01]  /*66b0*/  LDC.64 R10, c[0x0][0x698] ;  /* 0x0001a600ff0a7b82 */ /* 0x000e220000000a00 */
[----:B------:R-:W1:Y:S01]  /*66c0*/  LDCU UR4, c[0x0][0x6a0] ;  /* 0x0000d400ff0477ac */ /* 0x000e620008000800 */
[----:B------:R-:W-:Y:S01]  /*66d0*/  FMUL R73, R73, 3 ;  /* 0x4040000049497820 */ /* 0x000fe20000400000 */
[----:B------:R-:W2:Y:S05]  /*66e0*/  LDCU UR5, c[0x0][0x630] ;  /* 0x0000c600ff0577ac */ /* 0x000eaa0008000800 */
[----:B------:R-:W3:Y:S01]  /*66f0*/  LDC.64 R28, c[0x0][0x668] ;  /* 0x00019a00ff1c7b82 */ /* 0x000ee20000000a00 */
[----:B------:R-:W4:Y:S07]  /*6700*/  F2I.U32.CEIL.NTZ R73, R73 ;  /* 0x0000004900497305 */ /* 0x000f2e000020b000 */
[----:B------:R-:W4:Y:S01]  /*6710*/  LDC.64 R12, c[0x0][0x628] ;  /* 0x00018a00ff0c7b82 */ /* 0x000f220000000a00 */
[----:B-1----:R-:W-:Y:S01]  /*6720*/  IMAD R5, R15, UR4, RZ ;  /* 0x000000040f057c24 */ /* 0x002fe2000f8e02ff */
[----:B------:R-:W1:Y:S06]  /*6730*/  LDCU UR4, c[0x0][0x750] ;  /* 0x0000ea00ff0477ac */ /* 0x000e6c0008000800 */
[----:B------:R-:W1:Y:S01]  /*6740*/  LDC.64 R20, c[0x0][0x660] ;  /* 0x00019800ff147b82 */ /* 0x000e620000000a00 */
[----:B0-----:R-:W-:Y:S01]  /*6750*/  IADD3 R10, P0, PT, R5, R10, RZ ;  /* 0x0000000a050a7210 */ /* 0x001fe20007f1e0ff */
[----:B--2---:R-:W-:-:S03]  /*6760*/  IMAD R5, R15, UR5, RZ ;  /* 0x000000050f057c24 */ /* 0x004fc6000f8e02ff */
[----:B------:R-:W-:-:S03]  /*6770*/  IADD3.X R11, PT, PT, RZ, R11, RZ, P0, !PT ;  /* 0x0000000bff0b7210 */ /* 0x000fc600007fe4ff */
[----:B------:R-:W0:Y:S01]  /*6780*/  LDC.64 R32, c[0x0][0x6d8] ;  /* 0x0001b600ff207b82 */ /* 0x000e220000000a00 */
[----:B---3--:R-:W-:Y:S01]  /*6790*/  IMAD R9, R15, R28, RZ ;  /* 0x0000001c0f097224 */ /* 0x008fe200078e02ff */
[----:B----4-:R0:W-:Y:S01]  /*67a0*/  STG.E desc[UR22][R10.64], R73 ;  /* 0x000000490a007986 */ /* 0x0101e2000c101916 */
[----:B------:R-:W-:-:S05]  /*67b0*/  LEA R31, R29, R29, 0x1 ;  /* 0x0000001d1d1f7211 */ /* 0x000fca00078e08ff */
[----:B------:R-:W2:Y:S01]  /*67c0*/  LDC.64 R34, c[0x0][0x6d0] ;  /* 0x0001b400ff227b82 */ /* 0x000ea20000000a00 */
[----:B------:R-:W-:-:S04]  /*67d0*/  IADD3 R12, P0, PT, R5, R12, RZ ;  /* 0x0000000c050c7210 */ /* 0x000fc80007f1e0ff */
[----:B------:R-:W-:-:S03]  /*67e0*/  IADD3.X R13, PT, PT, RZ, R13, RZ, P0, !PT ;  /* 0x0000000dff0d7210 */ /* 0x000fc600007fe4ff */
[----:B------:R-:W3:Y:S01]  /*67f0*/  LDC.64 R36, c[0x0][0x748] ;  /* 0x0001d200ff247b82 */ /* 0x000ee20000000a00 */
[----:B-1----:R-:W-:Y:S01]  /*6800*/  IADD3 R20, P1, PT, R9, R20, RZ ;  /* 0x0000001409147210 */ /* 0x002fe20007f3e0ff */
[----:B------:R1:W-:Y:S03]  /*6810*/  STG.E desc[UR22][R12.64], R23 ;  /* 0x000000170c007986 */ /* 0x0003e6000c101916 */
[----:B------:R-:W-:Y:S02]  /*6820*/  IADD3.X R21, PT, PT, RZ, R21, RZ, P1, !PT ;  /* 0x00000015ff157210 */ /* 0x000fe40000ffe4ff */
[----:B------:R-:W-:Y:S01]  /*6830*/  IADD3 R26, P0, PT, R20, R29, RZ ;  /* 0x0000001d141a7210 */ /* 0x000fe20007f1e0ff */
[----:B------:R-:W4:Y:S01]  /*6840*/  LDC.64 R38, c[0x0][0x740] ;  /* 0x0001d000ff267b82 */ /* 0x000f220000000a00 */
[----:B------:R-:W-:Y:S01]  /*6850*/  LEA R28, P1, R29, R20, 0x1 ;  /* 0x000000141d1c7211 */ /* 0x000fe200078208ff */
[----:B0-----:R-:W-:Y:S01]  /*6860*/  IMAD R11, R15, R32, RZ ;  /* 0x000000200f0b7224 */ /* 0x001fe200078e02ff */
[----:B------:R-:W-:Y:S01]  /*6870*/  IADD3.X R27, PT, PT, RZ, R21, RZ, P0, !PT ;  /* 0x00000015ff1b7210 */ /* 0x000fe200007fe4ff */
[----:B------:R0:W-:Y:S01]  /*6880*/  STG.E desc[UR22][R20.64], R22 ;  /* 0x0000001614007986 */ /* 0x0001e2000c101916 */
[----:B------:R-:W-:-:S02]  /*6890*/  IADD3 R30, P0, PT, R31, R20, RZ ;  /* 0x000000141f1e7210 */ /* 0x000fc40007f1e0ff */
[-C--:B------:R-:W-:Y:S01]  /*68a0*/  IADD3.X R29, PT, PT, RZ, R21.reuse, RZ, P1, !PT ;  /* 0x00000015ff1d7210 */ /* 0x080fe20000ffe4ff */
[----:B------:R-:W4:Y:S01]  /*68b0*/  LDC.64 R40, c[0x0][0x7b8] ;  /* 0x0001ee00ff287b82 */ /* 0x000f220000000a00 */
[----:B--2---:R-:W-:Y:S01]  /*68c0*/  IADD3 R10, P1, PT, R11, R34, RZ ;  /* 0x000000220b0a7210 */ /* 0x004fe20007f3e0ff */
[----:B------:R-:W-:Y:S01]  /*68d0*/  STG.E desc[UR22][R26.64], R25 ;  /* 0x000000191a007986 */ /* 0x000fe2000c101916 */
[----:B------:R-:W-:Y:S02]  /*68e0*/  IADD3.X R31, PT, PT, RZ, R21, RZ, P0, !PT ;  /* 0x00000015ff1f7210 */ /* 0x000fe400007fe4ff */
[----:B------:R-:W-:Y:S01]  /*68f0*/  IADD3.X R11, PT, PT, RZ, R35, RZ, P1, !PT ;  /* 0x00000023ff0b7210 */ /* 0x000fe20000ffe4ff */
[----:B------:R2:W-:Y:S01]  /*6900*/  STG.E desc[UR22][R28.64], R19 ;  /* 0x000000131c007986 */ /* 0x0005e2000c101916 */
[----:B-1----:R-:W-:Y:S01]  /*6910*/  IADD3 R12, P0, PT, R10, R33, RZ ;  /* 0x000000210a0c7210 */ /* 0x002fe20007f1e0ff */
[----:B------:R-:W1:Y:S01]  /*6920*/  LDC.64 R42, c[0x0][0x7b0] ;  /* 0x0001ec00ff2a7b82 */ /* 0x000e620000000a00 */
[----:B---3--:R-:W-:Y:S01]  /*6930*/  IMAD R23, R15, R36, RZ ;  /* 0x000000240f177224 */ /* 0x008fe200078e02ff */
[----:B0-----:R-:W-:Y:S01]  /*6940*/  LEA R20, P1, R33, R10, 0x1 ;  /* 0x0000000a21147211 */ /* 0x001fe200078208ff */
[----:B------:R-:W-:Y:S01]  /*6950*/  STG.E desc[UR22][R30.64], R17 ;  /* 0x000000111e007986 */ /* 0x000fe2000c101916 */
[----:B------:R-:W-:-:S02]  /*6960*/  IADD3.X R13, PT, PT, RZ, R11, RZ, P0, !PT ;  /* 0x0000000bff0d7210 */ /* 0x000fc400007fe4ff */
[----:B------:R-:W-:Y:S01]  /*6970*/  IADD3.X R21, PT, PT, RZ, R11, RZ, P1, !PT ;  /* 0x0000000bff157210 */ /* 0x000fe20000ffe4ff */
[----:B------:R0:W-:Y:S01]  /*6980*/  STG.E desc[UR22][R10.64], R6 ;  /* 0x000000060a007986 */ /* 0x0001e2000c101916 */
[----:B----4-:R-:W-:-:S03]  /*6990*/  IADD3 R22, P0, PT, R23, R38, RZ ;  /* 0x0000002617167210 */ /* 0x010fc60007f1e0ff */
[----:B------:R3:W-:Y:S01]  /*69a0*/  STG.E desc[UR22][R12.64], R7 ;  /* 0x000000070c007986 */ /* 0x0007e2000c101916 */
[----:B------:R-:W-:Y:S02]  /*69b0*/  IADD3.X R23, PT, PT, RZ, R39, RZ, P0, !PT ;  /* 0x00000027ff177210 */ /* 0x000fe400007fe4ff */
[C---:B------:R-:W-:Y:S01]  /*69c0*/  IADD3 R18, P0, PT, R22.reuse, UR4, RZ ;  /* 0x0000000416127c10 */ /* 0x040fe2000ff1e0ff */
[----:B------:R4:W-:Y:S01]  /*69d0*/  STG.E desc[UR22][R20.64], R8 ;  /* 0x0000000814007986 */ /* 0x0009e2000c101916 */
[----:B------:R-:W-:Y:S01]  /*69e0*/  IMAD R15, R15, R40, RZ ;  /* 0x000000280f0f7224 */ /* 0x000fe200078e02ff */
[----:B------:R-:W-:Y:S02]  /*69f0*/  IADD3 R24, P1, PT, R22, R37, RZ ;  /* 0x0000002516187210 */ /* 0x000fe40007f3e0ff */
[-C--:B--2---:R-:W-:Y:S01]  /*6a00*/  IADD3.X R19, PT, PT, RZ, R23.reuse, RZ, P0, !PT ;  /* 0x00000017ff137210 */ /* 0x084fe200007fe4ff */
[----:B------:R-:W-:Y:S01]  /*6a10*/  STG.E desc[UR22][R22.64], R4 ;  /* 0x0000000416007986 */ /* 0x000fe2000c101916 */
[----:B------:R-:W-:-:S02]  /*6a20*/  IADD3.X R25, PT, PT, RZ, R23, RZ, P1, !PT ;  /* 0x00000017ff197210 */ /* 0x000fc40000ffe4ff */
[----:B0-----:R-:W-:Y:S01]  /*6a30*/  IADD3 R6, P0, PT, R24, UR4, RZ ;  /* 0x0000000418067c10 */ /* 0x001fe2000ff1e0ff */
[----:B------:R-:W-:Y:S01]  /*6a40*/  STG.E desc[UR22][R18.64], R3 ;  /* 0x0000000312007986 */ /* 0x000fe2000c101916 */
[----:B-1----:R-:W-:Y:S02]  /*6a50*/  IADD3 R10, P2, PT, R15, R42, RZ ;  /* 0x0000002a0f0a7210 */ /* 0x002fe40007f5e0ff */
[----:B---3--:R-:W-:Y:S01]  /*6a60*/  IADD3.X R7, PT, PT, RZ, R25, RZ, P0, !PT ;  /* 0x00000019ff077210 */ /* 0x008fe200007fe4ff */
[----:B------:R-:W-:Y:S01]  /*6a70*/  STG.E desc[UR22][R24.64], R14 ;  /* 0x0000000e18007986 */ /* 0x000fe2000c101916 */
[----:B------:R-:W-:Y:S02]  /*6a80*/  IADD3.X R11, PT, PT, RZ, R43, RZ, P2, !PT ;  /* 0x0000002bff0b7210 */ /* 0x000fe400017fe4ff */
[----:B------:R-:W-:Y:S01]  /*6a90*/  IADD3 R12, P1, PT, R10, R41, RZ ;  /* 0x000000290a0c7210 */ /* 0x000fe20007f3e0ff */
[----:B------:R-:W-:Y:S01]  /*6aa0*/  STG.E desc[UR22][R6.64], R16 ;  /* 0x0000001006007986 */ /* 0x000fe2000c101916 */
[----:B----4-:R-:W-:-:S02]  /*6ab0*/  LEA R8, P2, R41, R10, 0x1 ;  /* 0x0000000a29087211 */ /* 0x010fc400078408ff */
[-C--:B------:R-:W-:Y:S01]  /*6ac0*/  IADD3.X R13, PT, PT, RZ, R11.reuse, RZ, P1, !PT ;  /* 0x0000000bff0d7210 */ /* 0x080fe20000ffe4ff */
[----:B------:R-:W-:Y:S01]  /*6ad0*/  STG.E desc[UR22][R10.64], R75 ;  /* 0x0000004b0a007986 */ /* 0x000fe2000c101916 */
[----:B------:R-:W-:-:S03]  /*6ae0*/  IADD3.X R9, PT, PT, RZ, R11, RZ, P2, !PT ;  /* 0x0000000bff097210 */ /* 0x000fc600017fe4ff */
[----:B------:R-:W-:Y:S04]  /*6af0*/  STG.E desc[UR22][R12.64], R77 ;  /* 0x0000004d0c007986 */ /* 0x000fe8000c101916 */
[----:B------:R-:W-:Y:S01]  /*6b00*/  STG.E desc[UR22][R8.64], R78 ;  /* 0x0000004e08007986 */ /* 0x000fe2000c101916 */
[----:B------:R-:W-:Y:S05]  /*6b10*/  EXIT ;  /* 0x000000000000794d */ /* 0x000fea0003800000 */
        .weak           $__internal_0_$__cuda_sm20_sqrt_rn_f32_slowpath
        .type           $__internal_0_$__cuda_sm20_sqrt_rn_f32_slowpath,@function
        .size           $__internal_0_$__cuda_sm20_sqrt_rn_f32_slowpath,($__internal_1_$__cuda_sm3x_div_rn_noftz_f32_slowpath - $__internal_0_$__cuda_sm20_sqrt_rn_f32_slowpath)
$__internal_0_$__cuda_sm20_sqrt_rn_f32_slowpath:
[----:B------:R-:W-:-:S13]  /*6b20*/  LOP3.LUT P0, RZ, R5, 0x7fffffff, RZ, 0xc0, !PT ;  /* 0x7fffffff05ff7812 */ /* 0x000fda000780c0ff */
[----:B------:R-:W-:Y:S01]  /*6b30*/  @!P0 MOV R11, R5 ;  /* 0x00000005000b8202 */ /* 0x000fe20000000f00 */
[----:B------:R-:W-:Y:S06]  /*6b40*/  @!P0 BRA `(.L_x_95) ;  /* 0x0000000000408947 */ /* 0x000fec0003800000 */
[----:B------:R-:W-:-:S13]  /*6b50*/  FSETP.GEU.FTZ.AND P0, PT, R5, RZ, PT ;  /* 0x000000ff0500720b */ /* 0x000fda0003f1e000 */
[----:B------:R-:W-:Y:S01]  /*6b60*/  @!P0 MOV R11, 0x7fffffff ;  /* 0x7fffffff000b8802 */ /* 0x000fe20000000f00 */
[----:B------:R-:W-:Y:S06]  /*6b70*/  @!P0 BRA `(.L_x_95) ;  /* 0x0000000000348947 */ /* 0x000fec0003800000 */
[----:B------:R-:W-:-:S13]  /*6b80*/  FSETP.GTU.FTZ.AND P0, PT, |R5|, +INF , PT ;  /* 0x7f8000000500780b */ /* 0x000fda0003f1c200 */
[----:B------:R-:W-:Y:S01]  /*6b90*/  @P0 FADD.FTZ R11, R5, 1 ;  /* 0x3f800000050b0421 */ /* 0x000fe20000010000 */
[----:B------:R-:W-:Y:S06]  /*6ba0*/  @P0 BRA `(.L_x_95) ;  /* 0x0000000000280947 */ /* 0x000fec0003800000 */
[----:B------:R-:W-:-:S13]  /*6bb0*/  FSETP.NEU.FTZ.AND P0, PT, |R5|, +INF , PT ;  /* 0x7f8000000500780b */ /* 0x000fda0003f1d200 */
[----:B------:R-:W-:-:S04]  /*6bc0*/  @P0 FFMA R72, R5, 1.84467440737095516160e+19, RZ ;  /* 0x5f80000005480823 */ /* 0x000fc800000000ff */
[----:B------:R-:W0:Y:S02]  /*6bd0*/  @P0 MUFU.RSQ R13, R72 ;  /* 0x00000048000d0308 */ /* 0x000e240000001400 */
[----:B0-----:R-:W-:Y:S01]  /*6be0*/  @P0 FMUL.FTZ R9, R72, R13 ;  /* 0x0000000d48090220 */ /* 0x001fe20000410000 */
[----:B------:R-:W-:-:S03]  /*6bf0*/  @P0 FMUL.FTZ R12, R13, 0.5 ;  /* 0x3f0000000d0c0820 */ /* 0x000fc60000410000 */
[----:B------:R-:W-:-:S04]  /*6c00*/  @P0 FADD.FTZ R11, -R9, -RZ ;  /* 0x800000ff090b0221 */ /* 0x000fc80000010100 */
[----:B------:R-:W-:Y:S01]  /*6c10*/  @P0 FFMA R76, R9, R11, R72 ;  /* 0x0000000b094c0223 */ /* 0x000fe20000000048 */
[----:B------:R-:W-:-:S03]  /*6c20*/  @!P0 MOV R11, R5 ;  /* 0x00000005000b8202 */ /* 0x000fc60000000f00 */
[----:B------:R-:W-:-:S04]  /*6c30*/  @P0 FFMA R12, R76, R12, R9 ;  /* 0x0000000c4c0c0223 */ /* 0x000fc80000000009 */
[----:B------:R-:W-:-:S07]  /*6c40*/  @P0 FMUL.FTZ R11, R12, 2.3283064365386962891e-10 ;  /* 0x2f8000000c0b0820 */ /* 0x000fce0000410000 */
.L_x_95:
[----:B------:R-:W-:Y:S01]  /*6c50*/  MOV R73, R11 ;  /* 0x0000000b00497202 */ /* 0x000fe20000000f00 */
[----:B------:R-:W-:-:S04]  /*6c60*/  HFMA2 R11, -RZ, RZ, 0, 0 ;  /* 0x00000000ff0b7431 */ /* 0x000fc800000001ff */
[----:B------:R-:W-:Y:S05]  /*6c70*/  RET.REL.NODEC R10 `(_Z23__kernel__vertex_shader16DiffTensorView_0S_S_S_10TensorViewjS0_S0_S0_S0_S0_S0_S_S_S_ffjjjjjj) ;  /* 0xffffff900ae07950 */ /* 0x000fea0003c3ffff */
        .weak           $__internal_1_$__cuda_sm3x_div_rn_noftz_f32_slowpath
        .type           $__internal_1_$__cuda_sm3x_div_rn_noftz_f32_slowpath,@function
        .size           $__internal_1_$__cuda_sm3x_div_rn_noftz_f32_slowpath,(.L_x_584 - $__internal_1_$__cuda_sm3x_div_rn_noftz_f32_slowpath)
$__internal_1_$__cuda_sm3x_div_rn_noftz_f32_slowpath:
[----:B------:R-:W-:Y:S01]  /*6c80*/  SHF.R.U32.HI R10, RZ, 0x17, R76 ;  /* 0x00000017ff0a7819 */ /* 0x000fe2000001164c */
[----:B------:R-:W-:Y:S01]  /*6c90*/  BSSY.RECONVERGENT B0, `(.L_x_96) ;  /* 0x0000062000007945 */ /* 0x000fe20003800200 */
[----:B------:R-:W-:Y:S02]  /*6ca0*/  SHF.R.U32.HI R11, RZ, 0x17, R5 ;  /* 0x00000017ff0b7819 */ /* 0x000fe40000011605 */
[----:B------:R-:W-:Y:S02]  /*6cb0*/  LOP3.LUT R10, R10, 0xff, RZ, 0xc0, !PT ;  /* 0x000000ff0a0a7812 */ /* 0x000fe400078ec0ff */
[----:B------:R-:W-:Y:S02]  /*6cc0*/  LOP3.LUT R11, R11, 0xff, RZ, 0xc0, !PT ;  /* 0x000000ff0b0b7812 */ /* 0x000fe400078ec0ff */
[----:B------:R-:W-:Y:S02]  /*6cd0*/  IADD3 R13, PT, PT, R10, -0x1, RZ ;  /* 0xffffffff0a0d7810 */ /* 0x000fe40007ffe0ff */
[----:B------:R-:W-:-:S02]  /*6ce0*/  IADD3 R74, PT, PT, R11, -0x1, RZ ;  /* 0xffffffff0b4a7810 */ /* 0x000fc40007ffe0ff */
[----:B------:R-:W-:-:S04]  /*6cf0*/  ISETP.GT.U32.AND P0, PT, R13, 0xfd, PT ;  /* 0x000000fd0d00780c */ /* 0x000fc80003f04070 */
[----:B------:R-:W-:-:S13]  /*6d00*/  ISETP.GT.U32.OR P0, PT, R74, 0xfd, P0 ;  /* 0x000000fd4a00780c */ /* 0x000fda0000704470 */
[----:B------:R-:W-:Y:S01]  /*6d10*/  @!P0 MOV R9, RZ ;  /* 0x000000ff00098202 */ /* 0x000fe20000000f00 */
[----:B------:R-:W-:Y:S06]  /*6d20*/  @!P0 BRA `(.L_x_97) ;  /* 0x00000000005c8947 */ /* 0x000fec0003800000 */
[----:B------:R-:W-:Y:S02]  /*6d30*/  FSETP.GTU.FTZ.AND P0, PT, |R5|, +INF , PT ;  /* 0x7f8000000500780b */ /* 0x000fe40003f1c200 */
[----:B------:R-:W-:-:S04]  /*6d40*/  FSETP.GTU.FTZ.AND P1, PT, |R76|, +INF , PT ;  /* 0x7f8000004c00780b */ /* 0x000fc80003f3c200 */
[----:B------:R-:W-:-:S13]  /*6d50*/  PLOP3.LUT P0, PT, P0, P1, PT, 0xf8, 0x8f ;  /* 0x00000000008f781c */ /* 0x000fda0000703f70 */
[----:B------:R-:W-:Y:S05]  /*6d60*/  @P0 BRA `(.L_x_98) ;  /* 0x00000004004c0947 */ /* 0x000fea0003800000 */
[----:B------:R-:W-:-:S13]  /*6d70*/  LOP3.LUT P0, RZ, R76, 0x7fffffff, R5, 0xc8, !PT ;  /* 0x7fffffff4cff7812 */ /* 0x000fda000780c805 */
[----:B------:R-:W-:Y:S05]  /*6d80*/  @!P0 BRA `(.L_x_99) ;  /* 0x00000004003c8947 */ /* 0x000fea0003800000 */
[C---:B------:R-:W-:Y:S02]  /*6d90*/  FSETP.NEU.FTZ.AND P1, PT, |R5|.reuse, +INF , PT ;  /* 0x7f8000000500780b */ /* 0x040fe40003f3d200 */
[----:B------:R-:W-:Y:S02]  /*6da0*/  FSETP.NEU.FTZ.AND P3, PT, |R76|, +INF , PT ;  /* 0x7f8000004c00780b */ /* 0x000fe40003f7d200 */
[----:B------:R-:W-:-:S11]  /*6db0*/  FSETP.NEU.FTZ.AND P0, PT, |R5|, +INF , PT ;  /* 0x7f8000000500780b */ /* 0x000fd60003f1d200 */
[----:B------:R-:W-:Y:S05]  /*6dc0*/  @!P3 BRA !P1, `(.L_x_99) ;  /* 0x00000004002cb947 */ /* 0x000fea0004800000 */
[----:B------:R-:W-:-:S04]  /*6dd0*/  LOP3.LUT P1, RZ, R5, 0x7fffffff, RZ, 0xc0, !PT ;  /* 0x7fffffff05ff7812 */ /* 0x000fc8000782c0ff */
[----:B------:R-:W-:-:S13]  /*6de0*/  PLOP3.LUT P1, PT, P3, P1, PT, 0x2f, 0xf2 ;  /* 0x0000000000f2781c */ /* 0x000fda0001f22577 */
[----:B------:R-:W-:Y:S05]  /*6df0*/  @P1 BRA `(.L_x_100) ;  /* 0x0000000400181947 */ /* 0x000fea0003800000 */
[----:B------:R-:W-:-:S04]  /*6e00*/  LOP3.LUT P1, RZ, R76, 0x7fffffff, RZ, 0xc0, !PT ;  /* 0x7fffffff4cff7812 */ /* 0x000fc8000782c0ff */
[----:B------:R-:W-:-:S13]  /*6e10*/  PLOP3.LUT P0, PT, P0, P1, PT, 0x2f, 0xf2 ;  /* 0x0000000000f2781c */ /* 0x000fda0000702577 */
[----:B------:R-:W-:Y:S05]  /*6e20*/  @P0 BRA `(.L_x_101) ;  /* 0x0000000400000947 */ /* 0x000fea0003800000 */
[----:B------:R-:W-:Y:S02]  /*6e30*/  ISETP.GE.AND P0, PT, R74, RZ, PT ;  /* 0x000000ff4a00720c */ /* 0x000fe40003f06270 */
[----:B------:R-:W-:-:S11]  /*6e40*/  ISETP.GE.AND P1, PT, R13, RZ, PT ;  /* 0x000000ff0d00720c */ /* 0x000fd60003f26270 */
[----:B------:R-:W-:Y:S01]  /*6e50*/  @P0 MOV R9, RZ ;  /* 0x000000ff00090202 */ /* 0x000fe20000000f00 */
[----:B------:R-:W-:Y:S01]  /*6e60*/  @!P0 FFMA R5, R5, 1.84467440737095516160e+19, RZ ;  /* 0x5f80000005058823 */ /* 0x000fe200000000ff */
[----:B------:R-:W-:Y:S01]  /*6e70*/  @!P0 MOV R9, 0xffffffc0 ;  /* 0xffffffc000098802 */ /* 0x000fe20000000f00 */
[----:B------:R-:W-:-:S03]  /*6e80*/  @!P1 FFMA R76, R76, 1.84467440737095516160e+19, RZ ;  /* 0x5f8000004c4c9823 */ /* 0x000fc600000000ff */
[----:B------:R-:W-:-:S07]  /*6e90*/  @!P1 IADD3 R9, PT, PT, R9, 0x40, RZ ;  /* 0x0000004009099810 */ /* 0x000fce0007ffe0ff */
.L_x_97:
[----:B------:R-:W-:Y:S01]  /*6ea0*/  LEA R83, R10, 0xc0800000, 0x17 ;  /* 0xc08000000a537811 */ /* 0x000fe200078eb8ff */
[----:B------:R-:W-:Y:S01]  /*6eb0*/  BSSY.RECONVERGENT B1, `(.L_x_102) ;  /* 0x0000036000017945 */ /* 0x000fe20003800200 */
[----:B------:R-:W-:Y:S02]  /*6ec0*/  IADD3 R11, PT, PT, R11, -0x7f, RZ ;  /* 0xffffff810b0b7810 */ /* 0x000fe40007ffe0ff */
[----:B------:R-:W-:-:S03]  /*6ed0*/  IADD3 R83, PT, PT, -R83, R76, RZ ;  /* 0x0000004c53537210 */ /* 0x000fc60007ffe1ff */
[----:B------:R-:W-:Y:S01]  /*6ee0*/  IMAD R5, R11, -0x800000, R5 ;  /* 0xff8000000b057824 */ /* 0x000fe200078e0205 */
[----:B------:R-:W0:Y:S01]  /*6ef0*/  MUFU.RCP R13, R83 ;  /* 0x00000053000d7308 */ /* 0x000e220000001000 */
[----:B------:R-:W-:-:S04]  /*6f00*/  FADD.FTZ R74, -R83, -RZ ;  /* 0x800000ff534a7221 */ /* 0x000fc80000010100 */
[----:B0-----:R-:W-:-:S04]  /*6f10*/  FFMA R76, R13, R74, 1 ;  /* 0x3f8000000d4c7423 */ /* 0x001fc8000000004a */
[----:B------:R-:W-:-:S04]  /*6f20*/  FFMA R76, R13, R76, R13 ;  /* 0x0000004c0d4c7223 */ /* 0x000fc8000000000d */
[----:B------:R-:W-:-:S04]  /*6f30*/  FFMA R13, R5, R76, RZ ;  /* 0x0000004c050d7223 */ /* 0x000fc800000000ff */
[----:B------:R-:W-:-:S04]  /*6f40*/  FFMA R82, R74, R13, R5 ;  /* 0x0000000d4a527223 */ /* 0x000fc80000000005 */
[----:B------:R-:W-:Y:S01]  /*6f50*/  FFMA R13, R76, R82, R13 ;  /* 0x000000524c0d7223 */ /* 0x000fe2000000000d */
[----:B------:R-:W-:-:S03]  /*6f60*/  IADD3 R82, PT, PT, R11, 0x7f, -R10 ;  /* 0x0000007f0b527810 */ /* 0x000fc60007ffe80a */
[----:B------:R-:W-:Y:S01]  /*6f70*/  FFMA R74, R74, R13, R5 ;  /* 0x0000000d4a4a7223 */ /* 0x000fe20000000005 */
[----:B------:R-:W-:-:S03]  /*6f80*/  IADD3 R82, PT, PT, R82, R9, RZ ;  /* 0x0000000952527210 */ /* 0x000fc60007ffe0ff */
[----:B------:R-:W-:-:S05]  /*6f90*/  FFMA R5, R76, R74, R13 ;  /* 0x0000004a4c057223 */ /* 0x000fca000000000d */
[----:B------:R-:W-:-:S04]  /*6fa0*/  SHF.R.U32.HI R10, RZ, 0x17, R5 ;  /* 0x00000017ff0a7819 */ /* 0x000fc80000011605 */
[----:B------:R-:W-:-:S04]  /*6fb0*/  LOP3.LUT R9, R10, 0xff, RZ, 0xc0, !PT ;  /* 0x000000ff0a097812 */ /* 0x000fc800078ec0ff */
[----:B------:R-:W-:-:S04]  /*6fc0*/  IADD3 R9, PT, PT, R9, R82, RZ ;  /* 0x0000005209097210 */ /* 0x000fc80007ffe0ff */
[----:B------:R-:W-:-:S04]  /*6fd0*/  IADD3 R10, PT, PT, R9, -0x1, RZ ;  /* 0xffffffff090a7810 */ /* 0x000fc80007ffe0ff */
[----:B------:R-:W-:-:S13]  /*6fe0*/  ISETP.GE.U32.AND P0, PT, R10, 0xfe, PT ;  /* 0x000000fe0a00780c */ /* 0x000fda0003f06070 */
[----:B------:R-:W-:Y:S05]  /*6ff0*/  @!P0 BRA `(.L_x_103) ;  /* 0x0000000000808947 */ /* 0x000fea0003800000 */
[----:B------:R-:W-:-:S13]  /*7000*/  ISETP.GT.AND P0, PT, R9, 0xfe, PT ;  /* 0x000000fe0900780c */ /* 0x000fda0003f04270 */
[----:B------:R-:W-:Y:S05]  /*7010*/  @P0 BRA `(.L_x_104) ;  /* 0x00000000006c0947 */ /* 0x000fea0003800000 */
[----:B------:R-:W-:-:S13]  /*7020*/  ISETP.GE.AND P0, PT, R9, 0x1, PT ;  /* 0x000000010900780c */ /* 0x000fda0003f06270 */
[----:B------:R-:W-:Y:S05]  /*7030*/  @P0 BRA `(.L_x_105) ;  /* 0x0000000000740947 */ /* 0x000fea0003800000 */
[----:B------:R-:W-:Y:S02]  /*7040*/  ISETP.GE.AND P0, PT, R9, -0x18, PT ;  /* 0xffffffe80900780c */ /* 0x000fe40003f06270 */
[----:B------:R-:W-:-:S11]  /*7050*/  LOP3.LUT R5, R5, 0x80000000, RZ, 0xc0, !PT ;  /* 0x8000000005057812 */ /* 0x000fd600078ec0ff */
[----:B------:R-:W-:Y:S05]  /*7060*/  @!P0 BRA `(.L_x_105) ;  /* 0x0000000000688947 */ /* 0x000fea0003800000 */
[CCC-:B------:R-:W-:Y:S01]  /*7070*/  FFMA.RZ R10, R76.reuse, R74.reuse, R13.reuse ;  /* 0x0000004a4c0a7223 */ /* 0x1c0fe2000000c00d */
[CCC-:B------:R-:W-:Y:S01]  /*7080*/  FFMA.RP R11, R76.reuse, R74.reuse, R13.reuse ;  /* 0x0000004a4c0b7223 */ /* 0x1c0fe2000000800d */
[----:B------:R-:W-:Y:S01]  /*7090*/  FFMA.RM R74, R76, R74, R13 ;  /* 0x0000004a4c4a7223 */ /* 0x000fe2000000400d */
[C---:B------:R-:W-:Y:S02]  /*70a0*/  IADD3 R13, PT, PT, R9.reuse, 0x20, RZ ;  /* 0x00000020090d7810 */ /* 0x040fe40007ffe0ff */
[----:B------:R-:W-:Y:S02]  /*70b0*/  LOP3.LUT R10, R10, 0x7fffff, RZ, 0xc0, !PT ;  /* 0x007fffff0a0a7812 */ /* 0x000fe400078ec0ff */
[C---:B------:R-:W-:Y:S02]  /*70c0*/  ISETP.NE.AND P3, PT, R9.reuse, RZ, PT ;  /* 0x000000ff0900720c */ /* 0x040fe40003f65270 */
[----:B------:R-:W-:Y:S02]  /*70d0*/  LOP3.LUT R10, R10, 0x800000, RZ, 0xfc, !PT ;  /* 0x008000000a0a7812 */ /* 0x000fe400078efcff */
[----:B------:R-:W-:-:S02]  /*70e0*/  ISETP.NE.AND P1, PT, R9, RZ, PT ;  /* 0x000000ff0900720c */ /* 0x000fc40003f25270 */
[----:B------:R-:W-:Y:S02]  /*70f0*/  IADD3 R9, PT, PT, -R9, RZ, RZ ;  /* 0x000000ff09097210 */ /* 0x000fe40007ffe1ff */
[----:B------:R-:W-:Y:S02]  /*7100*/  SHF.L.U32 R13, R10, R13, RZ ;  /* 0x0000000d0a0d7219 */ /* 0x000fe400000006ff */
[----:B------:R-:W-:Y:S02]  /*7110*/  FSETP.NEU.FTZ.AND P0, PT, R11, R74, PT ;  /* 0x0000004a0b00720b */ /* 0x000fe40003f1d000 */
[----:B------:R-:W-:Y:S02]  /*7120*/  SEL R9, R9, RZ, P3 ;  /* 0x000000ff09097207 */ /* 0x000fe40001800000 */
[----:B------:R-:W-:Y:S02]  /*7130*/  ISETP.NE.AND P1, PT, R13, RZ, P1 ;  /* 0x000000ff0d00720c */ /* 0x000fe40000f25270 */
[----:B------:R-:W-:-:S02]  /*7140*/  SHF.R.U32.HI R10, RZ, R9, R10 ;  /* 0x00000009ff0a7219 */ /* 0x000fc4000001160a */
[----:B------:R-:W-:Y:S02]  /*7150*/  PLOP3.LUT P0, PT, P0, P1, PT, 0xf8, 0x8f ;  /* 0x00000000008f781c */ /* 0x000fe40000703f70 */
[----:B------:R-:W-:Y:S02]  /*7160*/  SHF.R.U32.HI R9, RZ, 0x1, R10 ;  /* 0x00000001ff097819 */ /* 0x000fe4000001160a */
[----:B------:R-:W-:-:S04]  /*7170*/  SEL R74, RZ, 0x1, !P0 ;  /* 0x00000001ff4a7807 */ /* 0x000fc80004000000 */
[----:B------:R-:W-:-:S04]  /*7180*/  LOP3.LUT R11, R74, 0x1, R9, 0xf8, !PT ;  /* 0x000000014a0b7812 */ /* 0x000fc800078ef809 */
[----:B------:R-:W-:-:S04]  /*7190*/  LOP3.LUT R10, R11, R10, RZ, 0xc0, !PT ;  /* 0x0000000a0b0a7212 */ /* 0x000fc800078ec0ff */
[----:B------:R-:W-:-:S04]  /*71a0*/  IADD3 R10, PT, PT, R9, R10, RZ ;  /* 0x0000000a090a7210 */ /* 0x000fc80007ffe0ff */
[----:B------:R-:W-:Y:S01]  /*71b0*/  LOP3.LUT R5, R10, R5, RZ, 0xfc, !PT ;  /* 0x000000050a057212 */ /* 0x000fe200078efcff */
[----:B------:R-:W-:Y:S06]  /*71c0*/  BRA `(.L_x_105) ;  /* 0x0000000000107947 */ /* 0x000fec0003800000 */
.L_x_104:
[----:B------:R-:W-:-:S04]  /*71d0*/  LOP3.LUT R5, R5, 0x80000000, RZ, 0xc0, !PT ;  /* 0x8000000005057812 */ /* 0x000fc800078ec0ff */
[----:B------:R-:W-:Y:S01]  /*71e0*/  LOP3.LUT R5, R5, 0x7f800000, RZ, 0xfc, !PT ;  /* 0x7f80000005057812 */ /* 0x000fe200078efcff */
[----:B------:R-:W-:Y:S06]  /*71f0*/  BRA `(.L_x_105) ;  /* 0x0000000000047947 */ /* 0x000fec0003800000 */
.L_x_103:
[----:B------:R-:W-:-:S07]  /*7200*/  LEA R5, R82, R5, 0x17 ;  /* 0x0000000552057211 */ /* 0x000fce00078eb8ff */
.L_x_105:
[----:B------:R-:W-:Y:S05]  /*7210*/  BSYNC.RECONVERGENT B1 ;  /* 0x0000000000017941 */ /* 0x000fea0003800200 */
.L_x_102:
[----:B------:R-:W-:Y:S05]  /*7220*/  BRA `(.L_x_106) ;  /* 0x0000000000207947 */ /* 0x000fea0003800000 */
.L_x_101:
[----:B------:R-:W-:-:S04]  /*7230*/  LOP3.LUT R5, R76, 0x80000000, R5, 0x48, !PT ;  /* 0x800000004c057812 */ /* 0x000fc800078e4805 */
[----:B------:R-:W-:Y:S01]  /*7240*/  LOP3.LUT R5, R5, 0x7f800000, RZ, 0xfc, !PT ;  /* 0x7f80000005057812 */ /* 0x000fe200078efcff */
[----:B------:R-:W-:Y:S06]  /*7250*/  BRA `(.L_x_106) ;  /* 0x0000000000147947 */ /* 0x000fec0003800000 */
.L_x_100:
[----:B------:R-:W-:Y:S01]  /*7260*/  LOP3.LUT R5, R76, 0x80000000, R5, 0x48, !PT ;  /* 0x800000004c057812 */ /* 0x000fe200078e4805 */
[----:B------:R-:W-:Y:S06]  /*7270*/  BRA `(.L_x_106) ;  /* 0x00000000000c7947 */ /* 0x000fec0003800000 */
.L_x_99:
[----:B------:R-:W0:Y:S01]  /*7280*/  MUFU.RSQ R5, -QNAN ;  /* 0xffc0000000057908 */ /* 0x000e220000001400 */
[----:B------:R-:W-:Y:S05]  /*7290*/  BRA `(.L_x_106) ;  /* 0x0000000000047947 */ /* 0x000fea0003800000 */
.L_x_98:
[----:B------:R-:W-:-:S07]  /*72a0*/  FADD.FTZ R5, R5, R76 ;  /* 0x0000004c05057221 */ /* 0x000fce0000010000 */
.L_x_106:
[----:B------:R-:W-:Y:S05]  /*72b0*/  BSYNC.RECONVERGENT B0 ;  /* 0x0000000000007941 */ /* 0x000fea0003800200 */
.L_x_96:
[----:B------:R-:W-:-:S04]  /*72c0*/  HFMA2 R13, -RZ, RZ, 0, 0 ;  /* 0x00000000ff0d7431 */ /* 0x000fc800000001ff */
[----:B0-----:R-:W-:Y:S05]  /*72d0*/  RET.REL.NODEC R12 `(_Z23__kernel__vertex_shader16DiffTensorView_0S_S_S_10TensorViewjS0_S0_S0_S0_S0_S0_S_S_S_ffjjjjjj) ;  /* 0xffffff8c0c487950 */ /* 0x001fea0003c3ffff */
.L_x_107:
[----:B------:R-:W-:-:S00]  /*72e0*/  BRA `(.L_x_107) ;  /* 0xfffffffc00fc7947 */ /* 0x000fc0000383ffff */
[----:B------:R-:W-:-:S00]  /*72f0*/  NOP ;  /* 0x0000000000007918 */ /* 0x000fc00000000000 */
        /* <DEDUP_REMOVED lines=8> */
.L_x_584:


//--------------------- .text.__kernel__vertex_shader_fwd_diff --------------------------
	.section	.text.__kernel__vertex_shader_fwd_diff,"ax",@progbits
	.align	128
        .global         __kernel__vertex_shader_fwd_diff
        .type           __kernel__vertex_shader_fwd_diff,@function
        .size           __kernel__vertex_shader_fwd_diff,(.L_x_587 - __kernel__vertex_shader_fwd_diff)
        .other          __kernel__vertex_shader_fwd_diff,@"STO_CUDA_ENTRY STV_DEFAULT"
__kernel__vertex_shader_fwd_diff:
.text.__kernel__vertex_shader_fwd_diff:
        /* <DEDUP_REMOVED lines=14> */
[----:B------:R-:W4:Y:S06]  /*00e0*/  LDCU.64 UR24, c[0x0][0x5f0] ;  /* 0x0000be00ff1877ac */ /* 0x000f2c0008000a00 */
[----:B------:R-:W2:Y:S01]  /*00f0*/  LDC.64 R20, c[0x0][0x3c0] ;  /* 0x0000f000ff147b82 */ /* 0x000ea20000000a00 */
[----:B0-----:R-:W-:-:S02]  /*0100*/  UIMAD UR12, UR11, 0x3, URZ ;  /* 0x000000030b0c78a4 */ /* 0x001fc4000f8e02ff */
[----:B------:R-:W-:Y:S02]  /*0110*/  UIADD3 UR19, UP0, UPT, UR8, UR10, URZ ;  /* 0x0000000a08137290 */ /* 0x000fe4000ff1e0ff */
[----:B------:R-:W-:-:S03]  /*0120*/  ULEA UR17, UP5, UR10, UR8, 0x1 ;  /* 0x000000080a117291 */ /* 0x000fc6000f8a08ff */
[----:B------:R-:W0:Y:S01]  /*0130*/  LDC.64 R22, c[0x0][0x3f0] ;  /* 0x0000fc00ff167b82 */ /* 0x000e220000000a00 */
[----:B------:R-:W-:Y:S02]  /*0140*/  UIMAD UR15, UR10, 0x3, URZ ;  /* 0x000000030a0f78a4 */ /* 0x000fe4000f8e02ff */
[----:B------:R-:W-:Y:S01]  /*0150*/  USHF.L.U32 UR10, UR11, 0x1, URZ ;  /* 0x000000010b0a7899 */ /* 0x000fe200080006ff */
[----:B------:R-:W-:Y:S01]  /*0160*/  MOV R4, UR19 ;  /* 0x0000001300047c02 */ /* 0x000fe20008000f00 */
[----:B------:R-:W-:Y:S02]  /*0170*/  UIADD3 UR28, UP3, UPT, UR12, UR8, URZ ;  /* 0x000000080c1c7290 */ /* 0x000fe4000ff7e0ff */
[----:B------:R-:W-:Y:S01]  /*0180*/  UIADD3 UR32, UP1, UPT, UR11, UR8, URZ ;  /* 0x000000080b207290 */ /* 0x000fe2000ff3e0ff */
[----:B------:R-:W0:Y:S01]  /*0190*/  LDC.64 R24, c[0x0][0x428] ;  /* 0x00010a00ff187b82 */ /* 0x000e220000000a00 */
[----:B------:R-:W-:Y:S02]  /*01a0*/  UIADD3 UR30, UP2, UPT, UR10, UR8, URZ ;  /* 0x000000080a1e7290 */ /* 0x000fe4000ff5e0ff */
[----:B------:R-:W-:-:S02]  /*01b0*/  UIADD3 UR15, UP4, UPT, UR15, UR8, URZ ;  /* 0x000000080f0f7290 */ /* 0x000fc4000ff9e0ff */
[----:B------:R-:W-:Y:S02]  /*01c0*/  UIADD3.X UR29, UPT, UPT, URZ, UR9, URZ, UP3, !UPT ;  /* 0x00000009ff1d7290 */ /* 0x000fe40009ffe4ff */
[----:B------:R-:W-:Y:S01]  /*01d0*/  UIADD3.X UR22, UPT, UPT, URZ, UR9, URZ, UP0, !UPT ;  /* 0x00000009ff167290 */ /* 0x000fe200087fe4ff */
[----:B------:R-:W1:Y:S01]  /*01e0*/  LDCU.64 UR20, c[0x0][0x358] ;  /* 0x00006b00ff1477ac */ /* 0x000e620008000a00 */
[----:B------:R-:W-:Y:S01]  /*01f0*/  MOV R6, UR17 ;  /* 0x0000001100067c02 */ /* 0x000fe20008000f00 */
[----:B--2---:R-:W-:Y:S01]  /*0200*/  IMAD R20, R123, R20, RZ ;  /* 0x000000147b147224 */ /* 0x004fe200078e02ff */
[----:B------:R-:W-:Y:S01]  /*0210*/  MOV R2, UR32 ;  /* 0x0000002000027c02 */ /* 0x000fe20008000f00 */
[----:B------:R-:W-:Y:S01]  /*0220*/  UIADD3 UR23, UP3, UPT, UR5, UR6, URZ ;  /* 0x0000000605177290 */ /* 0x000fe2000ff7e0ff */
[----:B------:R-:W-:Y:S01]  /*0230*/  MOV R5, UR22 ;  /* 0x0000001600057c02 */ /* 0x000fe20008000f00 */
[----:B------:R-:W-:Y:S02]  /*0240*/  UIADD3.X UR33, UPT, UPT, URZ, UR9, URZ, UP1, !UPT ;  /* 0x00000009ff217290 */ /* 0x000fe40008ffe4ff */
[----:B------:R-:W-:-:S02]  /*0250*/  UIADD3.X UR18, UPT, UPT, URZ, UR9, URZ, UP5, !UPT ;  /* 0x00000009ff127290 */ /* 0x000fc4000affe4ff */
[----:B------:R-:W-:Y:S02]  /*0260*/  UIADD3.X UR31, UPT, UPT, URZ, UR9, URZ, UP2, !UPT ;  /* 0x00000009ff1f7290 */ /* 0x000fe400097fe4ff */
[----:B------:R-:W-:Y:S01]  /*0270*/  UIADD3.X UR16, UPT, UPT, URZ, UR9, URZ, UP4, !UPT ;  /* 0x00000009ff107290 */ /* 0x000fe2000a7fe4ff */
[----:B------:R-:W-:Y:S01]  /*0280*/  MOV R8, UR23 ;  /* 0x0000001700087c02 */ /* 0x000fe20008000f00 */
[----:B----4-:R-:W-:Y:S02]  /*0290*/  UIADD3 UR9, UP5, UPT, UR13, UR24, URZ ;  /* 0x000000180d097290 */ /* 0x010fe4000ffbe0ff */
[----:B------:R-:W-:Y:S01]  /*02a0*/  ULEA UR8, UP6, UR13, UR24, 0x1 ;  /* 0x000000180d087291 */ /* 0x000fe2000f8c08ff */
[----:B------:R-:W-:Y:S01]  /*02b0*/  MOV R3, UR33 ;  /* 0x0000002100037c02 */ /* 0x000fe20008000f00 */
[----:B------:R-:W-:Y:S01]  /*02c0*/  UIADD3.X UR23, UPT, UPT, URZ, UR25, URZ, UP5, !UPT ;  /* 0x00000019ff177290 */ /* 0x000fe2000affe4ff */
[----:B-1----:R-:W2:Y:S01]  /*02d0*/  LDG.E R29, desc[UR20][R4.64] ;  /* 0x00000014041d7981 */ /* 0x002ea2000c1e1900 */
[----:B------:R-:W-:Y:S01]  /*02e0*/  UIADD3.X UR24, UPT, UPT, URZ, UR7, URZ, UP3, !UPT ;  /* 0x00000007ff187290 */ /* 0x000fe20009ffe4ff */
[----:B------:R-:W-:Y:S01]  /*02f0*/  MOV R12, UR9 ;  /* 0x00000009000c7c02 */ /* 0x000fe20008000f00 */
[----:B------:R-:W-:-:S02]  /*0300*/  UIADD3.X UR9, UPT, UPT, URZ, UR25, URZ, UP6, !UPT ;  /* 0x00000019ff097290 */ /* 0x000fc4000b7fe4ff */
[----:B------:R-:W-:Y:S01]  /*0310*/  UIADD3 UR27, UP0, UPT, UR19, UR11, URZ ;  /* 0x0000000b131b7290 */ /* 0x000fe2000ff1e0ff */
[----:B------:R-:W-:Y:S01]  /*0320*/  MOV R13, UR23 ;  /* 0x00000017000d7c02 */ /* 0x000fe20008000f00 */
        /* <DEDUP_REMOVED lines=8> */
[----:B------:R-:W-:Y:S01]  /*03b0*/  UIADD3.X UR24, UPT, UPT, URZ, UR22, URZ, UP0, !UPT ;  /* 0x00000016ff187290 */ /* 0x000fe200087fe4ff */
[----:B------:R1:W5:Y:S01]  /*03c0*/  LDG.E R134, desc[UR20][R8.64] ;  /* 0x0000001408867981 */ /* 0x000362000c1e1900 */
[----:B------:R-:W-:-:S02]  /*03d0*/  UIADD3.X UR8, UPT, UPT, URZ, UR22, URZ, UP3, !UPT ;  /* 0x00000016ff087290 */ /* 0x000fc40009ffe4ff */
[----:B------:R-:W-:Y:S01]  /*03e0*/  UIADD3 UR9, UP0, UPT, UR12, UR19, URZ ;  /* 0x000000130c097290 */ /* 0x000fe2000ff1e0ff */
[----:B------:R4:W2:Y:S01]  /*03f0*/  LDG.E R32, desc[UR20][R6.64] ;  /* 0x0000001406207981 */ /* 0x0008a2000c1e1900 */
[----:B------:R-:W-:Y:S02]  /*0400*/  UIADD3.X UR13, UPT, UPT, URZ, UR7, URZ, UP4, !UPT ;  /* 0x00000007ff0d7290 */ /* 0x000fe4000a7fe4ff */
[----:B------:R-:W-:Y:S01]  /*0410*/  UIADD3.X UR19, UPT, UPT, URZ, UR22, URZ, UP0, !UPT ;  /* 0x00000016ff137290 */ /* 0x000fe200087fe4ff */
[----:B------:R-:W-:Y:S01]  /*0420*/  MOV R10, UR11 ;  /* 0x0000000b000a7c02 */ /* 0x000fe20008000f00 */
[----:B------:R-:W-:Y:S01]  /*0430*/  UIADD3.X UR22, UPT, UPT, URZ, UR18, URZ, UP1, !UPT ;  /* 0x00000012ff167290 */ /* 0x000fe20008ffe4ff */
[----:B-1----:R-:W-:Y:S01]  /*0440*/  MOV R8, UR9 ;  /* 0x0000000900087c02 */ /* 0x002fe20008000f00 */
[----:B------:R-:W-:Y:S01]  /*0450*/  UIADD3 UR9, UP1, UPT, UR12, UR17, URZ ;  /* 0x000000110c097290 */ /* 0x000fe2000ff3e0ff */
[----:B------:R-:W5:Y:S01]  /*0460*/  LDG.E R121, desc[UR20][R12.64] ;  /* 0x000000140c797981 */ /* 0x000f62000c1e1900 */
[----:B----4-:R-:W-:-:S02]  /*0470*/  MOV R6, UR23 ;  /* 0x0000001700067c02 */ /* 0x010fc40008000f00 */
[----:B------:R-:W-:Y:S01]  /*0480*/  MOV R7, UR8 ;  /* 0x0000000800077c02 */ /* 0x000fe20008000f00 */
[----:B------:R-:W-:Y:S01]  /*0490*/  UIMAD UR8, UR5, 0x3, URZ ;  /* 0x00000003050878a4 */ /* 0x000fe2000f8e02ff */
[----:B------:R-:W-:Y:S01]  /*04a0*/  MOV R11, UR13 ;  /* 0x0000000d000b7c02 */ /* 0x000fe20008000f00 */
[----:B------:R-:W-:Y:S01]  /*04b0*/  UIADD3 UR23, UP0, UPT, UR10, UR17, URZ ;  /* 0x000000110a177290 */ /* 0x000fe2000ff1e0ff */
[----:B------:R-:W5:Y:S01]  /*04c0*/  LDG.E R120, desc[UR20][R14.64] ;  /* 0x000000140e787981 */ /* 0x000f62000c1e1900 */
[----:B------:R-:W-:-:S03]  /*04d0*/  UIADD3.X UR17, UPT, UPT, URZ, UR18, URZ, UP1, !UPT ;  /* 0x00000012ff117290 */ /* 0x000fc60008ffe4ff */
[----:B------:R1:W4:Y:S01]  /*04e0*/  LDG.E R31, desc[UR20][R6.64] ;  /* 0x00000014061f7981 */ /* 0x000322000c1e1900 */
[----:B------:R-:W-:Y:S01]  /*04f0*/  MOV R9, UR19 ;  /* 0x0000001300097c02 */ /* 0x000fe20008000f00 */
[----:B------:R-:W-:Y:S02]  /*0500*/  UIMAD UR19, UR4, 0x3, URZ ;  /* 0x00000003041378a4 */ /* 0x000fe4000f8e02ff */
[----:B------:R3:W5:Y:S01]  /*0510*/  LDG.E R135, desc[UR20][R10.64] ;  /* 0x000000140a877981 */ /* 0x000762000c1e1900 */
[----:B------:R-:W-:-:S03]  /*0520*/  MOV R5, UR24 ;  /* 0x0000001800057c02 */ /* 0x000fc60008000f00 */
[----:B------:R-:W4:Y:S01]  /*0530*/  LDG.E R27, desc[UR20][R2.64] ;  /* 0x00000014021b7981 */ /* 0x000f22000c1e1900 */
[----:B-1----:R-:W-:Y:S01]  /*0540*/  MOV R7, UR22 ;  /* 0x0000001600077c02 */ /* 0x002fe20008000f00 */
[----:B------:R-:W-:Y:S02]  /*0550*/  UIADD3 UR22, UP1, UPT, UR8, UR6, URZ ;  /* 0x0000000608167290 */ /* 0x000fe4000ff3e0ff */
[----:B------:R1:W5:Y:S01]  /*0560*/  LDG.E R119, desc[UR20][R8.64] ;  /* 0x0000001408777981 */ /* 0x000362000c1e1900 */
[----:B------:R-:W-:Y:S01]  /*0570*/  USHF.L.U32 UR4, UR5, 0x1, URZ ;  /* 0x0000000105047899 */ /* 0x000fe200080006ff */
[----:B---3--:R-:W-:Y:S01]  /*0580*/  MOV R10, UR9 ;  /* 0x00000009000a7c02 */ /* 0x008fe20008000f00 */
[----:B------:R-:W-:Y:S02]  /*0590*/  UIADD3.X UR9, UPT, UPT, URZ, UR7, URZ, UP1, !UPT ;  /* 0x00000007ff097290 */ /* 0x000fe40008ffe4ff */
[----:B------:R-:W-:Y:S02]  /*05a0*/  UIADD3.X UR24, UPT, UPT, URZ, UR18, URZ, UP0, !UPT ;  /* 0x00000012ff187290 */ /* 0x000fe400087fe4ff */
[----:B------:R-:W-:Y:S01]  /*05b0*/  UIADD3 UR18, UP3, UPT, UR11, UR5, URZ ;  /* 0x000000050b127290 */ /* 0x000fe2000ff7e0ff */
[----:B------:R-:W-:-:S02]  /*05c0*/  MOV R136, UR22 ;  /* 0x0000001600887c02 */ /* 0x000fc40008000f00 */
[----:B-1----:R-:W-:Y:S01]  /*05d0*/  MOV R8, UR23 ;  /* 0x0000001700087c02 */ /* 0x002fe20008000f00 */
[----:B------:R-:W-:Y:S01]  /*05e0*/  UIADD3 UR23, UP0, UPT, UR4, UR6, URZ ;  /* 0x0000000604177290 */ /* 0x000fe2000ff1e0ff */
[----:B------:R-:W-:Y:S01]  /*05f0*/  MOV R137, UR9 ;  /* 0x0000000900897c02 */ /* 0x000fe20008000f00 */
[----:B------:R-:W-:Y:S01]  /*0600*/  UIADD3.X UR22, UPT, UPT, URZ, UR13, URZ, UP3, !UPT ;  /* 0x0000000dff167290 */ /* 0x000fe20009ffe4ff */
[----:B------:R-:W-:Y:S01]  /*0610*/  MOV R9, UR24 ;  /* 0x0000001800097c02 */ /* 0x000fe20008000f00 */
[----:B------:R-:W-:Y:S01]  /*0620*/  UIADD3 UR9, UP3, UPT, UR19, UR6, URZ ;  /* 0x0000000613097290 */ /* 0x000fe2000ff7e0ff */
[----:B------:R-:W-:Y:S01]  /*0630*/  MOV R11, UR17 ;  /* 0x00000011000b7c02 */ /* 0x000fe20008000f00 */
[----:B------:R-:W-:Y:S01]  /*0640*/  UIADD3.X UR6, UPT, UPT, URZ, UR7, URZ, UP0, !UPT ;  /* 0x00000007ff067290 */ /* 0x000fe200087fe4ff */
[----:B------:R-:W-:Y:S01]  /*0650*/  MOV R138, UR18 ;  /* 0x00000012008a7c02 */ /* 0x000fe20008000f00 */
[----:B------:R-:W-:Y:S01]  /*0660*/  UIADD3 UR17, UP1, UPT, UR4, UR11, URZ ;  /* 0x0000000b04117290 */ /* 0x000fe2000ff3e0ff */
[----:B------:R1:W3:Y:S01]  /*0670*/  LDG.E R34, desc[UR20][R8.64] ;  /* 0x0000001408227981 */ /* 0x0002e2000c1e1900 */
[----:B------:R-:W-:-:S02]  /*0680*/  UIADD3 UR11, UP4, UPT, UR8, UR11, URZ ;  /* 0x0000000b080b7290 */ /* 0x000fc4000ff9e0ff */
[----:B------:R-:W-:Y:S01]  /*0690*/  UIADD3.X UR18, UPT, UPT, URZ, UR13, URZ, UP1, !UPT ;  /* 0x0000000dff127290 */ /* 0x000fe20008ffe4ff */
[----:B------:R0:W5:Y:S01]  /*06a0*/  LDG.E R118, desc[UR20][R10.64] ;  /* 0x000000140a767981 */ /* 0x000162000c1e1900 */
[----:B------:R-:W-:Y:S01]  /*06b0*/  UIADD3 UR10, UP0, UPT, UR10, UR15, URZ ;  /* 0x0000000f0a0a7290 */ /* 0x000fe2000ff1e0ff */
[----:B------:R-:W-:Y:S02]  /*06c0*/  MOV R6, UR26 ;  /* 0x0000001a00067c02 */ /* 0x000fe40008000f00 */
[----:B------:R-:W5:Y:S01]  /*06d0*/  LDG.E R136, desc[UR20][R136.64] ;  /* 0x0000001488887981 */ /* 0x000f62000c1e1900 */
[----:B-1----:R-:W-:Y:S01]  /*06e0*/  MOV R9, UR6 ;  /* 0x0000000600097c02 */ /* 0x002fe20008000f00 */
[----:B------:R-:W-:Y:S01]  /*06f0*/  UIADD3.X UR6, UPT, UPT, URZ, UR13, URZ, UP4, !UPT ;  /* 0x0000000dff067290 */ /* 0x000fe2000a7fe4ff */
[----:B------:R-:W-:Y:S01]  /*0700*/  MOV R12, UR11 ;  /* 0x0000000b000c7c02 */ /* 0x000fe20008000f00 */
[----:B------:R-:W-:Y:S01]  /*0710*/  UIADD3.X UR11, UPT, UPT, URZ, UR16, URZ, UP2, !UPT ;  /* 0x00000010ff0b7290 */ /* 0x000fe200097fe4ff */
[----:B------:R-:W-:Y:S01]  /*0720*/  MOV R8, UR23 ;  /* 0x0000001700087c02 */ /* 0x000fe20008000f00 */
[----:B------:R-:W-:Y:S01]  /*0730*/  UIADD3.X UR7, UPT, UPT, URZ, UR7, URZ, UP3, !UPT ;  /* 0x00000007ff077290 */ /* 0x000fe20009ffe4ff */
[----:B0-----:R-:W-:Y:S01]  /*0740*/  MOV R10, UR17 ;  /* 0x00000011000a7c02 */ /* 0x001fe20008000f00 */
[----:B------:R0:W3:Y:S01]  /*0750*/  LDG.E R33, desc[UR20][R6.64] ;  /* 0x0000001406217981 */ /* 0x0000e2000c1e1900 */
[----:B------:R-:W-:Y:S01]  /*0760*/  MOV R13, UR6 ;  /* 0x00000006000d7c02 */ /* 0x000fe20008000f00 */
[----:B------:R-:W-:Y:S01]  /*0770*/  UIADD3 UR6, UP1, UPT, UR9, UR5, URZ ;  /* 0x0000000509067290 */ /* 0x000fe2000ff3e0ff */
[----:B------:R-:W-:Y:S01]  /*0780*/  MOV R11, UR18 ;  /* 0x00000012000b7c02 */ /* 0x000fe20008000f00 */
[----:B------:R-:W-:Y:S01]  /*0790*/  UIADD3.X UR5, UPT, UPT, URZ, UR16, URZ, UP0, !UPT ;  /* 0x00000010ff057290 */ /* 0x000fe200087fe4ff */
[----:B------:R1:W5:Y:S01]  /*07a0*/  LDG.E R141, desc[UR20][R8.64] ;  /* 0x00000014088d7981 */ /* 0x000362000c1e1900 */
[----:B------:R-:W-:Y:S01]  /*07b0*/  UIADD3 UR12, UP0, UPT, UR12, UR15, URZ ;  /* 0x0000000f0c0c7290 */ /* 0x000fe2000ff1e0ff */
[----:B------:R-:W-:Y:S01]  /*07c0*/  MOV R14, UR9 ;  /* 0x00000009000e7c02 */ /* 0x000fe20008000f00 */
[----:B------:R-:W1:Y:S01]  /*07d0*/  LDCU UR17, c[0x0][0x578] ;  /* 0x0000af00ff1177ac */ /* 0x000e620008000800 */
[----:B------:R1:W5:Y:S01]  /*07e0*/  LDG.E R143, desc[UR20][R10.64] ;  /* 0x000000140a8f7981 */ /* 0x000362000c1e1900 */
[----:B0-----:R-:W0:Y:S03]  /*07f0*/  LDC.64 R6, c[0x0][0x580] ;  /* 0x00016000ff067b82 */ /* 0x001e260000000a00 */
[----:B------:R1:W5:Y:S02]  /*0800*/  LDG.E R140, desc[UR20][R12.64] ;  /* 0x000000140c8c7981 */ /* 0x000364000c1e1900 */
[----:B-1----:R-:W-:Y:S01]  /*0810*/  MOV R9, UR11 ;  /* 0x0000000b00097c02 */ /* 0x002fe20008000f00 */
[----:B------:R-:W-:-:S02]  /*0820*/  UIADD3.X UR11, UPT, UPT, URZ, UR7, URZ, UP1, !UPT ;  /* 0x00000007ff0b7290 */ /* 0x000fc40008ffe4ff */
[----:B------:R-:W-:Y:S01]  /*0830*/  UIADD3 UR8, UP1, UPT, UR8, UR9, URZ ;  /* 0x0000000908087290 */ /* 0x000fe2000ff3e0ff */
[----:B------:R-:W-:Y:S01]  /*0840*/  MOV R10, UR10 ;  /* 0x0000000a000a7c02 */ /* 0x000fe20008000f00 */
[----:B------:R-:W-:Y:S01]  /*0850*/  UIADD3.X UR10, UPT, UPT, URZ, UR16, URZ, UP0, !UPT ;  /* 0x00000010ff0a7290 */ /* 0x000fe200087fe4ff */
[----:B------:R-:W-:Y:S01]  /*0860*/  MOV R11, UR5 ;  /* 0x00000005000b7c02 */ /* 0x000fe20008000f00 */
[----:B------:R-:W-:Y:S02]  /*0870*/  UIADD3 UR5, UP0, UPT, UR4, UR9, URZ ;  /* 0x0000000904057290 */ /* 0x000fe4000ff1e0ff */
[----:B------:R-:W-:Y:S01]  /*0880*/  UIADD3.X UR4, UPT, UPT, URZ, UR7, URZ, UP1, !UPT ;  /* 0x00000007ff047290 */ /* 0x000fe20008ffe4ff */
[----:B------:R-:W-:Y:S01]  /*0890*/  MOV R8, UR14 ;  /* 0x0000000e00087c02 */ /* 0x000fe20008000f00 */
[----:B------:R1:W5:Y:S01]  /*08a0*/  LDG.E R116, desc[UR20][R10.64] ;  /* 0x000000140a747981 */ /* 0x000362000c1e1900 */
[----:B------:R-:W-:Y:S01]  /*08b0*/  MOV R12, UR6 ;  /* 0x00000006000c7c02 */ /* 0x000fe20008000f00 */
[----:B------:R-:W-:-:S02]  /*08c0*/  UIADD3.X UR6, UPT, UPT, URZ, UR7, URZ, UP0, !UPT ;  /* 0x00000007ff067290 */ /* 0x000fc400087fe4ff */
[----:B------:R-:W-:Y:S01]  /*08d0*/  MOV R15, UR7 ;  /* 0x00000007000f7c02 */ /* 0x000fe20008000f00 */
[----:B------:R0:W5:Y:S01]  /*08e0*/  LDG.E R117, desc[UR20][R8.64] ;  /* 0x0000001408757981 */ /* 0x000162000c1e1900 */
[----:B------:R-:W-:Y:S01]  /*08f0*/  MOV R13, UR11 ;  /* 0x0000000b000d7c02 */ /* 0x000fe20008000f00 */
[----:B------:R-:W0:Y:S02]  /*0900*/  LDCU UR7, c[0x0][0x430] ;  /* 0x00008600ff0777ac */ /* 0x000e240008000800 */
[----:B------:R0:W5:Y:S01]  /*0910*/  LDG.E R137, desc[UR20][R14.64] ;  /* 0x000000140e897981 */ /* 0x000162000c1e1900 */
[----:B-1----:R-:W-:-:S03]  /*0920*/  MOV R11, UR4 ;  /* 0x00000004000b7c02 */ /* 0x002fc60008000f00 */
[----:B0-----:R0:W3:Y:S01]  /*0930*/  LDG.E R26, desc[UR20][R6.64] ;  /* 0x00000014061a7981 */ /* 0x0010e2000c1e1900 */
[----:B------:R-:W-:Y:S01]  /*0940*/  MOV R8, UR5 ;  /* 0x0000000500087c02 */ /* 0x000fe20008000f00 */
[----:B------:R-:W1:Y:S01]  /*0950*/  LDCU.64 UR4, c[0x0][0x3b8] ;  /* 0x00007700ff0477ac */ /* 0x000e620008000a00 */
[----:B------:R-:W-:Y:S01]  /*0960*/  MOV R9, UR6 ;  /* 0x0000000600097c02 */ /* 0x000fe20008000f00 */
[----:B------:R0:W5:Y:S01]  /*0970*/  LDG.E R142, desc[UR20][R12.64] ;  /* 0x000000140c8e7981 */ /* 0x000162000c1e1900 */
[----:B------:R-:W-:Y:S01]  /*0980*/  IMAD R15, R123, R18, RZ ;  /* 0x000000127b0f7224 */ /* 0x000fe200078e02ff */
[----:B------:R-:W1:Y:S01]  /*0990*/  LDCU UR6, c[0x0][0x3f8] ;  /* 0x00007f00ff0677ac */ /* 0x000e620008000800 */
[----:B------:R-:W-:Y:S01]  /*09a0*/  MOV R4, UR27 ;  /* 0x0000001b00047c02 */ /* 0x000fe20008000f00 */
[----:B------:R-:W5:Y:S02]  /*09b0*/  LDG.E R145, desc[UR20][R8.64] ;  /* 0x0000001408917981 */ /* 0x000f64000c1e1900 */
[----:B------:R-:W-:-:S02]  /*09c0*/  IADD3 R14, P0, PT, R15, R16, RZ ;  /* 0x000000100f0e7210 */ /* 0x000fc40007f1e0ff */
[----:B0-----:R-:W-:Y:S01]  /*09d0*/  MOV R6, UR12 ;  /* 0x0000000c00067c02 */ /* 0x001fe20008000f00 */
[----:B------:R0:W3:Y:S01]  /*09e0*/  LDG.E R30, desc[UR20][R4.64] ;  /* 0x00000014041e7981 */ /* 0x0000e2000c1e1900 */
[----:B------:R-:W-:Y:S02]  /*09f0*/  MOV R7, UR10 ;  /* 0x0000000a00077c02 */ /* 0x000fe40008000f00 */
[----:B------:R-:W-:Y:S02]  /*0a00*/  IADD3.X R15, PT, PT, RZ, R17, RZ, P0, !PT ;  /* 0x00000011ff0f7210 */ /* 0x000fe400007fe4ff */
[----:B------:R-:W-:Y:S01]  /*0a10*/  IADD3 R12, P0, PT, R14, R19, RZ ;  /* 0x000000130e0c7210 */ /* 0x000fe20007f1e0ff */
[----:B------:R1:W5:Y:S01]  /*0a20*/  LDG.E R115, desc[UR20][R6.64] ;  /* 0x0000001406737981 */ /* 0x000362000c1e1900 */
[----:B------:R-:W-:Y:S02]  /*0a30*/  MOV R2, UR30 ;  /* 0x0000001e00027c02 */ /* 0x000fe40008000f00 */
[----:B------:R-:W-:-:S02]  /*0a40*/  IADD3.X R13, PT, PT, RZ, R15, RZ, P0, !PT ;  /* 0x0000000fff0d7210 */ /* 0x000fc400007fe4ff */
[----:B------:R-:W-:Y:S02]  /*0a50*/  MOV R3, UR31 ;  /* 0x0000001f00037c02 */ /* 0x000fe40008000f00 */
[----:B0-----:R-:W-:Y:S01]  /*0a60*/  MOV R4, UR28 ;  /* 0x0000001c00047c02 */ /* 0x001fe20008000f00 */
[----:B-1----:R-:W-:Y:S01]  /*0a70*/  IMAD R9, R123, UR6, RZ ;  /* 0x000000067b097c24 */ /* 0x002fe2000f8e02ff */
[----:B------:R-:W-:Y:S01]  /*0a80*/  MOV R5, UR29 ;  /* 0x0000001d00057c02 */ /* 0x000fe20008000f00 */
[----:B------:R0:W3:Y:S01]  /*0a90*/  LDG.E R28, desc[UR20][R2.64] ;  /* 0x00000014021c7981 */ /* 0x0000e2000c1e1900 */
[----:B------:R-:W-:Y:S02]  /*0aa0*/  IADD3 R6, P0, PT, R20, UR4, RZ ;  /* 0x0000000414067c10 */ /* 0x000fe4000ff1e0ff */
[----:B------:R-:W-:Y:S01]  /*0ab0*/  LEA R18, P1, R19, R14, 0x1 ;  /* 0x0000000e13127211 */ /* 0x000fe200078208ff */
[----:B------:R1:W5:Y:S01]  /*0ac0*/  LDG.E R4, desc[UR20][R4.64] ;  /* 0x0000001404047981 */ /* 0x000362000c1e1900 */
[----:B------:R-:W-:-:S02]  /*0ad0*/  IADD3.X R7, PT, PT, RZ, UR5, RZ, P0, !PT ;  /* 0x00000005ff077c10 */ /* 0x000fc400087fe4ff */
[----:B------:R-:W-:Y:S01]  /*0ae0*/  IADD3 R16, P0, PT, R6, R21, RZ ;  /* 0x0000001506107210 */ /* 0x000fe20007f1e0ff */
[----:B------:R1:W5:Y:S01]  /*0af0*/  LDG.E R114, desc[UR20][R12.64] ;  /* 0x000000140c727981 */ /* 0x000362000c1e1900 */
[----:B0-----:R-:W-:Y:S01]  /*0b00*/  MOV R3, UR16 ;  /* 0x0000001000037c02 */ /* 0x001fe20008000f00 */
[----:B------:R-:W0:Y:S01]  /*0b10*/  LDCU UR16, c[0x0][0x438] ;  /* 0x00008700ff1077ac */ /* 0x000e220008000800 */
[----:B------:R-:W-:Y:S01]  /*0b20*/  MOV R2, UR15 ;  /* 0x0000000f00027c02 */ /* 0x000fe20008000f00 */
[----:B------:R-:W5:Y:S01]  /*0b30*/  LDG.E R0, desc[UR20][R6.64] ;  /* 0x0000001406007981 */ /* 0x000f62000c1e1900 */
[----:B------:R-:W-:Y:S01]  /*0b40*/  IADD3.X R17, PT, PT, RZ, R7, RZ, P0, !PT ;  /* 0x00000007ff117210 */ /* 0x000fe200007fe4ff */
[----:B-1----:R-:W-:Y:S01]  /*0b50*/  IMAD R5, R123, UR7, RZ ;  /* 0x000000077b057c24 */ /* 0x002fe2000f8e02ff */
[----:B------:R-:W-:Y:S01]  /*0b60*/  IADD3 R8, P0, PT, R9, R22, RZ ;  /* 0x0000001609087210 */ /* 0x000fe20007f1e0ff */
[----:B------:R-:W5:Y:S01]  /*0b70*/  LDG.E R3, desc[UR20][R2.64] ;  /* 0x0000001402037981 */ /* 0x000f62000c1e1900 */
[----:B------:R-:W-:Y:S01]  /*0b80*/  IADD3.X R19, PT, PT, RZ, R15, RZ, P1, !PT ;  /* 0x0000000fff137210 */ /* 0x000fe20000ffe4ff */
[----:B------:R-:W1:Y:S01]  /*0b90*/  LDCU UR15, c[0x0][0x400] ;  /* 0x00008000ff0f77ac */ /* 0x000e620008000800 */
[----:B------:R-:W-:-:S02]  /*0ba0*/  IADD3.X R9, PT, PT, RZ, R23, RZ, P0, !PT ;  /* 0x00000017ff097210 */ /* 0x000fc400007fe4ff */
[----:B------:R-:W-:Y:S01]  /*0bb0*/  MOV R10, UR8 ;  /* 0x00000008000a7c02 */ /* 0x000fe20008000f00 */
[----:B------:R-:W1:Y:S01]  /*0bc0*/  LDC.64 R12, c[0x0][0x5f0] ;  /* 0x00017c00ff0c7b82 */ /* 0x000e620000000a00 */
[----:B------:R-:W5:Y:S04]  /*0bd0*/  LDG.E R113, desc[UR20][R18.64] ;  /* 0x0000001412717981 */ /* 0x000f68000c1e1900 */
[----:B------:R0:W5:Y:S04]  /*0be0*/  LDG.E R2, desc[UR20][R14.64] ;  /* 0x000000140e027981 */ /* 0x000168000c1e1900 */
[----:B------:R-:W5:Y:S04]  /*0bf0*/  LDG.E R110, desc[UR20][R8.64] ;  /* 0x00000014086e7981 */ /* 0x000f68000c1e1900 */
[----:B------:R1:W5:Y:S01]  /*0c00*/  LDG.E R144, desc[UR20][R10.64] ;  /* 0x000000140a907981 */ /* 0x000362000c1e1900 */
[----:B0-----:R-:W-:-:S02]  /*0c10*/  LEA R14, P1, R21, R6, 0x1 ;  /* 0x00000006150e7211 */ /* 0x001fc400078208ff */
[----:B------:R-:W-:Y:S01]  /*0c20*/  IADD3 R6, P0, PT, R5, R24, RZ ;  /* 0x0000001805067210 */ /* 0x000fe20007f1e0ff */
[----:B------:R-:W-:Y:S01]  /*0c30*/  USHF.L.U32 UR14, UR16, 0x1, URZ ;  /* 0x00000001100e7899 */ /* 0x000fe200080006ff */
[----:B------:R-:W-:Y:S01]  /*0c40*/  IADD3.X R15, PT, PT, RZ, R7, RZ, P1, !PT ;  /* 0x00000007ff0f7210 */ /* 0x000fe20000ffe4ff */
[----:B------:R0:W5:Y:S01]  /*0c50*/  LDG.E R112, desc[UR20][R16.64] ;  /* 0x0000001410707981 */ /* 0x000162000c1e1900 */
[----:B------:R-:W-:Y:S01]  /*0c60*/  IADD3.X R7, PT, PT, RZ, R25, RZ, P0, !PT ;  /* 0x00000019ff077210 */ /* 0x000fe200007fe4ff */
[----:B-1----:R-:W1:Y:S01]  /*0c70*/  LDC.64 R10, c[0x0][0x5b8] ;  /* 0x00016e00ff0a7b82 */ /* 0x002e620000000a00 */
[----:B------:R-:W-:Y:S02]  /*0c80*/  USHF.L.U32 UR4, UR15, 0x1, URZ ;  /* 0x000000010f047899 */ /* 0x000fe400080006ff */
[----:B------:R-:W-:Y:S01]  /*0c90*/  IADD3 R18, P1, PT, R8, UR15, RZ ;  /* 0x0000000f08127c10 */ /* 0x000fe2000ff3e0ff */
[----:B------:R-:W5:Y:S01]  /*0ca0*/  LDG.E R107, desc[UR20][R6.64] ;  /* 0x00000014066b7981 */ /* 0x000f62000c1e1900 */
[----:B------:R-:W-:-:S02]  /*0cb0*/  UISETP.NE.AND UP0, UPT, UR17, URZ, UPT ;  /* 0x000000ff1100728c */ /* 0x000fc4000bf05270 */
[----:B------:R-:W-:Y:S01]  /*0cc0*/  IADD3.X R19, PT, PT, RZ, R9, RZ, P1, !PT ;  /* 0x00000009ff137210 */ /* 0x000fe20000ffe4ff */
[----:B------:R0:W5:Y:S01]  /*0cd0*/  LDG.E R111, desc[UR20][R14.64] ;  /* 0x000000140e6f7981 */ /* 0x000162000c1e1900 */
[----:B------:R-:W-:Y:S02]  /*0ce0*/  IADD3 R20, P2, PT, R8, UR4, RZ ;  /* 0x0000000408147c10 */ /* 0x000fe4000ff5e0ff */
[C---:B0-----:R-:W-:Y:S01]  /*0cf0*/  IADD3 R16, P1, PT, R6.reuse, UR14, RZ ;  /* 0x0000000e06107c10 */ /* 0x041fe2000ff3e0ff */
[----:B------:R-:W5:Y:S01]  /*0d00*/  LDG.E R109, desc[UR20][R18.64] ;  /* 0x00000014126d7981 */ /* 0x000f62000c1e1900 */
[----:B------:R-:W-:Y:S02]  /*0d10*/  MOV R139, UR22 ;  /* 0x00000016008b7c02 */ /* 0x000fe40008000f00 */
[----:B------:R-:W-:Y:S02]  /*0d20*/  CS2R R102, SRZ ;  /* 0x0000000000667805 */ /* 0x000fe4000001ff00 */
[----:B------:R-:W-:Y:S01]  /*0d30*/  CS2R R100, SRZ ;  /* 0x0000000000647805 */ /* 0x000fe2000001ff00 */
[----:B------:R-:W5:Y:S01]  /*0d40*/  LDG.E R105, desc[UR20][R12.64] ;  /* 0x000000140c697981 */ /* 0x000f62000c1e1900 */
[----:B------:R-:W-:-:S02]  /*0d50*/  IADD3 R14, P0, PT, R6, UR16, RZ ;  /* 0x00000010060e7c10 */ /* 0x000fc4000ff1e0ff */
[----:B------:R-:W-:Y:S01]  /*0d60*/  IADD3.X R21, PT, PT, RZ, R9, RZ, P2, !PT ;  /* 0x00000009ff157210 */ /* 0x000fe200017fe4ff */
[----:B------:R-:W5:Y:S01]  /*0d70*/  LDG.E R138, desc[UR20][R138.64] ;  /* 0x000000148a8a7981 */ /* 0x000f62000c1e1900 */
[-C--:B------:R-:W-:Y:S02]  /*0d80*/  IADD3.X R15, PT, PT, RZ, R7.reuse, RZ, P0, !PT ;  /* 0x00000007ff0f7210 */ /* 0x080fe400007fe4ff */
[----:B------:R-:W-:Y:S01]  /*0d90*/  IADD3.X R17, PT, PT, RZ, R7, RZ, P1, !PT ;  /* 0x00000007ff117210 */ /* 0x000fe20000ffe4ff */
[----:B------:R0:W5:Y:S01]  /*0da0*/  LDG.E R108, desc[UR20][R20.64] ;  /* 0x00000014146c7981 */ /* 0x000162000c1e1900 */
[----:B------:R-:W-:Y:S02]  /*0db0*/  CS2R R98, SRZ ;  /* 0x0000000000627805 */ /* 0x000fe4000001ff00 */
[----:B------:R-:W-:Y:S02]  /*0dc0*/  CS2R R96, SRZ ;  /* 0x0000000000607805 */ /* 0x000fe4000001ff00 */
[----:B------:R-:W-:Y:S01]  /*0dd0*/  CS2R R94, SRZ ;  /* 0x00000000005e7805 */ /* 0x000fe2000001ff00 */
[----:B------:R-:W5:Y:S01]  /*0de0*/  LDG.E R106, desc[UR20][R14.64] ;  /* 0x000000140e6a7981 */ /* 0x000f62000c1e1900 */
[----:B------:R-:W-:-:S02]  /*0df0*/  CS2R R92, SRZ ;  /* 0x00000000005c7805 */ /* 0x000fc4000001ff00 */
[----:B------:R-:W-:Y:S02]  /*0e00*/  CS2R R90, SRZ ;  /* 0x00000000005a7805 */ /* 0x000fe4000001ff00 */
[----:B------:R-:W-:Y:S01]  /*0e10*/  CS2R R88, SRZ ;  /* 0x0000000000587805 */ /* 0x000fe2000001ff00 */
[----:B------:R0:W5:Y:S01]  /*0e20*/  LDG.E R104, desc[UR20][R16.64] ;  /* 0x0000001410687981 */ /* 0x000162000c1e1900 */
[----:B------:R-:W-:Y:S02]  /*0e30*/  CS2R R86, SRZ ;  /* 0x0000000000567805 */ /* 0x000fe4000001ff00 */
[----:B------:R-:W-:Y:S02]  /*0e40*/  CS2R R84, SRZ ;  /* 0x0000000000547805 */ /* 0x000fe4000001ff00 */
[----:B------:R-:W-:Y:S01]  /*0e50*/  CS2R R78, SRZ ;  /* 0x00000000004e7805 */ /* 0x000fe2000001ff00 */
[----:B-1----:R1:W5:Y:S01]  /*0e60*/  LDG.E R139, desc[UR20][R10.64] ;  /* 0x000000140a8b7981 */ /* 0x002362000c1e1900 */
[----:B------:R-:W-:-:S02]  /*0e70*/  CS2R R76, SRZ ;  /* 0x00000000004c7805 */ /* 0x000fc4000001ff00 */
[----:B------:R-:W-:Y:S02]  /*0e80*/  CS2R R74, SRZ ;  /* 0x00000000004a7805 */ /* 0x000fe4000001ff00 */
[----:B------:R-:W-:Y:S02]  /*0e90*/  CS2R R72, SRZ ;  /* 0x0000000000487805 */ /* 0x000fe4000001ff00 */
[----:B------:R-:W-:Y:S02]  /*0ea0*/  CS2R R70, SRZ ;  /* 0x0000000000467805 */ /* 0x000fe4000001ff00 */
[----:B------:R-:W-:Y:S02]  /*0eb0*/  CS2R R68, SRZ ;  /* 0x0000000000447805 */ /* 0x000fe4000001ff00 */
[----:B------:R-:W-:Y:S02]  /*0ec0*/  CS2R R66, SRZ ;  /* 0x0000000000427805 */ /* 0x000fe4000001ff00 */
        /* <DEDUP_REMOVED lines=17> */
[----:B0-----:R-:W-:Y:S02]  /*0fe0*/  CS2R R20, SRZ ;  /* 0x0000000000147805 */ /* 0x001fe4000001ff00 */
[----:B------:R-:W-:-:S02]  /*0ff0*/  CS2R R18, SRZ ;  /* 0x0000000000127805 */ /* 0x000fc4000001ff00 */
[----:B------:R-:W-:Y:S02]  /*1000*/  CS2R R16, SRZ ;  /* 0x0000000000107805 */ /* 0x000fe4000001ff00 */
[----:B------:R-:W-:Y:S02]  /*1010*/  CS2R R14, SRZ ;  /* 0x00000000000e7805 */ /* 0x000fe4000001ff00 */
[----:B------:R-:W-:Y:S02]  /*1020*/  CS2R R12, SRZ ;  /* 0x00000000000c7805 */ /* 0x000fe4000001ff00 */
[----:B-1----:R-:W-:Y:S02]  /*1030*/  CS2R R10, SRZ ;  /* 0x00000000000a7805 */ /* 0x002fe4000001ff00 */
[----:B--2---:R-:W-:Y:S02]  /*1040*/  R2UR UR8, R29 ;  /* 0x000000001d0872ca */ /* 0x004fe400000e0000 */
[----:B------:R-:W-:-:S02]  /*1050*/  R2UR UR11, R32 ;  /* 0x00000000200b72ca */ /* 0x000fc400000e0000 */
[----:B----4-:R-:W-:Y:S02]  /*1060*/  R2UR UR10, R31 ;  /* 0x000000001f0a72ca */ /* 0x010fe400000e0000 */
[----:B------:R-:W-:Y:S02]  /*1070*/  R2UR UR6, R27 ;  /* 0x000000001b0672ca */ /* 0x000fe400000e0000 */
[----:B---3--:R-:W-:Y:S02]  /*1080*/  R2UR UR13, R34 ;  /* 0x00000000220d72ca */ /* 0x008fe400000e0000 */
[----:B------:R-:W-:Y:S02]  /*1090*/  CS2R R34, SRZ ;  /* 0x0000000000227805 */ /* 0x000fe4000001ff00 */
[----:B------:R-:W-:Y:S02]  /*10a0*/  R2UR UR12, R33 ;  /* 0x00000000210c72ca */ /* 0x000fe400000e0000 */
[----:B------:R-:W-:-:S02]  /*10b0*/  CS2R R32, SRZ ;  /* 0x0000000000207805 */ /* 0x000fc4000001ff00 */
[----:B------:R-:W-:Y:S02]  /*10c0*/  R2UR UR5, R26 ;  /* 0x000000001a0572ca */ /* 0x000fe400000e0000 */
[----:B------:R-:W-:Y:S02]  /*10d0*/  CS2R R26, SRZ ;  /* 0x00000000001a7805 */ /* 0x000fe4000001ff00 */
[----:B------:R-:W-:Y:S02]  /*10e0*/  R2UR UR9, R30 ;  /* 0x000000001e0972ca */ /* 0x000fe400000e0000 */
[----:B------:R-:W-:Y:S02]  /*10f0*/  CS2R R30, SRZ ;  /* 0x00000000001e7805 */ /* 0x000fe4000001ff00 */
[----:B------:R-:W-:Y:S02]  /*1100*/  R2UR UR7, R28 ;  /* 0x000000001c0772ca */ /* 0x000fe400000e0000 */
[----:B------:R-:W-:Y:S01]  /*1110*/  CS2R R28, SRZ ;  /* 0x00000000001c7805 */ /* 0x000fe2000001ff00 */
[----:B------:R-:W-:-:S12]  /*1120*/  BRA.U !UP0, `(.L_x_108) ;  /* 0x0000001108a87547 */ /* 0x000fd8000b800000 */
[----:B------:R-:W0:Y:S08]  /*1130*/  LDC R5, c[0x0][0x3fc] ;  /* 0x0000ff00ff057b82 */ /* 0x000e300000000800 */
[----:B------:R-:W1:Y:S01]  /*1140*/  LDC R147, c[0x0][0x434] ;  /* 0x00010d00ff937b82 */ /* 0x000e620000000800 */
[----:B0-----:R-:W-:Y:S02]  /*1150*/  IADD3 R12, P0, PT, R8, R5, RZ ;  /* 0x00000005080c7210 */ /* 0x001fe40007f1e0ff */
[----:B------:R-:W-:-:S02]  /*1160*/  LEA R10, P1, R5, R8, 0x1 ;  /* 0x00000008050a7211 */ /* 0x000fc400078208ff */
[-C--:B------:R-:W-:Y:S02]  /*1170*/  IADD3.X R13, PT, PT, RZ, R9.reuse, RZ, P0, !PT ;  /* 0x00000009ff0d7210 */ /* 0x080fe400007fe4ff */
[C---:B------:R-:W-:Y:S02]  /*1180*/  IADD3 R22, P0, PT, R12.reuse, UR15, RZ ;  /* 0x0000000f0c167c10 */ /* 0x040fe4000ff1e0ff */
[----:B------:R-:W-:Y:S01]  /*1190*/  IADD3.X R11, PT, PT, RZ, R9, RZ, P1, !PT ;  /* 0x00000009ff0b7210 */ /* 0x000fe20000ffe4ff */
[----:B------:R-:W5:Y:S01]  /*11a0*/  LDG.E R18, desc[UR20][R12.64] ;  /* 0x000000140c127981 */ /* 0x000f62000c1e1900 */
[----:B------:R-:W-:Y:S02]  /*11b0*/  IADD3.X R23, PT, PT, RZ, R13, RZ, P0, !PT ;  /* 0x0000000dff177210 */ /* 0x000fe400007fe4ff */
[----:B------:R-:W-:Y:S01]  /*11c0*/  IADD3 R20, P1, PT, R12, UR4, RZ ;  /* 0x000000040c147c10 */ /* 0x000fe2000ff3e0ff */
[----:B------:R-:W5:Y:S01]  /*11d0*/  LDG.E R15, desc[UR20][R10.64] ;  /* 0x000000140a0f7981 */ /* 0x000f62000c1e1900 */
[----:B------:R-:W-:-:S02]  /*11e0*/  IADD3 R124, P0, PT, R10, UR15, RZ ;  /* 0x0000000f0a7c7c10 */ /* 0x000fc4000ff1e0ff */
[----:B------:R-:W-:Y:S01]  /*11f0*/  LEA R25, R5, R5, 0x1 ;  /* 0x0000000505197211 */ /* 0x000fe200078e08ff */
[----:B------:R1:W5:Y:S01]  /*1200*/  LDG.E R17, desc[UR20][R22.64] ;  /* 0x0000001416117981 */ /* 0x000362000c1e1900 */
[----:B------:R-:W-:Y:S02]  /*1210*/  IADD3.X R21, PT, PT, RZ, R13, RZ, P1, !PT ;  /* 0x0000000dff157210 */ /* 0x000fe40000ffe4ff */
[-C--:B------:R-:W-:Y:S02]  /*1220*/  IADD3.X R125, PT, PT, RZ, R11.reuse, RZ, P0, !PT ;  /* 0x0000000bff7d7210 */ /* 0x080fe400007fe4ff */
[----:B------:R-:W-:Y:S01]  /*1230*/  IADD3 R26, P1, PT, R10, UR4, RZ ;  /* 0x000000040a1a7c10 */ /* 0x000fe2000ff3e0ff */
[----:B------:R0:W5:Y:S01]  /*1240*/  LDG.E R16, desc[UR20][R20.64] ;  /* 0x0000001414107981 */ /* 0x000162000c1e1900 */
[----:B------:R-:W-:Y:S02]  /*1250*/  IADD3 R24, P0, PT, R25, R8, RZ ;  /* 0x0000000819187210 */ /* 0x000fe40007f1e0ff */
[----:B------:R-:W-:Y:S01]  /*1260*/  IADD3.X R27, PT, PT, RZ, R11, RZ, P1, !PT ;  /* 0x0000000bff1b7210 */ /* 0x000fe20000ffe4ff */
[----:B------:R2:W5:Y:S01]  /*1270*/  LDG.E R14, desc[UR20][R124.64] ;  /* 0x000000147c0e7981 */ /* 0x000562000c1e1900 */
[----:B------:R-:W-:-:S02]  /*1280*/  IADD3.X R25, PT, PT, RZ, R9, RZ, P0, !PT ;  /* 0x00000009ff197210 */ /* 0x000fc400007fe4ff */
[C---:B------:R-:W-:Y:S01]  /*1290*/  IADD3 R82, P0, PT, R24.reuse, UR15, RZ ;  /* 0x0000000f18527c10 */ /* 0x040fe2000ff1e0ff */
[----:B------:R-:W5:Y:S01]  /*12a0*/  LDG.E R13, desc[UR20][R26.64] ;  /* 0x000000141a0d7981 */ /* 0x000f62000c1e1900 */
[----:B------:R-:W-:Y:S02]  /*12b0*/  IADD3 R80, P1, PT, R24, UR4, RZ ;  /* 0x0000000418507c10 */ /* 0x000fe4000ff3e0ff */
[-C--:B------:R-:W-:Y:S01]  /*12c0*/  IADD3.X R83, PT, PT, RZ, R25.reuse, RZ, P0, !PT ;  /* 0x00000019ff537210 */ /* 0x080fe200007fe4ff */
[----:B------:R-:W5:Y:S01]  /*12d0*/  LDG.E R12, desc[UR20][R24.64] ;  /* 0x00000014180c7981 */ /* 0x000f62000c1e1900 */
[----:B------:R-:W-:Y:S02]  /*12e0*/  IADD3.X R81, PT, PT, RZ, R25, RZ, P1, !PT ;  /* 0x00000019ff517210 */ /* 0x000fe40000ffe4ff */
[----:B-1----:R-:W-:Y:S01]  /*12f0*/  IADD3 R22, P0, PT, R6, R147, RZ ;  /* 0x0000009306167210 */ /* 0x002fe20007f1e0ff */
[----:B------:R1:W5:Y:S01]  /*1300*/  LDG.E R11, desc[UR20][R82.64] ;  /* 0x00000014520b7981 */ /* 0x000362000c1e1900 */
[----:B0-----:R-:W-:-:S02]  /*1310*/  LEA R20, P1, R147, R6, 0x1 ;  /* 0x0000000693147211 */ /* 0x001fc400078208ff */
[-C--:B------:R-:W-:Y:S01]  /*1320*/  IADD3.X R23, PT, PT, RZ, R7.reuse, RZ, P0, !PT ;  /* 0x00000007ff177210 */ /* 0x080fe200007fe4ff */
[----:B------:R0:W5:Y:S01]  /*1330*/  LDG.E R10, desc[UR20][R80.64] ;  /* 0x00000014500a7981 */ /* 0x000162000c1e1900 */
[----:B------:R-:W-:Y:S02]  /*1340*/  IADD3.X R21, PT, PT, RZ, R7, RZ, P1, !PT ;  /* 0x00000007ff157210 */ /* 0x000fe40000ffe4ff */
[C---:B------:R-:W-:Y:S01]  /*1350*/  IADD3 R132, P0, PT, R22.reuse, UR16, RZ ;  /* 0x0000001016847c10 */ /* 0x040fe2000ff1e0ff */
[----:B------:R3:W5:Y:S01]  /*1360*/  LDG.E R27, desc[UR20][R22.64] ;  /* 0x00000014161b7981 */ /* 0x000762000c1e1900 */
[----:B------:R-:W-:Y:S02]  /*1370*/  IADD3 R130, P1, PT, R22, UR14, RZ ;  /* 0x0000000e16827c10 */ /* 0x000fe4000ff3e0ff */
[----:B--2---:R-:W-:Y:S01]  /*1380*/  LEA R125, R147, R147, 0x1 ;  /* 0x00000093937d7211 */ /* 0x004fe200078e08ff */
[----:B------:R3:W5:Y:S01]  /*1390*/  LDG.E R24, desc[UR20][R20.64] ;  /* 0x0000001414187981 */ /* 0x000762000c1e1900 */
[----:B------:R-:W-:-:S02]  /*13a0*/  IADD3.X R133, PT, PT, RZ, R23, RZ, P0, !PT ;  /* 0x00000017ff857210 */ /* 0x000fc400007fe4ff */
[----:B------:R-:W-:Y:S02]  /*13b0*/  IADD3.X R131, PT, PT, RZ, R23, RZ, P1, !PT ;  /* 0x00000017ff837210 */ /* 0x000fe40000ffe4ff */
[C---:B------:R-:W-:Y:S01]  /*13c0*/  IADD3 R128, P0, PT, R20.reuse, UR16, RZ ;  /* 0x0000001014807c10 */ /* 0x040fe2000ff1e0ff */
[----:B------:R3:W5:Y:S01]  /*13d0*/  LDG.E R26, desc[UR20][R132.64] ;  /* 0x00000014841a7981 */ /* 0x000762000c1e1900 */
[----:B------:R-:W-:Y:S02]  /*13e0*/  IADD3 R126, P1, PT, R20, UR14, RZ ;  /* 0x0000000e147e7c10 */ /* 0x000fe4000ff3e0ff */
[----:B------:R-:W-:Y:S01]  /*13f0*/  IADD3 R124, P2, PT, R125, R6, RZ ;  /* 0x000000067d7c7210 */ /* 0x000fe20007f5e0ff */
[----:B------:R3:W5:Y:S01]  /*1400*/  LDG.E R25, desc[UR20][R130.64] ;  /* 0x0000001482197981 */ /* 0x000762000c1e1900 */
[-C--:B------:R-:W-:Y:S02]  /*1410*/  IADD3.X R129, PT, PT, RZ, R21.reuse, RZ, P0, !PT ;  /* 0x00000015ff817210 */ /* 0x080fe400007fe4ff */
[----:B------:R-:W-:-:S02]  /*1420*/  IADD3.X R127, PT, PT, RZ, R21, RZ, P1, !PT ;  /* 0x00000015ff7f7210 */ /* 0x000fc40000ffe4ff */
[----:B------:R-:W-:Y:S01]  /*1430*/  IADD3.X R125, PT, PT, RZ, R7, RZ, P2, !PT ;  /* 0x00000007ff7d7210 */ /* 0x000fe200017fe4ff */
[----:B------:R3:W5:Y:S01]  /*1440*/  LDG.E R23, desc[UR20][R128.64] ;  /* 0x0000001480177981 */ /* 0x000762000c1e1900 */
[C---:B-1----:R-:W-:Y:S02]  /*1450*/  IADD3 R82, P0, PT, R124.reuse, UR16, RZ ;  /* 0x000000107c527c10 */ /* 0x042fe4000ff1e0ff */
[----:B0-----:R-:W-:Y:S01]  /*1460*/  IADD3 R80, P1, PT, R124, UR14, RZ ;  /* 0x0000000e7c507c10 */ /* 0x001fe2000ff3e0ff */
[----:B------:R3:W5:Y:S01]  /*1470*/  LDG.E R22, desc[UR20][R126.64] ;  /* 0x000000147e167981 */ /* 0x000762000c1e1900 */
[-C--:B------:R-:W-:Y:S02]  /*1480*/  IADD3.X R83, PT, PT, RZ, R125.reuse, RZ, P0, !PT ;  /* 0x0000007dff537210 */ /* 0x080fe400007fe4ff */
[----:B------:R-:W-:Y:S01]  /*1490*/  IADD3.X R81, PT, PT, RZ, R125, RZ, P1, !PT ;  /* 0x0000007dff517210 */ /* 0x000fe20000ffe4ff */
[----:B------:R3:W5:Y:S04]  /*14a0*/  LDG.E R21, desc[UR20][R124.64] ;  /* 0x000000147c157981 */ /* 0x000768000c1e1900 */
[----:B------:R3:W5:Y:S04]  /*14b0*/  LDG.E R20, desc[UR20][R82.64] ;  /* 0x0000001452147981 */ /* 0x000768000c1e1900 */
[----:B------:R3:W5:Y:S01]  /*14c0*/  LDG.E R19, desc[UR20][R80.64] ;  /* 0x0000001450137981 */ /* 0x000762000c1e1900 */
[----:B------:R-:W-:-:S09]  /*14d0*/  UISETP.NE.AND UP1, UPT, UR17, 0x1, UPT ;  /* 0x000000011100788c */ /* 0x000fd2000bf25270 */
[----:B---3--:R-:W-:Y:S05]  /*14e0*/  BRA.U !UP1, `(.L_x_108) ;  /* 0x0000000d09b87547 */ /* 0x008fea000b800000 */
[----:B------:R-:W-:Y:S02]  /*14f0*/  LEA R58, P0, R5, R8, 0x2 ;  /* 0x00000008053a7211 */ /* 0x000fe400078010ff */
[----:B------:R-:W-:Y:S02]  /*1500*/  LEA R54, P1, R147, R6, 0x2 ;  /* 0x0000000693367211 */ /* 0x000fe400078210ff */
[----:B------:R-:W-:Y:S02]  /*1510*/  IADD3.X R59, PT, PT, RZ, R9, RZ, P0, !PT ;  /* 0x00000009ff3b7210 */ /* 0x000fe400007fe4ff */
[----:B------:R-:W-:Y:S02]  /*1520*/  LEA R94, P0, R5, R8, 0x3 ;  /* 0x00000008055e7211 */ /* 0x000fe400078018ff */
[----:B------:R-:W-:Y:S01]  /*1530*/  IADD3.X R55, PT, PT, RZ, R7, RZ, P1, !PT ;  /* 0x00000007ff377210 */ /* 0x000fe20000ffe4ff */
[----:B------:R0:W5:Y:S01]  /*1540*/  LDG.E R63, desc[UR20][R58.64] ;  /* 0x000000143a3f7981 */ /* 0x000162000c1e1900 */
[----:B------:R-:W-:-:S02]  /*1550*/  LEA R124, P1, R147, R6, 0x3 ;  /* 0x00000006937c7211 */ /* 0x000fc400078218ff */
[----:B------:R-:W-:Y:S01]  /*1560*/  IADD3.X R95, PT, PT, RZ, R9, RZ, P0, !PT ;  /* 0x00000009ff5f7210 */ /* 0x000fe200007fe4ff */
[----:B------:R1:W5:Y:S01]  /*1570*/  LDG.E R103, desc[UR20][R54.64] ;  /* 0x0000001436677981 */ /* 0x000362000c1e1900 */
[C---:B------:R-:W-:Y:S02]  /*1580*/  IADD3 R80, P0, PT, R58.reuse, UR15, RZ ;  /* 0x0000000f3a507c10 */ /* 0x040fe4000ff1e0ff */
[----:B------:R-:W-:Y:S01]  /*1590*/  IADD3.X R125, PT, PT, RZ, R7, RZ, P1, !PT ;  /* 0x00000007ff7d7210 */ /* 0x000fe20000ffe4ff */
[----:B------:R-:W-:Y:S01]  /*15a0*/  IMAD R93, R5, 0x6, RZ ;  /* 0x00000006055d7824 */ /* 0x000fe200078e02ff */
[----:B------:R-:W-:Y:S02]  /*15b0*/  IADD3 R56, P1, PT, R58, UR4, RZ ;  /* 0x000000043a387c10 */ /* 0x000fe4000ff3e0ff */
[C---:B------:R-:W-:Y:S01]  /*15c0*/  LEA R99, R147.reuse, R147, 0x2 ;  /* 0x0000009393637211 */ /* 0x040fe200078e10ff */
[----:B------:R-:W-:Y:S01]  /*15d0*/  IMAD R83, R147, 0x6, RZ ;  /* 0x0000000693537824 */ /* 0x000fe200078e02ff */
[----:B------:R-:W-:Y:S01]  /*15e0*/  IADD3.X R81, PT, PT, RZ, R59, RZ, P0, !PT ;  /* 0x0000003bff517210 */ /* 0x000fe200007fe4ff */
[----:B------:R-:W5:Y:S01]  /*15f0*/  LDG.E R91, desc[UR20][R124.64] ;  /* 0x000000147c5b7981 */ /* 0x000f62000c1e1900 */
[----:B------:R-:W-:-:S02]  /*1600*/  IADD3 R52, P0, PT, R54, UR16, RZ ;  /* 0x0000001036347c10 */ /* 0x000fc4000ff1e0ff */
[----:B------:R-:W-:Y:S01]  /*1610*/  IADD3.X R57, PT, PT, RZ, R59, RZ, P1, !PT ;  /* 0x0000003bff397210 */ /* 0x000fe20000ffe4ff */
[----:B------:R2:W5:Y:S01]  /*1620*/  LDG.E R62, desc[UR20][R80.64] ;  /* 0x00000014503e7981 */ /* 0x000562000c1e1900 */
[----:B0-----:R-:W-:Y:S02]  /*1630*/  LEA R59, R5, R5, 0x2 ;  /* 0x00000005053b7211 */ /* 0x001fe400078e10ff */
[----:B-1----:R-:W-:Y:S01]  /*1640*/  IADD3 R54, P1, PT, R54, UR14, RZ ;  /* 0x0000000e36367c10 */ /* 0x002fe2000ff3e0ff */
[----:B------:R-:W5:Y:S01]  /*1650*/  LDG.E R61, desc[UR20][R56.64] ;  /* 0x00000014383d7981 */ /* 0x000f62000c1e1900 */
[-C--:B------:R-:W-:Y:S02]  /*1660*/  IADD3.X R53, PT, PT, RZ, R55.reuse, RZ, P0, !PT ;  /* 0x00000037ff357210 */ /* 0x080fe400007fe4ff */
[----:B------:R-:W-:Y:S01]  /*1670*/  IADD3 R58, P0, PT, R59, R8, RZ ;  /* 0x000000083b3a7210 */ /* 0x000fe20007f1e0ff */
[----:B------:R-:W5:Y:S01]  /*1680*/  LDG.E R51, desc[UR20][R94.64] ;  /* 0x000000145e337981 */ /* 0x000f62000c1e1900 */
[----:B------:R-:W-:-:S02]  /*1690*/  IADD3.X R55, PT, PT, RZ, R55, RZ, P1, !PT ;  /* 0x00000037ff377210 */ /* 0x000fc40000ffe4ff */
[----:B------:R-:W-:Y:S01]  /*16a0*/  IADD3 R98, P1, PT, R99, R6, RZ ;  /* 0x0000000663627210 */ /* 0x000fe20007f3e0ff */
[----:B------:R0:W5:Y:S01]  /*16b0*/  LDG.E R102, desc[UR20][R52.64] ;  /* 0x0000001434667981 */ /* 0x000162000c1e1900 */
[----:B------:R-:W-:Y:S02]  /*16c0*/  IADD3.X R59, PT, PT, RZ, R9, RZ, P0, !PT ;  /* 0x00000009ff3b7210 */ /* 0x000fe400007fe4ff */
[----:B------:R-:W-:Y:S01]  /*16d0*/  IADD3 R92, P0, PT, R93, R8, RZ ;  /* 0x000000085d5c7210 */ /* 0x000fe20007f1e0ff */
[----:B------:R-:W5:Y:S01]  /*16e0*/  LDG.E R101, desc[UR20][R54.64] ;  /* 0x0000001436657981 */ /* 0x000f62000c1e1900 */
[----:B------:R-:W-:Y:S02]  /*16f0*/  LEA R49, R5, -R5, 0x3 ;  /* 0x8000000505317211 */ /* 0x000fe400078e18ff */
[----:B------:R-:W-:Y:S01]  /*1700*/  IADD3.X R99, PT, PT, RZ, R7, RZ, P1, !PT ;  /* 0x00000007ff637210 */ /* 0x000fe20000ffe4ff */
[----:B------:R-:W5:Y:S01]  /*1710*/  LDG.E R60, desc[UR20][R58.64] ;  /* 0x000000143a3c7981 */ /* 0x000f62000c1e1900 */
[----:B------:R-:W-:-:S02]  /*1720*/  IADD3 R82, P1, PT, R83, R6, RZ ;  /* 0x0000000653527210 */ /* 0x000fc40007f3e0ff */
[----:B------:R-:W-:Y:S01]  /*1730*/  IADD3.X R93, PT, PT, RZ, R9, RZ, P0, !PT ;  /* 0x00000009ff5d7210 */ /* 0x000fe200007fe4ff */
[----:B------:R-:W5:Y:S01]  /*1740*/  LDG.E R100, desc[UR20][R98.64] ;  /* 0x0000001462647981 */ /* 0x000f62000c1e1900 */
[----:B--2---:R-:W-:Y:S02]  /*1750*/  LEA R81, R147, -R147, 0x3 ;  /* 0x8000009393517211 */ /* 0x004fe400078e18ff */
[----:B0-----:R-:W-:Y:S01]  /*1760*/  IADD3 R52, P0, PT, R49, R8, RZ ;  /* 0x0000000831347210 */ /* 0x001fe20007f1e0ff */
[----:B------:R-:W5:Y:S01]  /*1770*/  LDG.E R57, desc[UR20][R92.64] ;  /* 0x000000145c397981 */ /* 0x000f62000c1e1900 */
[----:B------:R-:W-:Y:S02]  /*1780*/  IADD3.X R83, PT, PT, RZ, R7, RZ, P1, !PT ;  /* 0x00000007ff537210 */ /* 0x000fe40000ffe4ff */
[----:B------:R-:W-:Y:S02]  /*1790*/  IADD3 R80, P1, PT, R81, R6, RZ ;  /* 0x0000000651507210 */ /* 0x000fe40007f3e0ff */
[----:B------:R-:W-:Y:S01]  /*17a0*/  IADD3.X R53, PT, PT, RZ, R9, RZ, P0, !PT ;  /* 0x00000009ff357210 */ /* 0x000fe200007fe4ff */
[----:B------:R-:W5:Y:S01]  /*17b0*/  LDG.E R97, desc[UR20][R82.64] ;  /* 0x0000001452617981 */ /* 0x000f62000c1e1900 */
[----:B------:R-:W-:-:S02]  /*17c0*/  IADD3 R148, P0, PT, R94, UR15, RZ ;  /* 0x0000000f5e947c10 */ /* 0x000fc4000ff1e0ff */
[----:B------:R-:W-:Y:S01]  /*17d0*/  IADD3.X R81, PT, PT, RZ, R7, RZ, P1, !PT ;  /* 0x00000007ff517210 */ /* 0x000fe20000ffe4ff */
[----:B------:R-:W5:Y:S01]  /*17e0*/  LDG.E R54, desc[UR20][R52.64] ;  /* 0x0000001434367981 */ /* 0x000f62000c1e1900 */
[----:B------:R-:W-:Y:S02]  /*17f0*/  IADD3 R132, P1, PT, R94, UR4, RZ ;  /* 0x000000045e847c10 */ /* 0x000fe4000ff3e0ff */
[-C--:B------:R-:W-:Y:S01]  /*1800*/  IADD3.X R149, PT, PT, RZ, R95.reuse, RZ, P0, !PT ;  /* 0x0000005fff957210 */ /* 0x080fe200007fe4ff */
[----:B------:R-:W5:Y:S01]  /*1810*/  LDG.E R94, desc[UR20][R80.64] ;  /* 0x00000014505e7981 */ /* 0x000f62000c1e1900 */
[C---:B------:R-:W-:Y:S02]  /*1820*/  IADD3 R130, P0, PT, R124.reuse, UR16, RZ ;  /* 0x000000107c827c10 */ /* 0x040fe4000ff1e0ff */
[----:B------:R-:W-:Y:S01]  /*1830*/  IADD3.X R133, PT, PT, RZ, R95, RZ, P1, !PT ;  /* 0x0000005fff857210 */ /* 0x000fe20000ffe4ff */
[----:B------:R0:W5:Y:S01]  /*1840*/  LDG.E R50, desc[UR20][R148.64] ;  /* 0x0000001494327981 */ /* 0x000162000c1e1900 */
[----:B------:R-:W-:-:S02]  /*1850*/  IADD3 R150, P1, PT, R124, UR14, RZ ;  /* 0x0000000e7c967c10 */ /* 0x000fc4000ff3e0ff */
[-C--:B------:R-:W-:Y:S01]  /*1860*/  IADD3.X R131, PT, PT, RZ, R125.reuse, RZ, P0, !PT ;  /* 0x0000007dff837210 */ /* 0x080fe200007fe4ff */
[----:B------:R1:W5:Y:S01]  /*1870*/  LDG.E R49, desc[UR20][R132.64] ;  /* 0x0000001484317981 */ /* 0x000362000c1e1900 */
[C---:B------:R-:W-:Y:S02]  /*1880*/  IADD3 R128, P0, PT, R58.reuse, UR15, RZ ;  /* 0x0000000f3a807c10 */ /* 0x040fe4000ff1e0ff */
[----:B------:R-:W-:Y:S01]  /*1890*/  IADD3.X R151, PT, PT, RZ, R125, RZ, P1, !PT ;  /* 0x0000007dff977210 */ /* 0x000fe20000ffe4ff */
[----:B------:R2:W5:Y:S01]  /*18a0*/  LDG.E R90, desc[UR20][R130.64] ;  /* 0x00000014825a7981 */ /* 0x000562000c1e1900 */
[----:B------:R-:W-:Y:S02]  /*18b0*/  IADD3 R126, P1, PT, R58, UR4, RZ ;  /* 0x000000043a7e7c10 */ /* 0x000fe4000ff3e0ff */
[----:B------:R-:W-:Y:S01]  /*18c0*/  IADD3.X R129, PT, PT, RZ, R59, RZ, P0, !PT ;  /* 0x0000003bff817210 */ /* 0x000fe200007fe4ff */
[----:B------:R-:W5:Y:S01]  /*18d0*/  LDG.E R89, desc[UR20][R150.64] ;  /* 0x0000001496597981 */ /* 0x000f62000c1e1900 */
[----:B------:R-:W-:-:S02]  /*18e0*/  IADD3 R124, P0, PT, R98, UR16, RZ ;  /* 0x00000010627c7c10 */ /* 0x000fc4000ff1e0ff */
[----:B------:R-:W-:Y:S02]  /*18f0*/  IADD3.X R127, PT, PT, RZ, R59, RZ, P1, !PT ;  /* 0x0000003bff7f7210 */ /* 0x000fe40000ffe4ff */
[----:B0-----:R-:W-:Y:S01]  /*1900*/  IADD3 R148, P1, PT, R98, UR14, RZ ;  /* 0x0000000e62947c10 */ /* 0x001fe2000ff3e0ff */
[----:B------:R0:W5:Y:S01]  /*1910*/  LDG.E R59, desc[UR20][R128.64] ;  /* 0x00000014803b7981 */ /* 0x000162000c1e1900 */
[-C--:B------:R-:W-:Y:S02]  /*1920*/  IADD3.X R125, PT, PT, RZ, R99.reuse, RZ, P0, !PT ;  /* 0x00000063ff7d7210 */ /* 0x080fe400007fe4ff */
[C---:B-1----:R-:W-:Y:S01]  /*1930*/  IADD3 R132, P0, PT, R92.reuse, UR15, RZ ;  /* 0x0000000f5c847c10 */ /* 0x042fe2000ff1e0ff */
[----:B------:R1:W5:Y:S01]  /*1940*/  LDG.E R58, desc[UR20][R126.64] ;  /* 0x000000147e3a7981 */ /* 0x000362000c1e1900 */
[----:B------:R-:W-:Y:S02]  /*1950*/  IADD3.X R149, PT, PT, RZ, R99, RZ, P1, !PT ;  /* 0x00000063ff957210 */ /* 0x000fe40000ffe4ff */
[----:B--2---:R-:W-:Y:S01]  /*1960*/  IADD3 R130, P1, PT, R92, UR4, RZ ;  /* 0x000000045c827c10 */ /* 0x004fe2000ff3e0ff */
[----:B------:R2:W5:Y:S01]  /*1970*/  LDG.E R99, desc[UR20][R124.64] ;  /* 0x000000147c637981 */ /* 0x000562000c1e1900 */
[----:B------:R-:W-:-:S02]  /*1980*/  IADD3.X R133, PT, PT, RZ, R93, RZ, P0, !PT ;  /* 0x0000005dff857210 */ /* 0x000fc400007fe4ff */
[C---:B------:R-:W-:Y:S01]  /*1990*/  IADD3 R92, P0, PT, R82.reuse, UR16, RZ ;  /* 0x00000010525c7c10 */ /* 0x040fe2000ff1e0ff */
[----:B------:R3:W5:Y:S01]  /*19a0*/  LDG.E R98, desc[UR20][R148.64] ;  /* 0x0000001494627981 */ /* 0x000762000c1e1900 */
[----:B------:R-:W-:Y:S02]  /*19b0*/  IADD3.X R131, PT, PT, RZ, R93, RZ, P1, !PT ;  /* 0x0000005dff837210 */ /* 0x000fe40000ffe4ff */
[----:B0-----:R-:W-:Y:S01]  /*19c0*/  IADD3 R128, P1, PT, R82, UR14, RZ ;  /* 0x0000000e52807c10 */ /* 0x001fe2000ff3e0ff */
[----:B------:R3:W5:Y:S01]  /*19d0*/  LDG.E R56, desc[UR20][R132.64] ;  /* 0x0000001484387981 */ /* 0x000762000c1e1900 */
[-C--:B------:R-:W-:Y:S02]  /*19e0*/  IADD3.X R93, PT, PT, RZ, R83.reuse, RZ, P0, !PT ;  /* 0x00000053ff5d7210 */ /* 0x080fe400007fe4ff */
[----:B-1----:R-:W-:Y:S01]  /*19f0*/  IADD3 R126, P0, PT, R52, UR15, RZ ;  /* 0x0000000f347e7c10 */ /* 0x002fe2000ff1e0ff */
[----:B------:R3:W5:Y:S01]  /*1a00*/  LDG.E R55, desc[UR20][R130.64] ;  /* 0x0000001482377981 */ /* 0x000762000c1e1900 */
[----:B------:R-:W-:-:S02]  /*1a10*/  IADD3.X R129, PT, PT, RZ, R83, RZ, P1, !PT ;  /* 0x00000053ff817210 */ /* 0x000fc40000ffe4ff */
[----:B------:R-:W-:Y:S01]  /*1a20*/  IADD3 R82, P1, PT, R80, UR16, RZ ;  /* 0x0000001050527c10 */ /* 0x000fe2000ff3e0ff */
[----:B------:R3:W5:Y:S01]  /*1a30*/  LDG.E R96, desc[UR20][R92.64] ;  /* 0x000000145c607981 */ /* 0x000762000c1e1900 */
[----:B------:R-:W-:Y:S02]  /*1a40*/  IADD3.X R127, PT, PT, RZ, R53, RZ, P0, !PT ;  /* 0x00000035ff7f7210 */ /* 0x000fe400007fe4ff */
[----:B--2---:R-:W-:Y:S01]  /*1a50*/  IADD3 R124, P2, PT, R52, UR4, RZ ;  /* 0x00000004347c7c10 */ /* 0x004fe2000ff5e0ff */
[----:B------:R3:W5:Y:S01]  /*1a60*/  LDG.E R95, desc[UR20][R128.64] ;  /* 0x00000014805f7981 */ /* 0x000762000c1e1900 */
[----:B------:R-:W-:Y:S02]  /*1a70*/  IADD3 R80, P0, PT, R80, UR14, RZ ;  /* 0x0000000e50507c10 */ /* 0x000fe4000ff1e0ff */
[----:B------:R-:W-:Y:S02]  /*1a80*/  IADD3.X R83, PT, PT, RZ, R81, RZ, P1, !PT ;  /* 0x00000051ff537210 */ /* 0x000fe40000ffe4ff */
[----:B------:R-:W-:-:S02]  /*1a90*/  IADD3.X R125, PT, PT, RZ, R53, RZ, P2, !PT ;  /* 0x00000035ff7d7210 */ /* 0x000fc400017fe4ff */
[----:B------:R-:W-:Y:S01]  /*1aa0*/  IADD3.X R81, PT, PT, RZ, R81, RZ, P0, !PT ;  /* 0x00000051ff517210 */ /* 0x000fe200007fe4ff */
[----:B------:R3:W5:Y:S04]  /*1ab0*/  LDG.E R53, desc[UR20][R126.64] ;  /* 0x000000147e357981 */ /* 0x000768000c1e1900 */
[----:B------:R3:W5:Y:S04]  /*1ac0*/  LDG.E R52, desc[UR20][R124.64] ;  /* 0x000000147c347981 */ /* 0x000768000c1e1900 */
[----:B------:R3:W5:Y:S04]  /*1ad0*/  LDG.E R93, desc[UR20][R82.64] ;  /* 0x00000014525d7981 */ /* 0x000768000c1e1900 */
[----:B------:R3:W5:Y:S01]  /*1ae0*/  LDG.E R92, desc[UR20][R80.64] ;  /* 0x00000014505c7981 */ /* 0x000762000c1e1900 */
[----:B------:R-:W-:-:S09]  /*1af0*/  UISETP.GE.U32.AND UP1, UPT, UR17, 0x3, UPT ;  /* 0x000000031100788c */ /* 0x000fd2000bf26070 */
[----:B---3--:R-:W-:Y:S05]  /*1b00*/  BRA.U !UP1, `(.L_x_108) ;  /* 0x0000000909307547 */ /* 0x008fea000b800000 */
[C---:B------:R-:W-:Y:S01]  /*1b10*/  IMAD R41, R5.reuse, 0xb, RZ ;  /* 0x0000000b05297824 */ /* 0x040fe200078e02ff */
[----:B------:R-:W-:Y:S01]  /*1b20*/  LEA R47, R5, R5, 0x3 ;  /* 0x00000005052f7211 */ /* 0x000fe200078e18ff */
[C---:B------:R-:W-:Y:S01]  /*1b30*/  IMAD R71, R147.reuse, 0xd, RZ ;  /* 0x0000000d93477824 */ /* 0x040fe200078e02ff */
[----:B------:R-:W-:Y:S01]  /*1b40*/  LEA R87, R147, R147, 0x3 ;  /* 0x0000009393577211 */ /* 0x000fe200078e18ff */
[----:B------:R-:W-:Y:S01]  /*1b50*/  IMAD R127, R5, 0xa, RZ ;  /* 0x0000000a057f7824 */ /* 0x000fe200078e02ff */
[-C--:B------:R-:W-:Y:S01]  /*1b60*/  IADD3 R40, P0, PT, R41, R8.reuse, RZ ;  /* 0x0000000829287210 */ /* 0x080fe20007f1e0ff */
[----:B------:R-:W-:Y:S01]  /*1b70*/  IMAD R83, R5, 0xc, RZ ;  /* 0x0000000c05537824 */ /* 0x000fe200078e02ff */
[----:B------:R-:W-:Y:S01]  /*1b80*/  IADD3 R46, P6, PT, R47, R8, RZ ;  /* 0x000000082f2e7210 */ /* 0x000fe20007fde0ff */
[C---:B------:R-:W-:Y:S01]  /*1b90*/  IMAD R35, R5.reuse, 0xd, RZ ;  /* 0x0000000d05237824 */ /* 0x040fe200078e02ff */
[----:B------:R-:W-:Y:S01]  /*1ba0*/  IADD3.X R41, PT, PT, RZ, R9, RZ, P0, !PT ;  /* 0x00000009ff297210 */ /* 0x000fe200007fe4ff */
[C---:B------:R-:W-:Y:S01]  /*1bb0*/  IMAD R65, R5.reuse, 0xe, RZ ;  /* 0x0000000e05417824 */ /* 0x040fe200078e02ff */
[----:B------:R-:W-:Y:S01]  /*1bc0*/  LEA R5, R5, -R5, 0x4 ;  /* 0x8000000505057211 */ /* 0x000fe200078e20ff */
[----:B------:R-:W-:Y:S01]  /*1bd0*/  IMAD R125, R147, 0xa, RZ ;  /* 0x0000000a937d7824 */ /* 0x000fe200078e02ff */
[----:B------:R-:W-:Y:S01]  /*1be0*/  IADD3 R70, P0, PT, R71, R6, RZ ;  /* 0x0000000647467210 */ /* 0x000fe20007f1e0ff */
[----:B------:R-:W-:Y:S01]  /*1bf0*/  IMAD R77, R147, 0xb, RZ ;  /* 0x0000000b934d7824 */ /* 0x000fe200078e02ff */
[-C--:B------:R-:W-:Y:S01]  /*1c00*/  IADD3 R126, P5, PT, R127, R8.reuse, RZ ;  /* 0x000000087f7e7210 */ /* 0x080fe20007fbe0ff */
[----:B------:R-:W-:Y:S01]  /*1c10*/  IMAD R81, R147, 0xc, RZ ;  /* 0x0000000c93517824 */ /* 0x000fe200078e02ff */
[-C--:B------:R-:W-:Y:S01]  /*1c20*/  IADD3 R82, P2, PT, R83, R8.reuse, RZ ;  /* 0x0000000853527210 */ /* 0x080fe20007f5e0ff */
[----:B------:R-:W-:Y:S01]  /*1c30*/  IMAD R29, R147, 0xe, RZ ;  /* 0x0000000e931d7824 */ /* 0x000fe200078e02ff */
[-C--:B------:R-:W-:Y:S01]  /*1c40*/  IADD3 R34, P4, PT, R35, R8.reuse, RZ ;  /* 0x0000000823227210 */ /* 0x080fe20007f9e0ff */
[----:B------:R-:W5:Y:S01]  /*1c50*/  LDG.E R42, desc[UR20][R40.64] ;  /* 0x00000014282a7981 */ /* 0x000f62000c1e1900 */
[----:B------:R-:W-:-:S02]  /*1c60*/  IADD3 R64, P3, PT, R65, R8, RZ ;  /* 0x0000000841407210 */ /* 0x000fc40007f7e0ff */
[----:B------:R-:W-:Y:S02]  /*1c70*/  IADD3 R8, P1, PT, R5, R8, RZ ;  /* 0x0000000805087210 */ /* 0x000fe40007f3e0ff */
[----:B------:R-:W-:Y:S02]  /*1c80*/  IADD3.X R71, PT, PT, RZ, R7, RZ, P0, !PT ;  /* 0x00000007ff477210 */ /* 0x000fe400007fe4ff */
[-C--:B------:R-:W-:Y:S02]  /*1c90*/  IADD3.X R47, PT, PT, RZ, R9.reuse, RZ, P6, !PT ;  /* 0x00000009ff2f7210 */ /* 0x080fe400037fe4ff */
[----:B------:R-:W-:Y:S01]  /*1ca0*/  IADD3 R152, P0, PT, R46, UR15, RZ ;  /* 0x0000000f2e987c10 */ /* 0x000fe2000ff1e0ff */
[----:B------:R-:W5:Y:S01]  /*1cb0*/  LDG.E R72, desc[UR20][R70.64] ;  /* 0x0000001446487981 */ /* 0x000f62000c1e1900 */
[----:B------:R-:W-:Y:S02]  /*1cc0*/  IADD3 R86, P6, PT, R87, R6, RZ ;  /* 0x0000000657567210 */ /* 0x000fe40007fde0ff */
[-C--:B------:R-:W-:Y:S01]  /*1cd0*/  IADD3.X R127, PT, PT, RZ, R9.reuse, RZ, P5, !PT ;  /* 0x00000009ff7f7210 */ /* 0x080fe20002ffe4ff */
[----:B------:R-:W5:Y:S01]  /*1ce0*/  LDG.E R48, desc[UR20][R46.64] ;  /* 0x000000142e307981 */ /* 0x000f62000c1e1900 */
[----:B------:R-:W-:-:S02]  /*1cf0*/  IADD3.X R83, PT, PT, RZ, R9, RZ, P2, !PT ;  /* 0x00000009ff537210 */ /* 0x000fc400017fe4ff */
[-C--:B------:R-:W-:Y:S01]  /*1d00*/  IADD3.X R35, PT, PT, RZ, R9.reuse, RZ, P4, !PT ;  /* 0x00000009ff237210 */ /* 0x080fe200027fe4ff */
[----:B------:R0:W5:Y:S01]  /*1d10*/  LDG.E R45, desc[UR20][R126.64] ;  /* 0x000000147e2d7981 */ /* 0x000162000c1e1900 */
[-C--:B------:R-:W-:Y:S02]  /*1d20*/  IADD3.X R65, PT, PT, RZ, R9.reuse, RZ, P3, !PT ;  /* 0x00000009ff417210 */ /* 0x080fe40001ffe4ff */
[----:B------:R-:W-:Y:S01]  /*1d30*/  IADD3.X R9, PT, PT, RZ, R9, RZ, P1, !PT ;  /* 0x00000009ff097210 */ /* 0x000fe20000ffe4ff */
[----:B------:R-:W5:Y:S01]  /*1d40*/  LDG.E R39, desc[UR20][R82.64] ;  /* 0x0000001452277981 */ /* 0x000f62000c1e1900 */
[----:B------:R-:W-:Y:S02]  /*1d50*/  IADD3 R132, P1, PT, R46, UR4, RZ ;  /* 0x000000042e847c10 */ /* 0x000fe4000ff3e0ff */
[----:B------:R-:W-:Y:S01]  /*1d60*/  IADD3.X R153, PT, PT, RZ, R47, RZ, P0, !PT ;  /* 0x0000002fff997210 */ /* 0x000fe200007fe4ff */
[----:B------:R-:W5:Y:S01]  /*1d70*/  LDG.E R33, desc[UR20][R64.64] ;  /* 0x0000001440217981 */ /* 0x000f62000c1e1900 */
[----:B------:R-:W-:-:S02]  /*1d80*/  IADD3.X R87, PT, PT, RZ, R7, RZ, P6, !PT ;  /* 0x00000007ff577210 */ /* 0x000fc400037fe4ff */
[C---:B------:R-:W-:Y:S01]  /*1d90*/  IADD3 R150, P0, PT, R86.reuse, UR16, RZ ;  /* 0x0000001056967c10 */ /* 0x040fe2000ff1e0ff */
[----:B------:R-:W5:Y:S01]  /*1da0*/  LDG.E R36, desc[UR20][R34.64] ;  /* 0x0000001422247981 */ /* 0x000f62000c1e1900 */
[-C--:B------:R-:W-:Y:S02]  /*1db0*/  IADD3 R124, P6, PT, R125, R6.reuse, RZ ;  /* 0x000000067d7c7210 */ /* 0x080fe40007fde0ff */
[----:B------:R-:W-:Y:S01]  /*1dc0*/  IADD3 R76, P5, PT, R77, R6, RZ ;  /* 0x000000064d4c7210 */ /* 0x000fe20007fbe0ff */
[----:B------:R-:W5:Y:S01]  /*1dd0*/  LDG.E R88, desc[UR20][R86.64] ;  /* 0x0000001456587981 */ /* 0x000f62000c1e1900 */
[----:B------:R-:W-:Y:S02]  /*1de0*/  IADD3.X R133, PT, PT, RZ, R47, RZ, P1, !PT ;  /* 0x0000002fff857210 */ /* 0x000fe40000ffe4ff */
[----:B------:R-:W-:Y:S01]  /*1df0*/  LEA R147, R147, -R147, 0x4 ;  /* 0x8000009393937211 */ /* 0x000fe200078e20ff */
[----:B------:R-:W5:Y:S01]  /*1e00*/  LDG.E R30, desc[UR20][R8.64] ;  /* 0x00000014081e7981 */ /* 0x000f62000c1e1900 */
[----:B------:R-:W-:-:S02]  /*1e10*/  IADD3 R148, P1, PT, R86, UR14, RZ ;  /* 0x0000000e56947c10 */ /* 0x000fc4000ff3e0ff */
[----:B------:R-:W-:Y:S01]  /*1e20*/  IADD3.X R151, PT, PT, RZ, R87, RZ, P0, !PT ;  /* 0x00000057ff977210 */ /* 0x000fe200007fe4ff */
[----:B------:R1:W5:Y:S01]  /*1e30*/  LDG.E R46, desc[UR20][R132.64] ;  /* 0x00000014842e7981 */ /* 0x000362000c1e1900 */
[----:B------:R-:W-:Y:S02]  /*1e40*/  IADD3 R146, P0, PT, R126, UR15, RZ ;  /* 0x0000000f7e927c10 */ /* 0x000fe4000ff1e0ff */
[-C--:B------:R-:W-:Y:S01]  /*1e50*/  IADD3.X R125, PT, PT, RZ, R7.reuse, RZ, P6, !PT ;  /* 0x00000007ff7d7210 */ /* 0x080fe200037fe4ff */
[----:B------:R-:W5:Y:S01]  /*1e60*/  LDG.E R47, desc[UR20][R152.64] ;  /* 0x00000014982f7981 */ /* 0x000f62000c1e1900 */
[----:B------:R-:W-:Y:S02]  /*1e70*/  IADD3.X R77, PT, PT, RZ, R7, RZ, P5, !PT ;  /* 0x00000007ff4d7210 */ /* 0x000fe40002ffe4ff */
[-C--:B------:R-:W-:Y:S01]  /*1e80*/  IADD3 R80, P6, PT, R81, R6.reuse, RZ ;  /* 0x0000000651507210 */ /* 0x080fe20007fde0ff */
[----:B------:R2:W5:Y:S01]  /*1e90*/  LDG.E R85, desc[UR20][R124.64] ;  /* 0x000000147c557981 */ /* 0x000562000c1e1900 */
[----:B------:R-:W-:-:S02]  /*1ea0*/  IADD3 R28, P5, PT, R29, R6, RZ ;  /* 0x000000061d1c7210 */ /* 0x000fc40007fbe0ff */
[----:B------:R-:W-:Y:S01]  /*1eb0*/  IADD3 R6, P2, PT, R147, R6, RZ ;  /* 0x0000000693067210 */ /* 0x000fe20007f5e0ff */
[----:B------:R-:W5:Y:S01]  /*1ec0*/  LDG.E R78, desc[UR20][R76.64] ;  /* 0x000000144c4e7981 */ /* 0x000f62000c1e1900 */
[----:B------:R-:W-:Y:S02]  /*1ed0*/  IADD3.X R149, PT, PT, RZ, R87, RZ, P1, !PT ;  /* 0x00000057ff957210 */ /* 0x000fe40000ffe4ff */
[----:B------:R-:W-:Y:S01]  /*1ee0*/  IADD3 R130, P1, PT, R126, UR4, RZ ;  /* 0x000000047e827c10 */ /* 0x000fe2000ff3e0ff */
[----:B------:R-:W5:Y:S01]  /*1ef0*/  LDG.E R87, desc[UR20][R150.64] ;  /* 0x0000001496577981 */ /* 0x000f62000c1e1900 */
[-C--:B------:R-:W-:Y:S02]  /*1f00*/  IADD3.X R147, PT, PT, RZ, R127.reuse, RZ, P0, !PT ;  /* 0x0000007fff937210 */ /* 0x080fe400007fe4ff */
[----:B------:R-:W-:Y:S01]  /*1f10*/  IADD3 R128, P0, PT, R124, UR16, RZ ;  /* 0x000000107c807c10 */ /* 0x000fe2000ff1e0ff */
[----:B------:R3:W5:Y:S01]  /*1f20*/  LDG.E R86, desc[UR20][R148.64] ;  /* 0x0000001494567981 */ /* 0x000762000c1e1900 */
[----:B------:R-:W-:-:S02]  /*1f30*/  IADD3.X R131, PT, PT, RZ, R127, RZ, P1, !PT ;  /* 0x0000007fff837210 */ /* 0x000fc40000ffe4ff */
        /* <DEDUP_REMOVED lines=9> */
[C---:B---3--:R-:W-:Y:S01]  /*1fd0*/  IADD3 R148, P0, PT, R76.reuse, UR16, RZ ;  /* 0x000000104c947c10 */ /* 0x048fe2000ff1e0ff */
        /* <DEDUP_REMOVED lines=8> */
[----:B--2---:R-:W-:Y:S01]  /*2060*/  IADD3 R128, P1, PT, R82, UR4, RZ ;  /* 0x0000000452807c10 */ /* 0x004fe2000ff3e0ff */
[----:B------:R-:W5:Y:S01]  /*2070*/  LDG.E R77, desc[UR20][R148.64] ;  /* 0x00000014944d7981 */ /* 0x000f62000c1e1900 */
[----:B------:R-:W-:Y:S02]  /*2080*/  IADD3.X R131, PT, PT, RZ, R83, RZ, P0, !PT ;  /* 0x00000053ff837210 */ /* 0x000fe400007fe4ff */
[----:B------:R-:W-:Y:S01]  /*2090*/  IADD3.X R81, PT, PT, RZ, R7, RZ, P6, !PT ;  /* 0x00000007ff517210 */ /* 0x000fe200037fe4ff */
[----:B------:R-:W5:Y:S01]  /*20a0*/  LDG.E R76, desc[UR20][R146.64] ;  /* 0x00000014924c7981 */ /* 0x000f62000c1e1900 */
[C---:B---3--:R-:W-:Y:S02]  /*20b0*/  IADD3 R126, P0, PT, R80.reuse, UR16, RZ ;  /* 0x00000010507e7c10 */ /* 0x048fe4000ff1e0ff */
[----:B------:R-:W-:Y:S01]  /*20c0*/  IADD3.X R129, PT, PT, RZ, R83, RZ, P1, !PT ;  /* 0x00000053ff817210 */ /* 0x000fe20000ffe4ff */
[----:B------:R2:W5:Y:S01]  /*20d0*/  LDG.E R75, desc[UR20][R80.64] ;  /* 0x00000014504b7981 */ /* 0x000562000c1e1900 */
[----:B0-----:R-:W-:-:S02]  /*20e0*/  IADD3 R132, P1, PT, R80, UR14, RZ ;  /* 0x0000000e50847c10 */ /* 0x001fc4000ff3e0ff */
[-C--:B------:R-:W-:Y:S01]  /*20f0*/  IADD3.X R127, PT, PT, RZ, R81.reuse, RZ, P0, !PT ;  /* 0x00000051ff7f7210 */ /* 0x080fe200007fe4ff */
[----:B------:R0:W5:Y:S01]  /*2100*/  LDG.E R38, desc[UR20][R130.64] ;  /* 0x0000001482267981 */ /* 0x000162000c1e1900 */
[C---:B-1----:R-:W-:Y:S02]  /*2110*/  IADD3 R124, P0, PT, R34.reuse, UR15, RZ ;  /* 0x0000000f227c7c10 */ /* 0x042fe4000ff1e0ff */
[----:B------:R-:W-:Y:S01]  /*2120*/  IADD3.X R133, PT, PT, RZ, R81, RZ, P1, !PT ;  /* 0x00000051ff857210 */ /* 0x000fe20000ffe4ff */
[----:B------:R1:W5:Y:S01]  /*2130*/  LDG.E R37, desc[UR20][R128.64] ;  /* 0x0000001480257981 */ /* 0x000362000c1e1900 */
[----:B------:R-:W-:Y:S02]  /*2140*/  IADD3 R82, P1, PT, R34, UR4, RZ ;  /* 0x0000000422527c10 */ /* 0x000fe4000ff3e0ff */
[----:B------:R-:W-:Y:S01]  /*2150*/  IADD3.X R125, PT, PT, RZ, R35, RZ, P0, !PT ;  /* 0x00000023ff7d7210 */ /* 0x000fe200007fe4ff */
[----:B------:R3:W5:Y:S01]  /*2160*/  LDG.E R74, desc[UR20][R126.64] ;  /* 0x000000147e4a7981 */ /* 0x000762000c1e1900 */
[----:B--2---:R-:W-:-:S02]  /*2170*/  IADD3 R80, P0, PT, R70, UR16, RZ ;  /* 0x0000001046507c10 */ /* 0x004fc4000ff1e0ff */
[----:B------:R-:W-:Y:S01]  /*2180*/  IADD3.X R83, PT, PT, RZ, R35, RZ, P1, !PT ;  /* 0x00000023ff537210 */ /* 0x000fe20000ffe4ff */
[----:B------:R-:W5:Y:S01]  /*2190*/  LDG.E R73, desc[UR20][R132.64] ;  /* 0x0000001484497981 */ /* 0x000f62000c1e1900 */
[----:B0-----:R-:W-:Y:S02]  /*21a0*/  IADD3 R130, P1, PT, R70, UR14, RZ ;  /* 0x0000000e46827c10 */ /* 0x001fe4000ff3e0ff */
[-C--:B------:R-:W-:Y:S01]  /*21b0*/  IADD3.X R81, PT, PT, RZ, R71.reuse, RZ, P0, !PT ;  /* 0x00000047ff517210 */ /* 0x080fe200007fe4ff */
[----:B------:R0:W5:Y:S01]  /*21c0*/  LDG.E R35, desc[UR20][R124.64] ;  /* 0x000000147c237981 */ /* 0x000162000c1e1900 */
[C---:B-1----:R-:W-:Y:S02]  /*21d0*/  IADD3 R128, P0, PT, R64.reuse, UR15, RZ ;  /* 0x0000000f40807c10 */ /* 0x042fe4000ff1e0ff */
[----:B------:R-:W-:Y:S01]  /*21e0*/  IADD3.X R131, PT, PT, RZ, R71, RZ, P1, !PT ;  /* 0x00000047ff837210 */ /* 0x000fe20000ffe4ff */
[----:B------:R1:W5:Y:S01]  /*21f0*/  LDG.E R34, desc[UR20][R82.64] ;  /* 0x0000001452227981 */ /* 0x000362000c1e1900 */
[----:B---3--:R-:W-:-:S02]  /*2200*/  IADD3 R126, P1, PT, R64, UR4, RZ ;  /* 0x00000004407e7c10 */ /* 0x008fc4000ff3e0ff */
[----:B------:R-:W-:Y:S01]  /*2210*/  IADD3.X R129, PT, PT, RZ, R65, RZ, P0, !PT ;  /* 0x00000041ff817210 */ /* 0x000fe200007fe4ff */
[----:B------:R2:W5:Y:S01]  /*2220*/  LDG.E R71, desc[UR20][R80.64] ;  /* 0x0000001450477981 */ /* 0x000562000c1e1900 */
[----:B------:R-:W-:Y:S02]  /*2230*/  IADD3.X R29, PT, PT, RZ, R7, RZ, P5, !PT ;  /* 0x00000007ff1d7210 */ /* 0x000fe40002ffe4ff */
[C---:B------:R-:W-:Y:S01]  /*2240*/  IADD3 R64, P0, PT, R28.reuse, UR16, RZ ;  /* 0x000000101c407c10 */ /* 0x040fe2000ff1e0ff */
[----:B------:R-:W5:Y:S01]  /*2250*/  LDG.E R70, desc[UR20][R130.64] ;  /* 0x0000001482467981 */ /* 0x000f62000c1e1900 */
[----:B------:R-:W-:Y:S02]  /*2260*/  IADD3.X R127, PT, PT, RZ, R65, RZ, P1, !PT ;  /* 0x00000041ff7f7210 */ /* 0x000fe40000ffe4ff */
[----:B------:R-:W-:Y:S01]  /*2270*/  IADD3.X R7, PT, PT, RZ, R7, RZ, P2, !PT ;  /* 0x00000007ff077210 */ /* 0x000fe200017fe4ff */
[----:B------:R-:W5:Y:S01]  /*2280*/  LDG.E R69, desc[UR20][R28.64] ;  /* 0x000000141c457981 */ /* 0x000f62000c1e1900 */
[----:B0-----:R-:W-:-:S02]  /*2290*/  IADD3 R124, P1, PT, R28, UR14, RZ ;  /* 0x0000000e1c7c7c10 */ /* 0x001fc4000ff3e0ff */
[-C--:B------:R-:W-:Y:S01]  /*22a0*/  IADD3.X R65, PT, PT, RZ, R29.reuse, RZ, P0, !PT ;  /* 0x0000001dff417210 */ /* 0x080fe200007fe4ff */
[----:B------:R0:W5:Y:S01]  /*22b0*/  LDG.E R66, desc[UR20][R6.64] ;  /* 0x0000001406427981 */ /* 0x000162000c1e1900 */
[C---:B-1----:R-:W-:Y:S02]  /*22c0*/  IADD3 R82, P0, PT, R8.reuse, UR15, RZ ;  /* 0x0000000f08527c10 */ /* 0x042fe4000ff1e0ff */
[----:B------:R-:W-:Y:S01]  /*22d0*/  IADD3.X R125, PT, PT, RZ, R29, RZ, P1, !PT ;  /* 0x0000001dff7d7210 */ /* 0x000fe20000ffe4ff */
[----:B------:R1:W5:Y:S01]  /*22e0*/  LDG.E R68, desc[UR20][R64.64] ;  /* 0x0000001440447981 */ /* 0x000362000c1e1900 */
[----:B--2---:R-:W-:Y:S02]  /*22f0*/  IADD3 R80, P2, PT, R8, UR4, RZ ;  /* 0x0000000408507c10 */ /* 0x004fe4000ff5e0ff */
[----:B------:R-:W-:Y:S01]  /*2300*/  IADD3 R8, P1, PT, R6, UR16, RZ ;  /* 0x0000001006087c10 */ /* 0x000fe2000ff3e0ff */
[----:B------:R1:W5:Y:S01]  /*2310*/  LDG.E R32, desc[UR20][R128.64] ;  /* 0x0000001480207981 */ /* 0x000362000c1e1900 */
[----:B------:R-:W-:-:S02]  /*2320*/  IADD3.X R83, PT, PT, RZ, R9, RZ, P0, !PT ;  /* 0x00000009ff537210 */ /* 0x000fc400007fe4ff */
[----:B0-----:R-:W-:Y:S01]  /*2330*/  IADD3 R6, P0, PT, R6, UR14, RZ ;  /* 0x0000000e06067c10 */ /* 0x001fe2000ff1e0ff */
[----:B------:R1:W5:Y:S01]  /*2340*/  LDG.E R31, desc[UR20][R126.64] ;  /* 0x000000147e1f7981 */ /* 0x000362000c1e1900 */
[----:B------:R-:W-:Y:S02]  /*2350*/  IADD3.X R81, PT, PT, RZ, R9, RZ, P2, !PT ;  /* 0x00000009ff517210 */ /* 0x000fe400017fe4ff */
[-C--:B------:R-:W-:Y:S01]  /*2360*/  IADD3.X R9, PT, PT, RZ, R7.reuse, RZ, P1, !PT ;  /* 0x00000007ff097210 */ /* 0x080fe20000ffe4ff */
[----:B------:R1:W5:Y:S01]  /*2370*/  LDG.E R67, desc[UR20][R124.64] ;  /* 0x000000147c437981 */ /* 0x000362000c1e1900 */
[----:B------:R-:W-:-:S03]  /*2380*/  IADD3.X R7, PT, PT, RZ, R7, RZ, P0, !PT ;  /* 0x00000007ff077210 */ /* 0x000fc600007fe4ff */
[----:B------:R1:W5:Y:S04]  /*2390*/  LDG.E R29, desc[UR20][R82.64] ;  /* 0x00000014521d7981 */ /* 0x000368000c1e1900 */
[----:B------:R1:W5:Y:S04]  /*23a0*/  LDG.E R28, desc[UR20][R80.64] ;  /* 0x00000014501c7981 */ /* 0x000368000c1e1900 */
[----:B------:R1:W5:Y:S04]  /*23b0*/  LDG.E R65, desc[UR20][R8.64] ;  /* 0x0000001408417981 */ /* 0x000368000c1e1900 */
[----:B------:R1:W5:Y:S02]  /*23c0*/  LDG.E R64, desc[UR20][R6.64] ;  /* 0x0000001406407981 */ /* 0x000364000c1e1900 */
.L_x_108:
[----:B-1----:R-:W0:Y:S01]  /*23d0*/  LDC.64 R8, c[0x0][0x4d8] ;  /* 0x00013600ff087b82 */ /* 0x002e220000000a00 */
[----:B------:R-:W1:Y:S01]  /*23e0*/  LDCU.64 UR16, c[0x0][0x508] ;  /* 0x0000a100ff1077ac */ /* 0x000e620008000a00 */
[----:B------:R-:W2:Y:S06]  /*23f0*/  LDCU UR4, c[0x0][0x468] ;  /* 0x00008d00ff0477ac */ /* 0x000eac0008000800 */
[----:B------:R-:W3:Y:S01]  /*2400*/  LDC.64 R82, c[0x0][0x4d0] ;  /* 0x00013400ff527b82 */ /* 0x000ee20000000a00 */
[----:B------:R-:W4:Y:S07]  /*2410*/  LDCU UR14, c[0x0][0x4a0] ;  /* 0x00009400ff0e77ac */ /* 0x000f2e0008000800 */
[----:B------:R-:W1:Y:S01]  /*2420*/  LDC.64 R6, c[0x0][0x510] ;  /* 0x00014400ff067b82 */ /* 0x000e620000000a00 */
[----:B0-----:R-:W-:-:S07]  /*2430*/  IMAD R129, R123, R8, RZ ;  /* 0x000000087b817224 */ /* 0x001fce00078e02ff */
[----:B------:R-:W0:Y:S01]  /*2440*/  LDC.64 R80, c[0x0][0x460] ;  /* 0x00011800ff507b82 */ /* 0x000e220000000a00 */
[----:B---3--:R-:W-:-:S04]  /*2450*/  IADD3 R128, P0, PT, R129, R82, RZ ;  /* 0x0000005281807210 */ /* 0x008fc80007f1e0ff */
[----:B------:R-:W-:-:S03]  /*2460*/  IADD3.X R129, PT, PT, RZ, R83, RZ, P0, !PT ;  /* 0x00000053ff817210 */ /* 0x000fc600007fe4ff */
[----:B------:R-:W3:Y:S01]  /*2470*/  LDC.64 R82, c[0x0][0x498] ;  /* 0x00012600ff527b82 */ /* 0x000ee20000000a00 */
[----:B------:R-:W-:Y:S01]  /*2480*/  IADD3 R124, P0, PT, R128, R9, RZ ;  /* 0x00000009807c7210 */ /* 0x000fe20007f1e0ff */
[----:B-1----:R-:W-:Y:S01]  /*2490*/  IMAD R6, R123, R6, RZ ;  /* 0x000000067b067224 */ /* 0x002fe200078e02ff */
[----:B------:R-:W-:Y:S01]  /*24a0*/  LEA R126, P1, R9, R128, 0x1 ;  /* 0x00000080097e7211 */ /* 0x000fe200078208ff */
[----:B--2---:R-:W-:Y:S01]  /*24b0*/  IMAD R9, R123, UR4, RZ ;  /* 0x000000047b097c24 */ /* 0x004fe2000f8e02ff */
[-C--:B------:R-:W-:Y:S01]  /*24c0*/  IADD3.X R125, PT, PT, RZ, R129.reuse, RZ, P0, !PT ;  /* 0x00000081ff7d7210 */ /* 0x080fe200007fe4ff */
[----:B------:R-:W5:Y:S01]  /*24d0*/  LDG.E R5, desc[UR20][R128.64] ;  /* 0x0000001480057981 */ /* 0x000f62000c1e1900 */
[----:B------:R-:W-:Y:S02]  /*24e0*/  IADD3 R132, P0, PT, R6, UR16, RZ ;  /* 0x0000001006847c10 */ /* 0x000fe4000ff1e0ff */
[----:B------:R-:W-:Y:S01]  /*24f0*/  IADD3.X R127, PT, PT, RZ, R129, RZ, P1, !PT ;  /* 0x00000081ff7f7210 */ /* 0x000fe20000ffe4ff */
[----:B------:R-:W5:Y:S01]  /*2500*/  LDG.E R124, desc[UR20][R124.64] ;  /* 0x000000147c7c7981 */ /* 0x000f62000c1e1900 */
[----:B------:R-:W-:-:S02]  /*2510*/  IADD3.X R133, PT, PT, RZ, UR17, RZ, P0, !PT ;  /* 0x00000011ff857c10 */ /* 0x000fc400087fe4ff */
[----:B0-----:R-:W-:Y:S01]  /*2520*/  IADD3 R80, P0, PT, R9, R80, RZ ;  /* 0x0000005009507210 */ /* 0x001fe20007f1e0ff */
[----:B----4-:R-:W-:Y:S01]  /*2530*/  IMAD R9, R123, UR14, RZ ;  /* 0x0000000e7b097c24 */ /* 0x010fe2000f8e02ff */
[----:B------:R-:W-:Y:S01]  /*2540*/  IADD3 R130, P1, PT, R132, R7, RZ ;  /* 0x0000000784827210 */ /* 0x000fe20007f3e0ff */
[----:B------:R0:W5:Y:S03]  /*2550*/  LDG.E R6, desc[UR20][R132.64] ;  /* 0x0000001484067981 */ /* 0x000166000c1e1900 */
[----:B------:R-:W-:Y:S01]  /*2560*/  IADD3.X R131, PT, PT, RZ, R133, RZ, P1, !PT ;  /* 0x00000085ff837210 */ /* 0x000fe20000ffe4ff */
[----:B------:R-:W5:Y:S01]  /*2570*/  LDG.E R122, desc[UR20][R126.64] ;  /* 0x000000147e7a7981 */ /* 0x000f62000c1e1900 */
[----:B------:R-:W-:Y:S02]  /*2580*/  LEA R8, P2, R7, R132, 0x1 ;  /* 0x0000008407087211 */ /* 0x000fe400078408ff */
[----:B---3--:R-:W-:Y:S01]  /*2590*/  IADD3 R82, P1, PT, R9, R82, RZ ;  /* 0x0000005209527210 */ /* 0x008fe20007f3e0ff */
[----:B------:R1:W5:Y:S01]  /*25a0*/  LDG.E R125, desc[UR20][R130.64] ;  /* 0x00000014827d7981 */ /* 0x000362000c1e1900 */
[----:B------:R-:W-:-:S02]  /*25b0*/  IADD3.X R81, PT, PT, RZ, R81, RZ, P0, !PT ;  /* 0x00000051ff517210 */ /* 0x000fc400007fe4ff */
[----:B------:R-:W-:-:S03]  /*25c0*/  IADD3.X R83, PT, PT, RZ, R83, RZ, P1, !PT ;  /* 0x00000053ff537210 */ /* 0x000fc60000ffe4ff */
[----:B------:R-:W5:Y:S04]  /*25d0*/  LDG.E R128, desc[UR20][R80.64] ;  /* 0x0000001450807981 */ /* 0x000f68000c1e1900 */
[----:B------:R-:W5:Y:S01]  /*25e0*/  LDG.E R129, desc[UR20][R82.64] ;  /* 0x0000001452817981 */ /* 0x000f62000c1e1900 */
[----:B------:R-:W-:Y:S01]  /*25f0*/  IADD3.X R9, PT, PT, RZ, R133, RZ, P2, !PT ;  /* 0x00000085ff097210 */ /* 0x000fe200017fe4ff */
[C---:B-----5:R-:W-:Y:S01]  /*2600*/  FFMA R7, R139.reuse, UR5, RZ ;  /* 0x000000058b077c23 */ /* 0x060fe200080000ff */
[----:B0-----:R-:W-:Y:S01]  /*2610*/  FFMA R133, R139, UR7, RZ ;  /* 0x000000078b857c23 */ /* 0x001fe200080000ff */
[----:B------:R-:W-:Y:S01]  /*2620*/  FFMA R146, R4, R139, RZ ;  /* 0x0000008b04927223 */ /* 0x000fe200000000ff */
[C---:B-1----:R-:W-:Y:S01]  /*2630*/  FFMA R131, R135.reuse, UR6, RZ ;  /* 0x0000000687837c23 */ /* 0x042fe200080000ff */
[----:B------:R0:W5:Y:S01]  /*2640*/  LDG.E R127, desc[UR20][R8.64] ;  /* 0x00000014087f7981 */ /* 0x000162000c1e1900 */
[C---:B------:R-:W-:Y:S01]  /*2650*/  FFMA R126, R134.reuse, UR8, R7 ;  /* 0x00000008867e7c23 */ /* 0x040fe20008000007 */
[----:B------:R-:W-:Y:S01]  /*2660*/  FFMA R132, R134, UR10, R133 ;  /* 0x0000000a86847c23 */ /* 0x000fe20008000085 */
[C---:B------:R-:W-:Y:S01]  /*2670*/  FFMA R7, R135.reuse, UR5, RZ ;  /* 0x0000000587077c23 */ /* 0x040fe200080000ff */
[----:B------:R-:W-:Y:S01]  /*2680*/  FFMA R133, R135, UR7, RZ ;  /* 0x0000000787857c23 */ /* 0x000fe200080000ff */
[----:B------:R-:W-:Y:S01]  /*2690*/  FFMA R148, R138, UR9, R131 ;  /* 0x000000098a947c23 */ /* 0x000fe20008000083 */
[----:B------:R-:W-:Y:S01]  /*26a0*/  FFMA R147, R139, UR6, RZ ;  /* 0x000000068b937c23 */ /* 0x000fe200080000ff */
[-C--:B0-----:R-:W-:Y:S01]  /*26b0*/  FFMA R8, R4, R135.reuse, RZ ;  /* 0x0000008704087223 */ /* 0x081fe200000000ff */
[----:B------:R-:W-:Y:S01]  /*26c0*/  FFMA R135, RZ, R135, RZ ;  /* 0x00000087ff877223 */ /* 0x000fe200000000ff */
[C---:B------:R-:W-:Y:S01]  /*26d0*/  FFMA R9, R119.reuse, R134, R146 ;  /* 0x0000008677097223 */ /* 0x040fe20000000092 */
[C---:B------:R-:W-:Y:S01]  /*26e0*/  FFMA R146, R138.reuse, UR8, R7 ;  /* 0x000000088a927c23 */ /* 0x040fe20008000007 */
[----:B------:R-:W-:Y:S01]  /*26f0*/  FFMA R150, R138, UR10, R133 ;  /* 0x0000000a8a967c23 */ /* 0x000fe20008000085 */
[-C--:B------:R-:W-:Y:S01]  /*2700*/  FFMA R131, R119, R138.reuse, R8 ;  /* 0x0000008a77837223 */ /* 0x080fe20000000008 */
[----:B------:R-:W-:Y:S01]  /*2710*/  FFMA R139, RZ, R139, RZ ;  /* 0x0000008bff8b7223 */ /* 0x000fe200000000ff */
[----:B------:R-:W-:Y:S01]  /*2720*/  FFMA R138, RZ, R138, R135 ;  /* 0x0000008aff8a7223 */ /* 0x000fe20000000087 */
[C---:B------:R-:W-:Y:S01]  /*2730*/  FFMA R133, R137.reuse, UR6, RZ ;  /* 0x0000000689857c23 */ /* 0x040fe200080000ff */
[C---:B------:R-:W-:Y:S01]  /*2740*/  FFMA R135, R137.reuse, UR7, RZ ;  /* 0x0000000789877c23 */ /* 0x040fe200080000ff */
[----:B------:R-:W-:Y:S01]  /*2750*/  FFMA R7, R137, UR5, RZ ;  /* 0x0000000589077c23 */ /* 0x000fe200080000ff */
[-C--:B------:R-:W-:Y:S01]  /*2760*/  FFMA R8, R4, R137.reuse, RZ ;  /* 0x0000008904087223 */ /* 0x080fe200000000ff */
[----:B------:R-:W-:Y:S01]  /*2770*/  FFMA R130, R134, UR9, R147 ;  /* 0x0000000986827c23 */ /* 0x000fe20008000093 */
[----:B------:R-:W-:Y:S01]  /*2780*/  FFMA R134, RZ, R134, R139 ;  /* 0x00000086ff867223 */ /* 0x000fe2000000008b */
[----:B------:R-:W-:Y:S01]  /*2790*/  FFMA R137, RZ, R137, RZ ;  /* 0x00000089ff897223 */ /* 0x000fe200000000ff */
[C---:B------:R-:W-:Y:S01]  /*27a0*/  FFMA R154, R142.reuse, UR9, R133 ;  /* 0x000000098e9a7c23 */ /* 0x040fe20008000085 */
[C---:B------:R-:W-:Y:S01]  /*27b0*/  FFMA R156, R142.reuse, UR10, R135 ;  /* 0x0000000a8e9c7c23 */ /* 0x040fe20008000087 */
[----:B------:R-:W-:Y:S01]  /*27c0*/  FFMA R152, R142, UR8, R7 ;  /* 0x000000088e987c23 */ /* 0x000fe20008000007 */
[-C--:B------:R-:W-:Y:S01]  /*27d0*/  FFMA R133, R119, R142.reuse, R8 ;  /* 0x0000008e77857223 */ /* 0x080fe20000000008 */
[C---:B------:R-:W-:Y:S01]  /*27e0*/  FFMA R126, R141.reuse, UR11, R126 ;  /* 0x0000000b8d7e7c23 */ /* 0x040fe2000800007e */
[C---:B------:R-:W-:Y:S01]  /*27f0*/  FFMA R130, R141.reuse, UR12, R130 ;  /* 0x0000000c8d827c23 */ /* 0x040fe20008000082 */
[----:B------:R-:W-:Y:S01]  /*2800*/  FFMA R7, R141, UR13, R132 ;  /* 0x0000000d8d077c23 */ /* 0x000fe20008000084 */
[CC--:B------:R-:W-:Y:S01]  /*2810*/  FFMA R8, R118.reuse, R141.reuse, R9 ;  /* 0x0000008d76087223 */ /* 0x0c0fe20000000009 */
[----:B------:R-:W-:Y:S01]  /*2820*/  FFMA R141, RZ, R141, R134 ;  /* 0x0000008dff8d7223 */ /* 0x000fe20000000086 */
[C---:B------:R-:W-:Y:S01]  /*2830*/  FFMA R9, R143.reuse, UR13, R150 ;  /* 0x0000000d8f097c23 */ /* 0x040fe20008000096 */
[-C--:B------:R-:W-:Y:S01]  /*2840*/  FFMA R132, R118, R143.reuse, R131 ;  /* 0x0000008f76847223 */ /* 0x080fe20000000083 */
[----:B------:R-:W-:Y:S01]  /*2850*/  FFMA R142, RZ, R142, R137 ;  /* 0x0000008eff8e7223 */ /* 0x000fe20000000089 */
[----:B------:R-:W-:Y:S01]  /*2860*/  FFMA R146, R143, UR11, R146 ;  /* 0x0000000b8f927c23 */ /* 0x000fe20008000092 */
[----:B------:R-:W-:Y:S01]  /*2870*/  FFMA R131, R145, UR13, R156 ;  /* 0x0000000d91837c23 */ /* 0x000fe2000800009c */
[----:B------:R-:W-:Y:S01]  /*2880*/  FFMA R148, R143, UR12, R148 ;  /* 0x0000000c8f947c23 */ /* 0x000fe20008000094 */
[-C--:B------:R-:W-:Y:S01]  /*2890*/  FFMA R135, R3, R136.reuse, R126 ;  /* 0x0000008803877223 */ /* 0x080fe2000000007e */
[----:B------:R-:W-:Y:S01]  /*28a0*/  FFMA R143, RZ, R143, R138 ;  /* 0x0000008fff8f7223 */ /* 0x000fe2000000008a */
[-C--:B------:R-:W-:Y:S01]  /*28b0*/  FFMA R126, R116, R136.reuse, R7 ;  /* 0x00000088747e7223 */ /* 0x080fe20000000007 */
[C---:B------:R-:W-:Y:S01]  /*28c0*/  FFMA R152, R145.reuse, UR11, R152 ;  /* 0x0000000b91987c23 */ /* 0x040fe20008000098 */
[----:B------:R-:W-:Y:S01]  /*28d0*/  FFMA R154, R145, UR12, R154 ;  /* 0x0000000c919a7c23 */ /* 0x000fe2000800009a */
[-C--:B------:R-:W-:Y:S01]  /*28e0*/  FFMA R138, R118, R145.reuse, R133 ;  /* 0x00000091768a7223 */ /* 0x080fe20000000085 */
[-C--:B------:R-:W-:Y:S01]  /*28f0*/  FFMA R137, R117, R136.reuse, R130 ;  /* 0x0000008875897223 */ /* 0x080fe20000000082 */
[-C--:B------:R-:W-:Y:S01]  /*2900*/  FFMA R8, R115, R136.reuse, R8 ;  /* 0x0000008873087223 */ /* 0x080fe20000000008 */
[----:B------:R-:W-:Y:S01]  /*2910*/  FFMA R7, RZ, R136, R141 ;  /* 0x00000088ff077223 */ /* 0x000fe2000000008d */
[CC--:B------:R-:W-:Y:S01]  /*2920*/  FFMA R134, R116.reuse, R140.reuse, R9 ;  /* 0x0000008c74867223 */ /* 0x0c0fe20000000009 */
[----:B------:R-:W-:Y:S01]  /*2930*/  FFMA R145, RZ, R145, R142 ;  /* 0x00000091ff917223 */ /* 0x000fe2000000008e */
[-C--:B------:R-:W-:Y:S01]  /*2940*/  FFMA R139, R3, R140.reuse, R146 ;  /* 0x0000008c038b7223 */ /* 0x080fe20000000092 */
[----:B------:R-:W-:Y:S01]  /*2950*/  FFMA R9, R115, R140, R132 ;  /* 0x0000008c73097223 */ /* 0x000fe20000000084 */
[----:B------:R-:W-:Y:S01]  /*2960*/  FFMA R136, R116, R144, R131 ;  /* 0x0000009074887223 */ /* 0x000fe20000000083 */
[----:B------:R-:W-:Y:S01]  /*2970*/  FFMA R130, RZ, UR5, RZ ;  /* 0x00000005ff827c23 */ /* 0x000fe200080000ff */
[----:B------:R-:W-:Y:S01]  /*2980*/  FFMA R131, RZ, UR6, RZ ;  /* 0x00000006ff837c23 */ /* 0x000fe200080000ff */
[----:B------:R-:W-:Y:S01]  /*2990*/  FFMA R132, RZ, UR7, RZ ;  /* 0x00000007ff847c23 */ /* 0x000fe200080000ff */
[----:B------:R-:W-:Y:S01]  /*29a0*/  FFMA R146, RZ, R4, RZ ;  /* 0x00000004ff927223 */ /* 0x000fe200000000ff */
[-C--:B------:R-:W-:Y:S01]  /*29b0*/  FFMA R141, R117, R140.reuse, R148 ;  /* 0x0000008c758d7223 */ /* 0x080fe20000000094 */
[----:B------:R-:W-:Y:S01]  /*29c0*/  FFMA R140, RZ, R140, R143 ;  /* 0x0000008cff8c7223 */ /* 0x000fe2000000008f */
[-C--:B------:R-:W-:Y:S01]  /*29d0*/  FFMA R143, R3, R144.reuse, R152 ;  /* 0x00000090038f7223 */ /* 0x080fe20000000098 */
[-C--:B------:R-:W-:Y:S01]  /*29e0*/  FFMA R147, R117, R144.reuse, R154 ;  /* 0x0000009075937223 */ /* 0x080fe2000000009a */
[-C--:B------:R-:W-:Y:S01]  /*29f0*/  FFMA R133, R115, R144.reuse, R138 ;  /* 0x0000009073857223 */ /* 0x080fe2000000008a */
[----:B------:R-:W-:Y:S01]  /*2a00*/  FFMA R145, RZ, R144, R145 ;  /* 0x00000090ff917223 */ /* 0x000fe20000000091 */
[----:B------:R-:W-:Y:S01]  /*2a10*/  FFMA R138, RZ, UR8, R130 ;  /* 0x00000008ff8a7c23 */ /* 0x000fe20008000082 */
[----:B------:R-:W-:Y:S01]  /*2a20*/  FFMA R142, RZ, UR9, R131 ;  /* 0x00000009ff8e7c23 */ /* 0x000fe20008000083 */
[----:B------:R-:W-:Y:S01]  /*2a30*/  FFMA R144, RZ, UR10, R132 ;  /* 0x0000000aff907c23 */ /* 0x000fe20008000084 */
[----:B------:R-:W-:Y:S01]  /*2a40*/  FFMA R151, RZ, R119, R146 ;  /* 0x00000077ff977223 */ /* 0x000fe20000000092 */
[----:B------:R-:W-:Y:S01]  /*2a50*/  FFMA R138, RZ, UR11, R138 ;  /* 0x0000000bff8a7c23 */ /* 0x000fe2000800008a */
[----:B------:R-:W-:Y:S01]  /*2a60*/  FFMA R142, RZ, UR12, R142 ;  /* 0x0000000cff8e7c23 */ /* 0x000fe2000800008e */
[----:B------:R-:W-:Y:S01]  /*2a70*/  FFMA R149, RZ, UR13, R144 ;  /* 0x0000000dff957c23 */ /* 0x000fe20008000090 */
[----:B------:R-:W-:Y:S01]  /*2a80*/  FFMA R150, RZ, R118, R151 ;  /* 0x00000076ff967223 */ /* 0x000fe20000000097 */
[----:B------:R-:W-:Y:S01]  /*2a90*/  FFMA R144, RZ, R3, R138 ;  /* 0x00000003ff907223 */ /* 0x000fe2000000008a */
[----:B------:R-:W-:Y:S01]  /*2aa0*/  FFMA R146, RZ, R117, R142 ;  /* 0x00000075ff927223 */ /* 0x000fe2000000008e */
[----:B------:R-:W-:Y:S01]  /*2ab0*/  FFMA R148, RZ, R116, R149 ;  /* 0x00000074ff947223 */ /* 0x000fe20000000095 */
[----:B------:R-:W-:Y:S01]  /*2ac0*/  FFMA R150, RZ, R115, R150 ;  /* 0x00000073ff967223 */ /* 0x000fe20000000096 */
[--C-:B------:R-:W-:Y:S01]  /*2ad0*/  FADD R153, R144, R7.reuse ;  /* 0x0000000790997221 */ /* 0x100fe20000000000 */
[--C-:B------:R-:W-:Y:S01]  /*2ae0*/  FADD R151, R146, R7.reuse ;  /* 0x0000000792977221 */ /* 0x100fe20000000000 */
[--C-:B------:R-:W-:Y:S01]  /*2af0*/  FADD R138, R148, R7.reuse ;  /* 0x00000007948a7221 */ /* 0x100fe20000000000 */
[----:B------:R-:W-:Y:S01]  /*2b00*/  FADD R142, R150, R7 ;  /* 0x00000007968e7221 */ /* 0x000fe20000000000 */
[C---:B------:R-:W-:Y:S01]  /*2b10*/  FFMA R159, R2.reuse, R135, RZ ;  /* 0x00000087029f7223 */ /* 0x040fe200000000ff */
[----:B------:R-:W-:Y:S01]  /*2b20*/  FFMA R152, R2, R143, RZ ;  /* 0x0000008f02987223 */ /* 0x000fe200000000ff */
[C-C-:B------:R-:W-:Y:S01]  /*2b30*/  FADD R149, R144.reuse, R140.reuse ;  /* 0x0000008c90957221 */ /* 0x140fe20000000000 */
[--C-:B------:R-:W-:Y:S01]  /*2b40*/  FADD R7, R144, R145.reuse ;  /* 0x0000009190077221 */ /* 0x100fe20000000000 */
[C-C-:B------:R-:W-:Y:S01]  /*2b50*/  FADD R155, R146.reuse, R140.reuse ;  /* 0x0000008c929b7221 */ /* 0x140fe20000000000 */
[--C-:B------:R-:W-:Y:S01]  /*2b60*/  FADD R157, R146, R145.reuse ;  /* 0x00000091929d7221 */ /* 0x100fe20000000000 */
[----:B------:R-:W-:Y:S01]  /*2b70*/  FFMA R135, R0, R135, RZ ;  /* 0x0000008700877223 */ /* 0x000fe200000000ff */
[--C-:B------:R-:W-:Y:S01]  /*2b80*/  FADD R146, R148, R140.reuse ;  /* 0x0000008c94927221 */ /* 0x100fe20000000000 */
[----:B------:R-:W-:Y:S01]  /*2b90*/  FADD R144, R150, R140 ;  /* 0x0000008c96907221 */ /* 0x000fe20000000000 */
[--C-:B------:R-:W-:Y:S01]  /*2ba0*/  FADD R140, R148, R145.reuse ;  /* 0x00000091948c7221 */ /* 0x100fe20000000000 */
[----:B------:R-:W-:Y:S01]  /*2bb0*/  FADD R145, R150, R145 ;  /* 0x0000009196917221 */ /* 0x000fe20000000000 */
[----:B------:R-:W-:Y:S01]  /*2bc0*/  FFMA R152, R114, R147, R152 ;  /* 0x0000009372987223 */ /* 0x000fe20000000098 */
[----:B------:R-:W-:Y:S01]  /*2bd0*/  FFMA R150, R112, R137, R135 ;  /* 0x0000008970967223 */ /* 0x000fe20000000087 */
[-C--:B------:R-:W-:Y:S01]  /*2be0*/  FFMA R135, R2, R139.reuse, RZ ;  /* 0x0000008b02877223 */ /* 0x080fe200000000ff */
[----:B------:R-:W-:Y:S01]  /*2bf0*/  FFMA R139, R0, R139, RZ ;  /* 0x0000008b008b7223 */ /* 0x000fe200000000ff */
[----:B------:R-:W-:-:S02]  /*2c00*/  FFMA R152, R113, R136, R152 ;  /* 0x0000008871987223 */ /* 0x000fc40000000098 */
[-C--:B------:R-:W-:Y:S01]  /*2c10*/  FFMA R135, R114, R141.reuse, R135 ;  /* 0x0000008d72877223 */ /* 0x080fe20000000087 */
[----:B------:R-:W-:Y:S01]  /*2c20*/  FFMA R141, R112, R141, R139 ;  /* 0x0000008d708d7223 */ /* 0x000fe2000000008b */
[----:B------:R-:W-:-:S04]  /*2c30*/  FADD R139, R133, R152 ;  /* 0x00000098858b7221 */ /* 0x000fc80000000000 */
[----:B------:R-:W-:Y:S01]  /*2c40*/  FADD R139, R139, 1.0000000116860974231e-07 ;  /* 0x33d6bf958b8b7421 */ /* 0x000fe20000000000 */
[----:B------:R-:W-:-:S03]  /*2c50*/  FFMA R154, R2, R7, RZ ;  /* 0x00000007029a7223 */ /* 0x000fc600000000ff */
[----:B------:R-:W0:Y:S01]  /*2c60*/  MUFU.RCP R152, R139 ;  /* 0x0000008b00987308 */ /* 0x000e220000001000 */
[C---:B------:R-:W-:Y:S01]  /*2c70*/  FFMA R148, R114.reuse, R137, R159 ;  /* 0x0000008972947223 */ /* 0x040fe2000000009f */
[----:B------:R-:W-:Y:S01]  /*2c80*/  FFMA R157, R114, R157, R154 ;  /* 0x0000009d729d7223 */ /* 0x000fe2000000009a */
[-C--:B------:R-:W-:Y:S02]  /*2c90*/  FFMA R7, R111, R126.reuse, R150 ;  /* 0x0000007e6f077223 */ /* 0x080fe40000000096 */
[C---:B------:R-:W-:Y:S01]  /*2ca0*/  FFMA R137, R113.reuse, R126, R148 ;  /* 0x0000007e71897223 */ /* 0x040fe20000000094 */
[-C--:B------:R-:W-:Y:S01]  /*2cb0*/  FFMA R126, R113, R134.reuse, R135 ;  /* 0x00000086717e7223 */ /* 0x080fe20000000087 */
[----:B------:R-:W-:Y:S01]  /*2cc0*/  FFMA R148, R111, R134, R141 ;  /* 0x000000866f947223 */ /* 0x000fe2000000008d */
[----:B------:R-:W-:Y:S01]  /*2cd0*/  FFMA R134, R113, R140, R157 ;  /* 0x0000008c71867223 */ /* 0x000fe2000000009d */
[----:B------:R-:W-:Y:S01]  /*2ce0*/  FADD R140, R8, R137 ;  /* 0x00000089088c7221 */ /* 0x000fe20000000000 */
[----:B------:R-:W-:Y:S01]  /*2cf0*/  FFMA R153, R2, R153, RZ ;  /* 0x0000009902997223 */ /* 0x000fe200000000ff */
[----:B------:R-:W-:Y:S01]  /*2d00*/  FFMA R143, R0, R143, RZ ;  /* 0x0000008f008f7223 */ /* 0x000fe200000000ff */
[----:B------:R-:W-:Y:S01]  /*2d10*/  FFMA R149, R2, R149, RZ ;  /* 0x0000009502957223 */ /* 0x000fe200000000ff */
[----:B------:R-:W1:Y:S01]  /*2d20*/  FCHK P0, R140, R139 ;  /* 0x0000008b8c007302 */ /* 0x000e620000000000 */
[----:B------:R-:W-:Y:S01]  /*2d30*/  FFMA R151, R114, R151, R153 ;  /* 0x0000009772977223 */ /* 0x000fe20000000099 */
[----:B0-----:R-:W-:Y:S01]  /*2d40*/  FFMA R135, -R139, R152, 1 ;  /* 0x3f8000008b877423 */ /* 0x001fe20000000198 */
[----:B------:R-:W-:Y:S01]  /*2d50*/  FFMA R143, R112, R147, R143 ;  /* 0x00000093708f7223 */ /* 0x000fe2000000008f */
[----:B------:R-:W-:Y:S01]  /*2d60*/  FFMA R8, RZ, R8, R7 ;  /* 0x00000008ff087223 */ /* 0x000fe20000000007 */
[----:B------:R-:W-:Y:S01]  /*2d70*/  FFMA R149, R114, R155, R149 ;  /* 0x0000009b72957223 */ /* 0x000fe20000000095 */
[----:B------:R-:W-:Y:S01]  /*2d80*/  FFMA R7, R152, R135, R152 ;  /* 0x0000008798077223 */ /* 0x000fe20000000098 */
[----:B------:R-:W-:Y:S01]  /*2d90*/  FFMA R151, R113, R138, R151 ;  /* 0x0000008a71977223 */ /* 0x000fe20000000097 */
[----:B------:R-:W-:Y:S01]  /*2da0*/  FFMA R136, R111, R136, R143 ;  /* 0x000000886f887223 */ /* 0x000fe2000000008f */
[----:B------:R-:W-:Y:S01]  /*2db0*/  FADD R138, R9, R126 ;  /* 0x0000007e098a7221 */ /* 0x000fe20000000000 */
[----:B------:R-:W-:Y:S01]  /*2dc0*/  FFMA R149, R113, R146, R149 ;  /* 0x0000009271957223 */ /* 0x000fe20000000095 */
[----:B------:R-:W-:Y:S01]  /*2dd0*/  FFMA R126, R140, R7, RZ ;  /* 0x000000078c7e7223 */ /* 0x000fe200000000ff */
[----:B------:R-:W-:Y:S01]  /*2de0*/  FFMA R135, RZ, R133, R136 ;  /* 0x00000085ff877223 */ /* 0x000fe20000000088 */
[----:B------:R-:W-:Y:S01]  /*2df0*/  FFMA R9, RZ, R9, R148 ;  /* 0x00000009ff097223 */ /* 0x000fe20000000094 */
[----:B------:R-:W-:Y:S01]  /*2e00*/  FADD R137, R142, R151 ;  /* 0x000000978e897221 */ /* 0x000fe20000000000 */
[----:B------:R-:W-:Y:S01]  /*2e10*/  FADD R136, R144, R149 ;  /* 0x0000009590887221 */ /* 0x000fe20000000000 */
[----:B------:R-:W-:Y:S01]  /*2e20*/  FADD R134, R145, R134 ;  /* 0x0000008691867221 */ /* 0x000fe20000000000 */
[----:B------:R-:W-:Y:S01]  /*2e30*/  FFMA R133, -R139, R126, R140 ;  /* 0x0000007e8b857223 */ /* 0x000fe2000000018c */
[----:B------:R-:W-:Y:S01]  /*2e40*/  BSSY.RECONVERGENT B2, `(.L_x_109) ;  /* 0x000000b000027945 */ /* 0x000fe20003800200 */
[----:B------:R-:W-:Y:S01]  /*2e50*/  FADD R137, R137, R8 ;  /* 0x0000000889897221 */ /* 0x000fe20000000000 */
[----:B------:R-:W-:Y:S01]  /*2e60*/  FADD R136, R136, R9 ;  /* 0x0000000988887221 */ /* 0x000fe20000000000 */
[----:B------:R-:W-:Y:S01]  /*2e70*/  FADD R135, R134, R135 ;  /* 0x0000008786877221 */ /* 0x000fe20000000000 */
[----:B------:R-:W-:Y:S01]  /*2e80*/  FFMA R133, R7, R133, R126 ;  /* 0x0000008507857223 */ /* 0x000fe2000000007e */
[----:B-1----:R-:W-:Y:S06]  /*2e90*/  @!P0 BRA `(.L_x_110) ;  /* 0x0000000000148947 */ /* 0x002fec0003800000 */
[----:B------:R-:W-:Y:S02]  /*2ea0*/  MOV R9, R140 ;  /* 0x0000008c00097202 */ /* 0x000fe40000000f00 */
[----:B------:R-:W-:Y:S02]  /*2eb0*/  MOV R8, R139 ;  /* 0x0000008b00087202 */ /* 0x000fe40000000f00 */
[----:B------:R-:W-:-:S07]  /*2ec0*/  MOV R126, 0x2ee0 ;  /* 0x00002ee0007e7802 */ /* 0x000fce0000000f00 */
[----:B-----5:R-:W-:Y:S05]  /*2ed0*/  CALL.REL.NOINC `($__internal_4_$__cuda_sm3x_div_rn_noftz_f32_slowpath) ;  /* 0x0000009800647944 */ /* 0x020fea0003c00000 */
[----:B------:R-:W-:-:S07]  /*2ee0*/  MOV R133, R8 ;  /* 0x0000000800857202 */ /* 0x000fce0000000f00 */
.L_x_110:
[----:B------:R-:W-:Y:S05]  /*2ef0*/  BSYNC.RECONVERGENT B2 ;  /* 0x0000000000027941 */ /* 0x000fea0003800200 */
.L_x_109:
        /* <DEDUP_REMOVED lines=12> */
[----:B-----5:R-:W-:Y:S05]  /*2fc0*/  CALL.REL.NOINC `($__internal_4_$__cuda_sm3x_div_rn_noftz_f32_slowpath) ;  /* 0x0000009800287944 */ /* 0x020fea0003c00000 */
[----:B------:R-:W-:-:S07]  /*2fd0*/  MOV R134, R8 ;  /* 0x0000000800867202 */ /* 0x000fce0000000f00 */
.L_x_112:
[----:B------:R-:W-:Y:S05]  /*2fe0*/  BSYNC.RECONVERGENT B2 ;  /* 0x0000000000027941 */ /* 0x000fea0003800200 */
.L_x_111:
[----:B------:R-:W-:Y:S01]  /*2ff0*/  FMUL R7, R139, R139 ;  /* 0x0000008b8b077220 */ /* 0x000fe20000400000 */
[-C--:B------:R-:W-:Y:S01]  /*3000*/  FMUL R140, R140, R135.reuse ;  /* 0x000000878c8c7220 */ /* 0x080fe20000400000 */
[----:B------:R-:W-:Y:S01]  /*3010*/  FMUL R135, R138, R135 ;  /* 0x000000878a877220 */ /* 0x000fe20000400000 */
[----:B------:R-:W-:Y:S01]  /*3020*/  BSSY.RECONVERGENT B2, `(.L_x_113) ;  /* 0x000000f000027945 */ /* 0x000fe20003800200 */
[----:B------:R-:W0:Y:S01]  /*3030*/  MUFU.RCP R8, R7 ;  /* 0x0000000700087308 */ /* 0x000e220000001000 */
[-C--:B------:R-:W-:Y:S01]  /*3040*/  FFMA R9, R137, R139.reuse, -R140 ;  /* 0x0000008b89097223 */ /* 0x080fe2000000088c */
[----:B------:R-:W-:-:S06]  /*3050*/  FFMA R138, R136, R139, -R135 ;  /* 0x0000008b888a7223 */ /* 0x000fcc0000000887 */
        /* <DEDUP_REMOVED lines=9> */
[----:B-----5:R-:W-:Y:S05]  /*30f0*/  CALL.REL.NOINC `($__internal_4_$__cuda_sm3x_div_rn_noftz_f32_slowpath) ;  /* 0x0000009400dc7944 */ /* 0x020fea0003c00000 */
[----:B------:R-:W-:-:S07]  /*3100*/  MOV R135, R8 ;  /* 0x0000000800877202 */ /* 0x000fce0000000f00 */
.L_x_114:
[----:B------:R-:W-:Y:S05]  /*3110*/  BSYNC.RECONVERGENT B2 ;  /* 0x0000000000027941 */ /* 0x000fea0003800200 */
.L_x_113:
        /* <DEDUP_REMOVED lines=14> */
.L_x_116:
[----:B------:R-:W-:Y:S05]  /*3200*/  BSYNC.RECONVERGENT B2 ;  /* 0x0000000000027941 */ /* 0x000fea0003800200 */
.L_x_115:
[----:B------:R-:W-:Y:S01]  /*3210*/  FFMA R9, R2, UR11, RZ ;  /* 0x0000000b02097c23 */ /* 0x000fe200080000ff */
[----:B------:R-:W-:Y:S01]  /*3220*/  FFMA R7, RZ, R2, RZ ;  /* 0x00000002ff077223 */ /* 0x000fe200000000ff */
[----:B------:R-:W-:Y:S01]  /*3230*/  BSSY.RECONVERGENT B2, `(.L_x_117) ;  /* 0x00006bf000027945 */ /* 0x000fe20003800200 */
[----:B------:R-:W-:Y:S02]  /*3240*/  HFMA2 R137, -RZ, RZ, 0, 0 ;  /* 0x00000000ff897431 */ /* 0x000fe400000001ff */
[----:B------:R-:W-:Y:S01]  /*3250*/  FFMA R8, R114, UR12, R9 ;  /* 0x0000000c72087c23 */ /* 0x000fe20008000009 */
[----:B------:R-:W-:Y:S02]  /*3260*/  CS2R R138, SRZ ;  /* 0x00000000008a7805 */ /* 0x000fe4000001ff00 */
[----:B------:R-:W-:Y:S02]  /*3270*/  CS2R R140, SRZ ;  /* 0x00000000008c7805 */ /* 0x000fe4000001ff00 */
[----:B------:R-:W-:Y:S01]  /*3280*/  CS2R R142, SRZ ;  /* 0x00000000008e7805 */ /* 0x000fe2000001ff00 */
[----:B------:R-:W-:Y:S01]  /*3290*/  FFMA R9, R113, UR13, R8 ;  /* 0x0000000d71097c23 */ /* 0x000fe20008000008 */
[----:B------:R-:W-:Y:S01]  /*32a0*/  FFMA R8, RZ, R114, R7 ;  /* 0x00000072ff087223 */ /* 0x000fe20000000007 */
[----:B------:R-:W-:-:S02]  /*32b0*/  CS2R R144, SRZ ;  /* 0x0000000000907805 */ /* 0x000fc4000001ff00 */
[----:B------:R-:W-:Y:S01]  /*32c0*/  CS2R R146, SRZ ;  /* 0x0000000000927805 */ /* 0x000fe2000001ff00 */
[----:B------:R-:W-:Y:S01]  /*32d0*/  FADD R7, R118, R9 ;  /* 0x0000000976077221 */ /* 0x000fe20000000000 */
[----:B------:R-:W-:Y:S01]  /*32e0*/  FFMA R8, RZ, R113, R8 ;  /* 0x00000071ff087223 */ /* 0x000fe20000000008 */
[----:B------:R-:W-:Y:S02]  /*32f0*/  CS2R R148, SRZ ;  /* 0x0000000000947805 */ /* 0x000fe4000001ff00 */
[----:B------:R-:W-:Y:S02]  /*3300*/  CS2R R150, SRZ ;  /* 0x0000000000967805 */ /* 0x000fe4000001ff00 */
[----:B------:R-:W-:Y:S01]  /*3310*/  MOV R153, RZ ;  /* 0x000000ff00997202 */ /* 0x000fe20000000f00 */
[----:B------:R-:W-:Y:S01]  /*3320*/  FADD R152, RZ, R8 ;  /* 0x00000008ff987221 */ /* 0x000fe20000000000 */
[----:B------:R-:W-:Y:S02]  /*3330*/  FSETP.GTU.AND P0, PT, R7, 0.20000000298023223877, PT ;  /* 0x3e4ccccd0700780b */ /* 0x000fe40003f0c000 */
[----:B------:R-:W-:-:S02]  /*3340*/  CS2R R154, SRZ ;  /* 0x00000000009a7805 */ /* 0x000fc4000001ff00 */
[----:B------:R-:W-:-:S09]  /*3350*/  CS2R R156, SRZ ;  /* 0x00000000009c7805 */ /* 0x000fd2000001ff00 */
[----:B------:R-:W-:Y:S05]  /*3360*/  @!P0 BRA `(.L_x_118) ;  /* 0x0000006800ac8947 */ /* 0x000fea0003800000 */
[----:B------:R-:W0:Y:S08]  /*3370*/  LDC R145, c[0x0][0x46c] ;  /* 0x00011b00ff917b82 */ /* 0x000e300000000800 */
[----:B------:R-:W1:Y:S01]  /*3380*/  LDC R139, c[0x0][0x4a4] ;  /* 0x00012900ff8b7b82 */ /* 0x000e620000000800 */
[-C--:B0-----:R-:W-:Y:S02]  /*3390*/  IADD3 R146, P0, PT, R80, R145.reuse, RZ ;  /* 0x0000009150927210 */ /* 0x081fe40007f1e0ff */
[----:B------:R-:W-:-:S02]  /*33a0*/  LEA R143, R145, R145, 0x1 ;  /* 0x00000091918f7211 */ /* 0x000fc400078e08ff */
[-C--:B------:R-:W-:Y:S02]  /*33b0*/  LEA R144, P1, R145, R80.reuse, 0x1 ;  /* 0x0000005091907211 */ /* 0x080fe400078208ff */
[----:B------:R-:W-:Y:S02]  /*33c0*/  IADD3.X R147, PT, PT, RZ, R81, RZ, P0, !PT ;  /* 0x00000051ff937210 */ /* 0x000fe400007fe4ff */
[----:B------:R-:W-:Y:S02]  /*33d0*/  IADD3 R142, P2, PT, R143, R80, RZ ;  /* 0x000000508f8e7210 */ /* 0x000fe40007f5e0ff */
[-C--:B-1----:R-:W-:Y:S01]  /*33e0*/  IADD3 R140, P0, PT, R82, R139.reuse, RZ ;  /* 0x0000008b528c7210 */ /* 0x082fe20007f1e0ff */
[----:B------:R-:W-:Y:S01]  /*33f0*/  FADD R121, -R121, R114 ;  /* 0x0000007279797221 */ /* 0x000fe20000000100 */
[----:B------:R-:W-:Y:S01]  /*3400*/  LEA R9, R139, R139, 0x1 ;  /* 0x0000008b8b097211 */ /* 0x000fe200078e08ff */
[----:B------:R-:W-:Y:S01]  /*3410*/  FADD R105, -R105, R2 ;  /* 0x0000000269697221 */ /* 0x000fe20000000100 */
[-C--:B------:R-:W-:Y:S01]  /*3420*/  IADD3.X R145, PT, PT, RZ, R81.reuse, RZ, P1, !PT ;  /* 0x00000051ff917210 */ /* 0x080fe20000ffe4ff */
[----:B------:R0:W5:Y:S01]  /*3430*/  LDG.E R80, desc[UR20][R146.64] ;  /* 0x0000001492507981 */ /* 0x000162000c1e1900 */
[----:B------:R-:W-:-:S02]  /*3440*/  IADD3.X R143, PT, PT, RZ, R81, RZ, P2, !PT ;  /* 0x00000051ff8f7210 */ /* 0x000fc400017fe4ff */
[-C--:B------:R-:W-:Y:S02]  /*3450*/  LEA R138, P1, R139, R82.reuse, 0x1 ;  /* 0x000000528b8a7211 */ /* 0x080fe400078208ff */
[----:B------:R-:W-:Y:S01]  /*3460*/  IADD3.X R141, PT, PT, RZ, R83, RZ, P0, !PT ;  /* 0x00000053ff8d7210 */ /* 0x000fe200007fe4ff */
[----:B------:R-:W-:Y:S01]  /*3470*/  FMUL R126, R121, R121 ;  /* 0x00000079797e7220 */ /* 0x000fe20000400000 */
[----:B------:R-:W-:Y:S01]  /*3480*/  IADD3 R8, P2, PT, R9, R82, RZ ;  /* 0x0000005209087210 */ /* 0x000fe20007f5e0ff */
[----:B------:R1:W5:Y:S01]  /*3490*/  LDG.E R137, desc[UR20][R144.64] ;  /* 0x0000001490897981 */ /* 0x000362000c1e1900 */
[-C--:B------:R-:W-:Y:S02]  /*34a0*/  IADD3.X R139, PT, PT, RZ, R83.reuse, RZ, P1, !PT ;  /* 0x00000053ff8b7210 */ /* 0x080fe40000ffe4ff */
[----:B------:R-:W-:Y:S01]  /*34b0*/  IADD3.X R9, PT, PT, RZ, R83, RZ, P2, !PT ;  /* 0x00000053ff097210 */ /* 0x000fe200017fe4ff */
[----:B------:R2:W5:Y:S04]  /*34c0*/  LDG.E R81, desc[UR20][R142.64] ;  /* 0x000000148e517981 */ /* 0x000568000c1e1900 */
[----:B------:R-:W5:Y:S01]  /*34d0*/  LDG.E R83, desc[UR20][R140.64] ;  /* 0x000000148c537981 */ /* 0x000f62000c1e1900 */
[----:B0-----:R-:W-:Y:S01]  /*34e0*/  FFMA R147, R105, R105, R126 ;  /* 0x0000006969937223 */ /* 0x001fe2000000007e */
[----:B-1----:R-:W-:-:S02]  /*34f0*/  FADD R144, -R120, R113 ;  /* 0x0000007178907221 */ /* 0x002fc40000000100 */
[----:B------:R0:W5:Y:S02]  /*3500*/  LDG.E R138, desc[UR20][R138.64] ;  /* 0x000000148a8a7981 */ /* 0x000164000c1e1900 */
[----:B------:R-:W-:Y:S01]  /*3510*/  FFMA R147, R144, R144, R147 ;  /* 0x0000009090937223 */ /* 0x000fe20000000093 */
[----:B------:R-:W-:Y:S01]  /*3520*/  FMUL R145, R0, R105 ;  /* 0x0000006900917220 */ /* 0x000fe20000400000 */
[----:B------:R1:W5:Y:S01]  /*3530*/  LDG.E R82, desc[UR20][R8.64] ;  /* 0x0000001408527981 */ /* 0x000362000c1e1900 */
[----:B--2---:R-:W-:Y:S01]  /*3540*/  FMUL R143, R112, R121 ;  /* 0x00000079708f7220 */ /* 0x004fe20000400000 */
[----:B------:R2:W3:Y:S01]  /*3550*/  MUFU.RSQ R126, R147 ;  /* 0x00000093007e7308 */ /* 0x0004e20000001400 */
[----:B------:R-:W-:Y:S01]  /*3560*/  FFMA R145, R0, R105, R145 ;  /* 0x0000006900917223 */ /* 0x000fe20000000091 */
[----:B------:R-:W-:Y:S01]  /*3570*/  BSSY.RECONVERGENT B0, `(.L_x_119) ;  /* 0x0000012000007945 */ /* 0x000fe20003800200 */
[----:B------:R-:W-:Y:S01]  /*3580*/  FFMA R120, R112, R121, R143 ;  /* 0x0000007970787223 */ /* 0x000fe2000000008f */
[----:B0-----:R-:W-:-:S03]  /*3590*/  IADD3 R139, PT, PT, R147, -0xd000000, RZ ;  /* 0xf3000000938b7810 */ /* 0x001fc60007ffe0ff */
[----:B------:R-:W-:Y:S01]  /*35a0*/  FADD R120, R145, R120 ;  /* 0x0000007891787221 */ /* 0x000fe20000000000 */
[----:B------:R-:W-:Y:S01]  /*35b0*/  ISETP.GT.U32.AND P0, PT, R139, 0x727fffff, PT ;  /* 0x727fffff8b00780c */ /* 0x000fe20003f04070 */
[----:B-1----:R-:W-:-:S04]  /*35c0*/  FMUL R8, R111, R144 ;  /* 0x000000906f087220 */ /* 0x002fc80000400000 */
[----:B------:R-:W-:-:S04]  /*35d0*/  FFMA R139, R111, R144, R8 ;  /* 0x000000906f8b7223 */ /* 0x000fc80000000008 */
[----:B------:R-:W-:-:S04]  /*35e0*/  FADD R139, R120, R139 ;  /* 0x0000008b788b7221 */ /* 0x000fc80000000000 */
[----:B--23--:R-:W-:Y:S05]  /*35f0*/  @!P0 BRA `(.L_x_120) ;  /* 0x0000000000148947 */ /* 0x00cfea0003800000 */
[----:B------:R-:W-:Y:S02]  /*3600*/  MOV R8, R147 ;  /* 0x0000009300087202 */ /* 0x000fe40000000f00 */
[----:B------:R-:W-:-:S07]  /*3610*/  MOV R126, 0x3630 ;  /* 0x00003630007e7802 */ /* 0x000fce0000000f00 */
[----:B-----5:R-:W-:Y:S05]  /*3620*/  CALL.REL.NOINC `($__internal_3_$__cuda_sm20_sqrt_rn_f32_slowpath) ;  /* 0x0000009000387944 */ /* 0x020fea0003c00000 */
[----:B------:R-:W-:Y:S01]  /*3630*/  MOV R120, R159 ;  /* 0x0000009f00787202 */ /* 0x000fe20000000f00 */
[----:B------:R-:W-:Y:S06]  /*3640*/  BRA `(.L_x_121) ;  /* 0x0000000000107947 */ /* 0x000fec0003800000 */
.L_x_120:
[----:B------:R-:W-:Y:S01]  /*3650*/  FMUL.FTZ R120, R147, R126 ;  /* 0x0000007e93787220 */ /* 0x000fe20000410000 */
[----:B------:R-:W-:-:S03]  /*3660*/  FMUL.FTZ R126, R126, 0.5 ;  /* 0x3f0000007e7e7820 */ /* 0x000fc60000410000 */
[----:B------:R-:W-:-:S04]  /*3670*/  FFMA R9, -R120, R120, R147 ;  /* 0x0000007878097223 */ /* 0x000fc80000000193 */
[----:B------:R-:W-:-:S07]  /*3680*/  FFMA R120, R9, R126, R120 ;  /* 0x0000007e09787223 */ /* 0x000fce0000000078 */
.L_x_121:
[----:B------:R-:W-:Y:S05]  /*3690*/  BSYNC.RECONVERGENT B0 ;  /* 0x0000000000007941 */ /* 0x000fea0003800200 */
.L_x_119:
[----:B------:R-:W-:Y:S01]  /*36a0*/  FMNMX R8, R147, 1.0000000116860974231e-07, !PT ;  /* 0x33d6bf9593087809 */ /* 0x000fe20007800000 */
[----:B------:R-:W-:Y:S03]  /*36b0*/  BSSY.RECONVERGENT B0, `(.L_x_122) ;  /* 0x000000c000007945 */ /* 0x000fe60003800200 */
[----:B------:R-:W-:Y:S01]  /*36c0*/  IADD3 R126, PT, PT, R8, -0xd000000, RZ ;  /* 0xf3000000087e7810 */ /* 0x000fe20007ffe0ff */
[----:B------:R0:W1:Y:S03]  /*36d0*/  MUFU.RSQ R9, R8 ;  /* 0x0000000800097308 */ /* 0x0000660000001400 */
[----:B------:R-:W-:-:S13]  /*36e0*/  ISETP.GT.U32.AND P0, PT, R126, 0x727fffff, PT ;  /* 0x727fffff7e00780c */ /* 0x000fda0003f04070 */
[----:B0-----:R-:W-:Y:S05]  /*36f0*/  @!P0 BRA `(.L_x_123) ;  /* 0x00000000000c8947 */ /* 0x001fea0003800000 */
[----:B------:R-:W-:-:S07]  /*3700*/  MOV R126, 0x3720 ;  /* 0x00003720007e7802 */ /* 0x000fce0000000f00 */
[----:B-1---5:R-:W-:Y:S05]  /*3710*/  CALL.REL.NOINC `($__internal_3_$__cuda_sm20_sqrt_rn_f32_slowpath) ;  /* 0x0000008c00fc7944 */ /* 0x022fea0003c00000 */
[----:B------:R-:W-:Y:S05]  /*3720*/  BRA `(.L_x_124) ;  /* 0x0000000000107947 */ /* 0x000fea0003800000 */
.L_x_123:
[----:B-1----:R-:W-:Y:S01]  /*3730*/  FMUL.FTZ R159, R8, R9 ;  /* 0x00000009089f7220 */ /* 0x002fe20000410000 */
[----:B------:R-:W-:-:S03]  /*3740*/  FMUL.FTZ R9, R9, 0.5 ;  /* 0x3f00000009097820 */ /* 0x000fc60000410000 */
[----:B------:R-:W-:-:S04]  /*3750*/  FFMA R8, -R159, R159, R8 ;  /* 0x0000009f9f087223 */ /* 0x000fc80000000108 */
[----:B------:R-:W-:-:S07]  /*3760*/  FFMA R159, R8, R9, R159 ;  /* 0x00000009089f7223 */ /* 0x000fce000000009f */
.L_x_124:
[----:B------:R-:W-:Y:S05]  /*3770*/  BSYNC.RECONVERGENT B0 ;  /* 0x0000000000007941 */ /* 0x000fea0003800200 */
.L_x_122:
[----:B------:R-:W0:Y:S01]  /*3780*/  MUFU.RCP R8, R159 ;  /* 0x0000009f00087308 */ /* 0x000e220000001000 */
[----:B------:R-:W-:Y:S01]  /*3790*/  UMOV UR4, 0x3f000000 ;  /* 0x3f00000000047882 */ /* 0x000fe20000000000 */
[----:B------:R-:W-:Y:S01]  /*37a0*/  BSSY.RECONVERGENT B3, `(.L_x_125) ;  /* 0x000000e000037945 */ /* 0x000fe20003800200 */
[----:B------:R-:W-:-:S05]  /*37b0*/  MOV R126, UR4 ;  /* 0x00000004007e7c02 */ /* 0x000fca0008000f00 */
[----:B------:R-:W1:Y:S01]  /*37c0*/  FCHK P0, -R126, R159 ;  /* 0x0000009f7e007302 */ /* 0x000e620000000100 */
[----:B0-----:R-:W-:-:S04]  /*37d0*/  FFMA R9, R8, -R159, 1 ;  /* 0x3f80000008097423 */ /* 0x001fc8000000089f */
[----:B------:R-:W-:-:S04]  /*37e0*/  FFMA R8, R8, R9, R8 ;  /* 0x0000000908087223 */ /* 0x000fc80000000008 */
[----:B------:R-:W-:-:S04]  /*37f0*/  FFMA R140, R8, -0.5, RZ ;  /* 0xbf000000088c7823 */ /* 0x000fc800000000ff */
[----:B------:R-:W-:-:S04]  /*3800*/  FFMA R9, R140, -R159, -0.5 ;  /* 0xbf0000008c097423 */ /* 0x000fc8000000089f */
[----:B------:R-:W-:Y:S01]  /*3810*/  FFMA R140, R8, R9, R140 ;  /* 0x00000009088c7223 */ /* 0x000fe2000000008c */
[----:B-1----:R-:W-:Y:S06]  /*3820*/  @!P0 BRA `(.L_x_126) ;  /* 0x0000000000148947 */ /* 0x002fec0003800000 */
[----:B------:R-:W-:Y:S01]  /*3830*/  HFMA2 R9, -RZ, RZ, -1.75, 0 ;  /* 0xbf000000ff097431 */ /* 0x000fe200000001ff */
[----:B------:R-:W-:Y:S02]  /*3840*/  MOV R8, R159 ;  /* 0x0000009f00087202 */ /* 0x000fe40000000f00 */
[----:B------:R-:W-:-:S07]  /*3850*/  MOV R126, 0x3870 ;  /* 0x00003870007e7802 */ /* 0x000fce0000000f00 */
[----:B-----5:R-:W-:Y:S05]  /*3860*/  CALL.REL.NOINC `($__internal_4_$__cuda_sm3x_div_rn_noftz_f32_slowpath) ;  /* 0x0000009000007944 */ /* 0x020fea0003c00000 */
[----:B------:R-:W-:-:S07]  /*3870*/  MOV R140, R8 ;  /* 0x00000008008c7202 */ /* 0x000fce0000000f00 */
.L_x_126:
[----:B------:R-:W-:Y:S05]  /*3880*/  BSYNC.RECONVERGENT B3 ;  /* 0x0000000000037941 */ /* 0x000fea0003800200 */
.L_x_125:
[----:B------:R-:W-:Y:S01]  /*3890*/  IADD3 R8, PT, PT, R120, 0x1800000, RZ ;  /* 0x0180000078087810 */ /* 0x000fe20007ffe0ff */
[----:B------:R-:W-:Y:S03]  /*38a0*/  BSSY.RECONVERGENT B0, `(.L_x_127) ;  /* 0x000000c000007945 */ /* 0x000fe60003800200 */
[----:B------:R-:W-:-:S04]  /*38b0*/  LOP3.LUT R8, R8, 0x7f800000, RZ, 0xc0, !PT ;  /* 0x7f80000008087812 */ /* 0x000fc800078ec0ff */
[----:B------:R-:W-:-:S13]  /*38c0*/  ISETP.GT.U32.AND P0, PT, R8, 0x1ffffff, PT ;  /* 0x01ffffff0800780c */ /* 0x000fda0003f04070 */
[----:B------:R-:W-:Y:S05]  /*38d0*/  @P0 BRA `(.L_x_128) ;  /* 0x0000000000100947 */ /* 0x000fea0003800000 */
[----:B------:R-:W-:-:S07]  /*38e0*/  MOV R126, 0x3900 ;  /* 0x00003900007e7802 */ /* 0x000fce0000000f00 */
[----:B-----5:R-:W-:Y:S05]  /*38f0*/  CALL.REL.NOINC `($__internal_2_$__cuda_sm20_rcp_rn_f32_slowpath) ;  /* 0x0000008800ac7944 */ /* 0x020fea0003c00000 */
[----:B------:R-:W-:Y:S01]  /*3900*/  MOV R142, R143 ;  /* 0x0000008f008e7202 */ /* 0x000fe20000000f00 */
[----:B------:R-:W-:Y:S06]  /*3910*/  BRA `(.L_x_129) ;  /* 0x0000000000107947 */ /* 0x000fec0003800000 */
.L_x_128:
[----:B------:R-:W0:Y:S02]  /*3920*/  MUFU.RCP R9, R120 ;  /* 0x0000007800097308 */ /* 0x000e240000001000 */
[----:B0-----:R-:W-:-:S04]  /*3930*/  FFMA R8, R9, R120, -1 ;  /* 0xbf80000009087423 */ /* 0x001fc80000000078 */
[----:B------:R-:W-:-:S04]  /*3940*/  FADD.FTZ R8, -R8, -RZ ;  /* 0x800000ff08087221 */ /* 0x000fc80000010100 */
[----:B------:R-:W-:-:S07]  /*3950*/  FFMA R142, R9, R8, R9 ;  /* 0x00000008098e7223 */ /* 0x000fce0000000009 */
.L_x_129:
[----:B------:R-:W-:Y:S05]  /*3960*/  BSYNC.RECONVERGENT B0 ;  /* 0x0000000000007941 */ /* 0x000fea0003800200 */
.L_x_127:
[----:B------:R-:W-:Y:S01]  /*3970*/  FMUL R126, R120, R120 ;  /* 0x00000078787e7220 */ /* 0x000fe20000400000 */
[----:B------:R-:W-:Y:S01]  /*3980*/  FFMA R9, R139, R140, RZ ;  /* 0x0000008c8b097223 */ /* 0x000fe200000000ff */
[----:B------:R-:W-:Y:S01]  /*3990*/  BSSY.RECONVERGENT B3, `(.L_x_130) ;  /* 0x000000f000037945 */ /* 0x000fe20003800200 */
[----:B------:R-:W-:Y:S01]  /*39a0*/  FMUL R140, R105, R142 ;  /* 0x0000008e698c7220 */ /* 0x000fe20000400000 */
[----:B------:R-:W0:Y:S08]  /*39b0*/  MUFU.RCP R8, R126 ;  /* 0x0000007e00087308 */ /* 0x000e300000001000 */
[----:B------:R-:W1:Y:S01]  /*39c0*/  FCHK P0, R9, R126 ;  /* 0x0000007e09007302 */ /* 0x000e620000000000 */
[----:B0-----:R-:W-:-:S04]  /*39d0*/  FFMA R141, -R126, R8, 1 ;  /* 0x3f8000007e8d7423 */ /* 0x001fc80000000108 */
[----:B------:R-:W-:-:S04]  /*39e0*/  FFMA R8, R8, R141, R8 ;  /* 0x0000008d08087223 */ /* 0x000fc80000000008 */
[----:B------:R-:W-:-:S04]  /*39f0*/  FFMA R139, R9, R8, RZ ;  /* 0x00000008098b7223 */ /* 0x000fc800000000ff */
[----:B------:R-:W-:-:S04]  /*3a00*/  FFMA R120, -R126, R139, R9 ;  /* 0x0000008b7e787223 */ /* 0x000fc80000000109 */
[----:B------:R-:W-:Y:S01]  /*3a10*/  FFMA R8, R8, R120, R139 ;  /* 0x0000007808087223 */ /* 0x000fe2000000008b */
[-C--:B------:R-:W-:Y:S01]  /*3a20*/  FMUL R139, R121, R142.reuse ;  /* 0x0000008e798b7220 */ /* 0x080fe20000400000 */
[----:B------:R-:W-:Y:S01]  /*3a30*/  FMUL R120, R144, R142 ;  /* 0x0000008e90787220 */ /* 0x000fe20000400000 */
[----:B-1----:R-:W-:Y:S06]  /*3a40*/  @!P0 BRA `(.L_x_131) ;  /* 0x00000000000c8947 */ /* 0x002fec0003800000 */
[----:B------:R-:W-:Y:S02]  /*3a50*/  MOV R8, R126 ;  /* 0x0000007e00087202 */ /* 0x000fe40000000f00 */
[----:B------:R-:W-:-:S07]  /*3a60*/  MOV R126, 0x3a80 ;  /* 0x00003a80007e7802 */ /* 0x000fce0000000f00 */
[----:B-----5:R-:W-:Y:S05]  /*3a70*/  CALL.REL.NOINC `($__internal_4_$__cuda_sm3x_div_rn_noftz_f32_slowpath) ;  /* 0x0000008c007c7944 */ /* 0x020fea0003c00000 */
.L_x_131:
[----:B------:R-:W-:Y:S05]  /*3a80*/  BSYNC.RECONVERGENT B3 ;  /* 0x0000000000037941 */ /* 0x000fea0003800200 */
.L_x_130:
[-C--:B------:R-:W-:Y:S01]  /*3a90*/  FMUL R121, R121, R8.reuse ;  /* 0x0000000879797220 */ /* 0x080fe20000400000 */
[-C--:B------:R-:W-:Y:S01]  /*3aa0*/  FMUL R9, R105, R8.reuse ;  /* 0x0000000869097220 */ /* 0x080fe20000400000 */
[----:B------:R-:W-:Y:S01]  /*3ab0*/  FMUL R144, R144, R8 ;  /* 0x0000000890907220 */ /* 0x000fe20000400000 */
[----:B------:R-:W-:Y:S01]  /*3ac0*/  FMUL R105, R110, 0.28209480643272399902 ;  /* 0x3e906ebb6e697820 */ /* 0x000fe20000400000 */
[-C--:B------:R-:W-:Y:S01]  /*3ad0*/  FFMA R8, R112, R142.reuse, R121 ;  /* 0x0000008e70087223 */ /* 0x080fe20000000079 */
[----:B------:R-:W-:Y:S01]  /*3ae0*/  FMUL R110, R109, 0.28209480643272399902 ;  /* 0x3e906ebb6d6e7820 */ /* 0x000fe20000400000 */
[-C--:B------:R-:W-:Y:S01]  /*3af0*/  FFMA R9, R0, R142.reuse, R9 ;  /* 0x0000008e00097223 */ /* 0x080fe20000000009 */
[----:B------:R-:W-:Y:S01]  /*3b00*/  FFMA R121, R111, R142, R144 ;  /* 0x0000008e6f797223 */ /* 0x000fe20000000090 */
[----:B------:R-:W-:Y:S01]  /*3b10*/  FMUL R109, R108, 0.28209480643272399902 ;  /* 0x3e906ebb6c6d7820 */ /* 0x000fe20000400000 */
[----:B------:R-:W-:Y:S01]  /*3b20*/  FMUL R107, R107, 0.28209480643272399902 ;  /* 0x3e906ebb6b6b7820 */ /* 0x000fe20000400000 */
[----:B------:R-:W-:Y:S01]  /*3b30*/  FMUL R106, R106, 0.28209480643272399902 ;  /* 0x3e906ebb6a6a7820 */ /* 0x000fe20000400000 */
[----:B------:R-:W-:Y:S01]  /*3b40*/  FMUL R104, R104, 0.28209480643272399902 ;  /* 0x3e906ebb68687820 */ /* 0x000fe20000400000 */
[----:B------:R-:W-:Y:S06]  /*3b50*/  BRA.U !UP0, `(.L_x_132) ;  /* 0x0000001108487547 */ /* 0x000fec000b800000 */
[----:B------:R-:W0:Y:S01]  /*3b60*/  LDCU UR4, c[0x0][0x578] ;  /* 0x0000af00ff0477ac */ /* 0x000e220008000800 */
[----:B------:R-:W-:Y:S01]  /*3b70*/  FMUL R108, R139, 0.48860251903533935547 ;  /* 0x3efa2a1c8b6c7820 */ /* 0x000fe20000400000 */
[----:B------:R-:W-:-:S03]  /*3b80*/  FMUL R143, R8, 0.48860251903533935547 ;  /* 0x3efa2a1c088f7820 */ /* 0x000fc60000400000 */
[C---:B------:R-:W-:Y:S01]  /*3b90*/  FMUL R126, R108.reuse, R27 ;  /* 0x0000001b6c7e7220 */ /* 0x040fe20000400000 */
[C---:B------:R-:W-:Y:S01]  /*3ba0*/  FFMA R105, -R108.reuse, R18, R105 ;  /* 0x000000126c697223 */ /* 0x040fe20000000169 */
[C---:B------:R-:W-:Y:S01]  /*3bb0*/  FMUL R26, R108.reuse, R26 ;  /* 0x0000001a6c1a7220 */ /* 0x040fe20000400000 */
[----:B------:R-:W-:Y:S01]  /*3bc0*/  FMUL R25, R108, R25 ;  /* 0x000000196c197220 */ /* 0x000fe20000400000 */
[C---:B------:R-:W-:Y:S01]  /*3bd0*/  FFMA R126, R143.reuse, R18, R126 ;  /* 0x000000128f7e7223 */ /* 0x040fe2000000007e */
[----:B------:R-:W-:Y:S01]  /*3be0*/  FMUL R18, R120, 0.48860251903533935547 ;  /* 0x3efa2a1c78127820 */ /* 0x000fe20000400000 */
[CC--:B------:R-:W-:Y:S01]  /*3bf0*/  FFMA R141, -R108.reuse, R17.reuse, R110 ;  /* 0x000000116c8d7223 */ /* 0x0c0fe2000000016e */
[----:B------:R-:W-:Y:S01]  /*3c00*/  FFMA R17, R143, R17, R26 ;  /* 0x000000118f117223 */ /* 0x000fe2000000001a */
[----:B------:R-:W-:Y:S01]  /*3c10*/  FFMA R110, -R108, R16, R109 ;  /* 0x000000106c6e7223 */ /* 0x000fe2000000016d */
[----:B------:R-:W-:Y:S01]  /*3c20*/  FMUL R26, R121, 0.48860251903533935547 ;  /* 0x3efa2a1c791a7820 */ /* 0x000fe20000400000 */
[C---:B------:R-:W-:Y:S01]  /*3c30*/  FMUL R27, R18.reuse, R24 ;  /* 0x00000018121b7220 */ /* 0x040fe20000400000 */
[----:B------:R-:W-:Y:S01]  /*3c40*/  FFMA R25, R143, R16, R25 ;  /* 0x000000108f197223 */ /* 0x000fe20000000019 */
[----:B------:R-:W-:Y:S01]  /*3c50*/  FMUL R23, R18, R23 ;  /* 0x0000001712177220 */ /* 0x000fe20000400000 */
[----:B------:R-:W-:Y:S01]  /*3c60*/  FMUL R109, R140, 0.48860251903533935547 ;  /* 0x3efa2a1c8c6d7820 */ /* 0x000fe20000400000 */
[C---:B------:R-:W-:Y:S01]  /*3c70*/  FMUL R143, R18.reuse, R22 ;  /* 0x00000016128f7220 */ /* 0x040fe20000400000 */
[----:B0-----:R-:W-:Y:S01]  /*3c80*/  UISETP.NE.AND UP1, UPT, UR4, 0x1, UPT ;  /* 0x000000010400788c */ /* 0x001fe2000bf25270 */
[CC--:B------:R-:W-:Y:S01]  /*3c90*/  FFMA R16, R18.reuse, R15.reuse, R105 ;  /* 0x0000000f12107223 */ /* 0x0c0fe20000000069 */
[-C--:B------:R-:W-:Y:S01]  /*3ca0*/  FFMA R22, R18, R14.reuse, R141 ;  /* 0x0000000e12167223 */ /* 0x080fe2000000008d */
[C---:B------:R-:W-:Y:S01]  /*3cb0*/  FFMA R27, R26.reuse, R15, R27 ;  /* 0x0000000f1a1b7223 */ /* 0x040fe2000000001b */
[C---:B------:R-:W-:Y:S01]  /*3cc0*/  FFMA R14, R26.reuse, R14, R23 ;  /* 0x0000000e1a0e7223 */ /* 0x040fe20000000017 */
[----:B------:R-:W-:Y:S01]  /*3cd0*/  FMUL R15, R9, 0.48860251903533935547 ;  /* 0x3efa2a1c090f7820 */ /* 0x000fe20000400000 */
[C---:B------:R-:W-:Y:S01]  /*3ce0*/  FMUL R20, R109.reuse, R20 ;  /* 0x000000146d147220 */ /* 0x040fe20000400000 */
[C---:B------:R-:W-:Y:S01]  /*3cf0*/  FMUL R24, R109.reuse, R21 ;  /* 0x000000156d187220 */ /* 0x040fe20000400000 */
[----:B------:R-:W-:Y:S01]  /*3d00*/  FMUL R19, R109, R19 ;  /* 0x000000136d137220 */ /* 0x000fe20000400000 */
[-C--:B------:R-:W-:Y:S01]  /*3d10*/  FFMA R26, R26, R13.reuse, R143 ;  /* 0x0000000d1a1a7223 */ /* 0x080fe2000000008f */
[----:B------:R-:W-:Y:S01]  /*3d20*/  FADD R126, R107, -R126 ;  /* 0x8000007e6b7e7221 */ /* 0x000fe20000000000 */
[----:B------:R-:W-:Y:S01]  /*3d30*/  FADD R17, R106, -R17 ;  /* 0x800000116a117221 */ /* 0x000fe20000000000 */
[----:B------:R-:W-:Y:S01]  /*3d40*/  FADD R25, R104, -R25 ;  /* 0x8000001968197221 */ /* 0x000fe20000000000 */
[----:B------:R-:W-:Y:S01]  /*3d50*/  FFMA R18, R18, R13, R110 ;  /* 0x0000000d12127223 */ /* 0x000fe2000000006e */
[CC--:B------:R-:W-:Y:S01]  /*3d60*/  FFMA R13, R15.reuse, R11.reuse, R20 ;  /* 0x0000000b0f0d7223 */ /* 0x0c0fe20000000014 */
[C---:B------:R-:W-:Y:S01]  /*3d70*/  FFMA R24, R15.reuse, R12, R24 ;  /* 0x0000000c0f187223 */ /* 0x040fe20000000018 */
[----:B------:R-:W-:Y:S01]  /*3d80*/  FFMA R20, R15, R10, R19 ;  /* 0x0000000a0f147223 */ /* 0x000fe20000000013 */
[----:B------:R-:W-:Y:S01]  /*3d90*/  FADD R27, R126, R27 ;  /* 0x0000001b7e1b7221 */ /* 0x000fe20000000000 */
[----:B------:R-:W-:Y:S01]  /*3da0*/  FADD R14, R17, R14 ;  /* 0x0000000e110e7221 */ /* 0x000fe20000000000 */
[----:B------:R-:W-:Y:S01]  /*3db0*/  FADD R25, R25, R26 ;  /* 0x0000001a19197221 */ /* 0x000fe20000000000 */
[C---:B------:R-:W-:Y:S01]  /*3dc0*/  FFMA R105, -R109.reuse, R12, R16 ;  /* 0x0000000c6d697223 */ /* 0x040fe20000000110 */
[C---:B------:R-:W-:Y:S01]  /*3dd0*/  FFMA R110, -R109.reuse, R11, R22 ;  /* 0x0000000b6d6e7223 */ /* 0x040fe20000000116 */
[----:B------:R-:W-:Y:S01]  /*3de0*/  FFMA R109, -R109, R10, R18 ;  /* 0x0000000a6d6d7223 */ /* 0x000fe20000000112 */
[----:B------:R-:W-:Y:S01]  /*3df0*/  FADD R107, R27, -R24 ;  /* 0x800000181b6b7221 */ /* 0x000fe20000000000 */
[----:B------:R-:W-:Y:S01]  /*3e00*/  FADD R106, R14, -R13 ;  /* 0x8000000d0e6a7221 */ /* 0x000fe20000000000 */
[----:B------:R-:W-:Y:S01]  /*3e10*/  FADD R104, R25, -R20 ;  /* 0x8000001419687221 */ /* 0x000fe20000000000 */
[----:B------:R-:W-:Y:S06]  /*3e20*/  BRA.U !UP1, `(.L_x_132) ;  /* 0x0000000d09947547 */ /* 0x000fec000b800000 */
[C---:B------:R-:W-:Y:S01]  /*3e30*/  FMUL R10, R140.reuse, R139 ;  /* 0x0000008b8c0a7220 */ /* 0x040fe20000400000 */
[C---:B------:R-:W-:Y:S01]  /*3e40*/  FMUL R12, R140.reuse, R8 ;  /* 0x000000088c0c7220 */ /* 0x040fe20000400000 */
[CC--:B------:R-:W-:Y:S01]  /*3e50*/  FMUL R15, R139.reuse, R121.reuse ;  /* 0x000000798b0f7220 */ /* 0x0c0fe20000400000 */
[----:B------:R-:W-:Y:S01]  /*3e60*/  FMUL R17, R140, R121 ;  /* 0x000000798c117220 */ /* 0x000fe20000400000 */
[----:B------:R-:W-:Y:S01]  /*3e70*/  FMUL R14, R10, 1.0925484895706176758 ;  /* 0x3f8bd8a10a0e7820 */ /* 0x000fe20000400000 */
[C---:B------:R-:W-:Y:S01]  /*3e80*/  FFMA R11, R139.reuse, R9, R12 ;  /* 0x000000098b0b7223 */ /* 0x040fe2000000000c */
[----:B------:R-:W-:Y:S01]  /*3e90*/  FMUL R12, R139, R120 ;  /* 0x000000788b0c7220 */ /* 0x000fe20000400000 */
[----:B------:R-:W-:Y:S01]  /*3ea0*/  FFMA R15, R120, R8, R15 ;  /* 0x00000008780f7223 */ /* 0x000fe2000000000f */
[C---:B------:R-:W-:Y:S01]  /*3eb0*/  FFMA R16, R14.reuse, R63, R105 ;  /* 0x0000003f0e107223 */ /* 0x040fe20000000069 */
[C---:B------:R-:W-:Y:S01]  /*3ec0*/  FFMA R110, R14.reuse, R62, R110 ;  /* 0x0000003e0e6e7223 */ /* 0x040fe2000000006e */
[C---:B------:R-:W-:Y:S01]  /*3ed0*/  FMUL R103, R14.reuse, R103 ;  /* 0x000000670e677220 */ /* 0x040fe20000400000 */
[----:B------:R-:W-:Y:S01]  /*3ee0*/  FMUL R18, R11, 1.0925484895706176758 ;  /* 0x3f8bd8a10b127820 */ /* 0x000fe20000400000 */
[C---:B------:R-:W-:Y:S01]  /*3ef0*/  FFMA R109, R14.reuse, R61, R109 ;  /* 0x0000003d0e6d7223 */ /* 0x040fe2000000006d */
[C---:B------:R-:W-:Y:S01]  /*3f00*/  FMUL R13, R14.reuse, R102 ;  /* 0x000000660e0d7220 */ /* 0x040fe20000400000 */
[----:B------:R-:W-:Y:S01]  /*3f10*/  FMUL R14, R14, R101 ;  /* 0x000000650e0e7220 */ /* 0x000fe20000400000 */
[C---:B------:R-:W-:Y:S01]  /*3f20*/  FFMA R20, R18.reuse, R63, R103 ;  /* 0x0000003f12147223 */ /* 0x040fe20000000067 */
[----:B------:R-:W-:Y:S01]  /*3f30*/  FMUL R15, R15, -1.0925484895706176758 ;  /* 0xbf8bd8a10f0f7820 */ /* 0x000fe20000400000 */
[C---:B------:R-:W-:Y:S01]  /*3f40*/  FFMA R21, R18.reuse, R62, R13 ;  /* 0x0000003e12157223 */ /* 0x040fe2000000000d */
[----:B------:R-:W-:Y:S01]  /*3f50*/  FFMA R61, R18, R61, R14 ;  /* 0x0000003d123d7223 */ /* 0x000fe2000000000e */
[----:B------:R-:W-:Y:S01]  /*3f60*/  FMUL R13, R12, -1.0925484895706176758 ;  /* 0xbf8bd8a10c0d7820 */ /* 0x000fe20000400000 */
[----:B------:R-:W-:Y:S01]  /*3f70*/  FMUL R14, R140, R120 ;  /* 0x000000788c0e7220 */ /* 0x000fe20000400000 */
[----:B------:R-:W-:Y:S01]  /*3f80*/  FFMA R17, R120, R9, R17 ;  /* 0x0000000978117223 */ /* 0x000fe20000000011 */
[----:B------:R-:W-:Y:S01]  /*3f90*/  FADD R106, R106, R21 ;  /* 0x000000156a6a7221 */ /* 0x000fe20000000000 */
[C---:B------:R-:W-:Y:S01]  /*3fa0*/  FMUL R100, R13.reuse, R100 ;  /* 0x000000640d647220 */ /* 0x040fe20000400000 */
[C---:B------:R-:W-:Y:S01]  /*3fb0*/  FMUL R18, R13.reuse, R99 ;  /* 0x000000630d127220 */ /* 0x040fe20000400000 */
[C---:B------:R-:W-:Y:S01]  /*3fc0*/  FMUL R98, R13.reuse, R98 ;  /* 0x000000620d627220 */ /* 0x040fe20000400000 */
[C---:B------:R-:W-:Y:S01]  /*3fd0*/  FFMA R16, R13.reuse, R60, R16 ;  /* 0x0000003c0d107223 */ /* 0x040fe20000000010 */
[CC--:B------:R-:W-:Y:S01]  /*3fe0*/  FFMA R19, R13.reuse, R59.reuse, R110 ;  /* 0x0000003b0d137223 */ /* 0x0c0fe2000000006e */
[----:B------:R-:W-:Y:S01]  /*3ff0*/  FFMA R12, R13, R58, R109 ;  /* 0x0000003a0d0c7223 */ /* 0x000fe2000000006d */
[----:B------:R-:W-:Y:S01]  /*4000*/  FMUL R13, R14, -1.0925484895706176758 ;  /* 0xbf8bd8a10e0d7820 */ /* 0x000fe20000400000 */
[----:B------:R-:W-:Y:S01]  /*4010*/  FFMA R99, R15, R59, R18 ;  /* 0x0000003b0f637223 */ /* 0x000fe20000000012 */
[----:B------:R-:W-:Y:S01]  /*4020*/  FMUL R17, R17, -1.0925484895706176758 ;  /* 0xbf8bd8a111117820 */ /* 0x000fe20000400000 */
[----:B------:R-:W-:Y:S01]  /*4030*/  FFMA R100, R15, R60, R100 ;  /* 0x0000003c0f647223 */ /* 0x000fe20000000064 */
[C---:B------:R-:W-:Y:S01]  /*4040*/  FMUL R18, R13.reuse, R93 ;  /* 0x0000005d0d127220 */ /* 0x040fe20000400000 */
[----:B------:R-:W-:Y:S01]  /*4050*/  FMUL R14, R13, R94 ;  /* 0x0000005e0d0e7220 */ /* 0x000fe20000400000 */
[----:B------:R-:W-:Y:S01]  /*4060*/  FFMA R93, R15, R58, R98 ;  /* 0x0000003a0f5d7223 */ /* 0x000fe20000000062 */
[----:B------:R-:W-:Y:S01]  /*4070*/  FMUL R23, R13, R92 ;  /* 0x0000005c0d177220 */ /* 0x000fe20000400000 */
[----:B------:R-:W-:Y:S01]  /*4080*/  FFMA R15, R17, R53, R18 ;  /* 0x00000035110f7223 */ /* 0x000fe20000000012 */
[C---:B------:R-:W-:Y:S01]  /*4090*/  FMUL R25, R140.reuse, R9 ;  /* 0x000000098c197220 */ /* 0x040fe20000400000 */
[C---:B------:R-:W-:Y:S01]  /*40a0*/  FMUL R18, R140.reuse, R140 ;  /* 0x0000008c8c127220 */ /* 0x040fe20000400000 */
[C---:B------:R-:W-:Y:S01]  /*40b0*/  FMUL R21, R139.reuse, R139 ;  /* 0x0000008b8b157220 */ /* 0x040fe20000400000 */
[----:B------:R-:W-:Y:S01]  /*40c0*/  FMUL R24, R139, R8 ;  /* 0x000000088b187220 */ /* 0x000fe20000400000 */
[C---:B------:R-:W-:Y:S01]  /*40d0*/  FFMA R14, R17.reuse, R54, R14 ;  /* 0x00000036110e7223 */ /* 0x040fe2000000000e */
[----:B------:R-:W-:Y:S01]  /*40e0*/  FFMA R17, R17, R52, R23 ;  /* 0x0000003411117223 */ /* 0x000fe20000000017 */
[----:B------:R-:W-:Y:S01]  /*40f0*/  FADD R107, R107, R20 ;  /* 0x000000146b6b7221 */ /* 0x000fe20000000000 */
[----:B------:R-:W-:Y:S01]  /*4100*/  FFMA R22, R140, R9, R25 ;  /* 0x000000098c167223 */ /* 0x000fe20000000019 */
[----:B------:R-:W-:Y:S01]  /*4110*/  FADD R104, R104, R61 ;  /* 0x0000003d68687221 */ /* 0x000fe20000000000 */
[----:B------:R-:W-:Y:S01]  /*4120*/  FMUL R23, R120, R120 ;  /* 0x0000007878177220 */ /* 0x000fe20000400000 */
[----:B------:R-:W-:Y:S01]  /*4130*/  FADD R20, R18, -R21 ;  /* 0x8000001512147221 */ /* 0x000fe20000000000 */
[----:B------:R-:W-:Y:S01]  /*4140*/  FFMA R25, R139, R8, R24 ;  /* 0x000000088b197223 */ /* 0x000fe20000000018 */
[-C--:B------:R-:W-:Y:S01]  /*4150*/  FMUL R61, R120, R121.reuse ;  /* 0x00000079783d7220 */ /* 0x080fe20000400000 */
[----:B------:R-:W-:Y:S01]  /*4160*/  FADD R27, R23, R23 ;  /* 0x00000017171b7221 */ /* 0x000fe20000000000 */
[----:B------:R-:W-:Y:S01]  /*4170*/  FMUL R58, R20, 0.54627424478530883789 ;  /* 0x3f0bd8a1143a7820 */ /* 0x000fe20000400000 */
[----:B------:R-:W-:Y:S01]  /*4180*/  FADD R24, R22, -R25 ;  /* 0x8000001916187221 */ /* 0x000fe20000000000 */
[----:B------:R-:W-:Y:S01]  /*4190*/  FFMA R61, R120, R121, R61 ;  /* 0x00000079783d7223 */ /* 0x000fe2000000003d */
[----:B------:R-:W-:Y:S01]  /*41a0*/  FADD R26, -R18, R27 ;  /* 0x0000001b121a7221 */ /* 0x000fe20000000100 */
[----:B------:R-:W-:Y:S01]  /*41b0*/  FMUL R91, R58, R91 ;  /* 0x0000005b3a5b7220 */ /* 0x000fe20000400000 */
[----:B------:R-:W-:Y:S01]  /*41c0*/  FMUL R60, R24, 0.54627424478530883789 ;  /* 0x3f0bd8a1183c7820 */ /* 0x000fe20000400000 */
[C---:B------:R-:W-:Y:S01]  /*41d0*/  FMUL R63, R58.reuse, R90 ;  /* 0x0000005a3a3f7220 */ /* 0x040fe20000400000 */
[----:B------:R-:W-:Y:S01]  /*41e0*/  FMUL R62, R58, R89 ;  /* 0x000000593a3e7220 */ /* 0x000fe20000400000 */
[----:B------:R-:W-:Y:S01]  /*41f0*/  FADD R59, R61, R61 ;  /* 0x0000003d3d3b7221 */ /* 0x000fe20000000000 */
[----:B------:R-:W-:Y:S01]  /*4200*/  FADD R26, -R21, R26 ;  /* 0x0000001a151a7221 */ /* 0x000fe20000000100 */
[C---:B------:R-:W-:Y:S01]  /*4210*/  FFMA R91, R60.reuse, R51, R91 ;  /* 0x000000333c5b7223 */ /* 0x040fe2000000005b */
[C---:B------:R-:W-:Y:S01]  /*4220*/  FFMA R90, R60.reuse, R50, R63 ;  /* 0x000000323c5a7223 */ /* 0x040fe2000000003f */
[----:B------:R-:W-:Y:S01]  /*4230*/  FFMA R62, R60, R49, R62 ;  /* 0x000000313c3e7223 */ /* 0x000fe2000000003e */
[----:B------:R-:W-:Y:S01]  /*4240*/  FADD R60, -R22, R59 ;  /* 0x0000003b163c7221 */ /* 0x000fe20000000100 */
[----:B------:R-:W-:Y:S01]  /*4250*/  FMUL R63, R26, 0.3153915703296661377 ;  /* 0x3ea17b011a3f7820 */ /* 0x000fe20000400000 */
[----:B------:R-:W-:Y:S01]  /*4260*/  FADD R100, R107, R100 ;  /* 0x000000646b647221 */ /* 0x000fe20000000000 */
[----:B------:R-:W-:Y:S01]  /*4270*/  FADD R99, R106, R99 ;  /* 0x000000636a637221 */ /* 0x000fe20000000000 */
[----:B------:R-:W-:Y:S01]  /*4280*/  FADD R60, -R25, R60 ;  /* 0x0000003c193c7221 */ /* 0x000fe20000000100 */
[C---:B------:R-:W-:Y:S01]  /*4290*/  FFMA R26, R63.reuse, R56, R19 ;  /* 0x000000383f1a7223 */ /* 0x040fe20000000013 */
[C---:B------:R-:W-:Y:S01]  /*42a0*/  FMUL R97, R63.reuse, R97 ;  /* 0x000000613f617220 */ /* 0x040fe20000400000 */
[C---:B------:R-:W-:Y:S01]  /*42b0*/  FMUL R19, R63.reuse, R96 ;  /* 0x000000603f137220 */ /* 0x040fe20000400000 */
[----:B------:R-:W-:Y:S01]  /*42c0*/  FMUL R60, R60, 0.3153915703296661377 ;  /* 0x3ea17b013c3c7820 */ /* 0x000fe20000400000 */
[C---:B------:R-:W-:Y:S01]  /*42d0*/  FMUL R95, R63.reuse, R95 ;  /* 0x0000005f3f5f7220 */ /* 0x040fe20000400000 */
[----:B------:R-:W-:Y:S01]  /*42e0*/  FADD R93, R104, R93 ;  /* 0x0000005d685d7221 */ /* 0x000fe20000000000 */
[----:B------:R-:W-:Y:S01]  /*42f0*/  UISETP.GE.U32.AND UP1, UPT, UR4, 0x3, UPT ;  /* 0x000000030400788c */ /* 0x000fe2000bf26070 */
[C---:B------:R-:W-:Y:S01]  /*4300*/  FFMA R97, R60.reuse, R57, R97 ;  /* 0x000000393c617223 */ /* 0x040fe20000000061 */
[C---:B------:R-:W-:Y:S01]  /*4310*/  FFMA R56, R60.reuse, R56, R19 ;  /* 0x000000383c387223 */ /* 0x040fe20000000013 */
[----:B------:R-:W-:Y:S01]  /*4320*/  FFMA R60, R60, R55, R95 ;  /* 0x000000373c3c7223 */ /* 0x000fe2000000005f */
[C---:B------:R-:W-:Y:S01]  /*4330*/  FFMA R16, R63.reuse, R57, R16 ;  /* 0x000000393f107223 */ /* 0x040fe20000000010 */
[----:B------:R-:W-:Y:S01]  /*4340*/  FFMA R63, R63, R55, R12 ;  /* 0x000000373f3f7223 */ /* 0x000fe2000000000c */
[----:B------:R-:W-:Y:S01]  /*4350*/  FADD R97, R100, R97 ;  /* 0x0000006164617221 */ /* 0x000fe20000000000 */
[----:B------:R-:W-:Y:S01]  /*4360*/  FADD R56, R99, R56 ;  /* 0x0000003863387221 */ /* 0x000fe20000000000 */
[----:B------:R-:W-:Y:S01]  /*4370*/  FADD R60, R93, R60 ;  /* 0x0000003c5d3c7221 */ /* 0x000fe20000000000 */
[C---:B------:R-:W-:Y:S01]  /*4380*/  FFMA R105, R13.reuse, R54, R16 ;  /* 0x000000360d697223 */ /* 0x040fe20000000010 */
        /* <DEDUP_REMOVED lines=11> */
[----:B------:R-:W-:Y:S06]  /*4440*/  BRA.U !UP1, `(.L_x_132) ;  /* 0x00000009090c7547 */ /* 0x000fec000b800000 */
[--C-:B------:R-:W-:Y:S01]  /*4450*/  FFMA R12, R23, 4, -R18.reuse ;  /* 0x40800000170c7823 */ /* 0x100fe20000000812 */
[C---:B------:R-:W-:Y:S01]  /*4460*/  FFMA R14, R18.reuse, -3, R27 ;  /* 0xc0400000120e7823 */ /* 0x040fe2000000001b */
[----:B------:R-:W-:Y:S01]  /*4470*/  FFMA R13, R18, 3, -R21 ;  /* 0x40400000120d7823 */ /* 0x000fe20000000815 */
[C---:B------:R-:W-:Y:S01]  /*4480*/  FFMA R26, R21.reuse, -3, R18 ;  /* 0xc0400000151a7823 */ /* 0x040fe20000000012 */
[----:B------:R-:W-:Y:S01]  /*4490*/  FMUL R18, R8, -0.59004360437393188477 ;  /* 0xbf170d1908127820 */ /* 0x000fe20000400000 */
[----:B------:R-:W-:Y:S01]  /*44a0*/  FADD R16, -R21, R12 ;  /* 0x0000000c15107221 */ /* 0x000fe20000000100 */
[C---:B------:R-:W-:Y:S01]  /*44b0*/  FFMA R17, R22.reuse, 3, -R25 ;  /* 0x4040000016117823 */ /* 0x040fe20000000819 */
[----:B------:R-:W-:Y:S01]  /*44c0*/  FMUL R12, R139, -0.59004360437393188477 ;  /* 0xbf170d198b0c7820 */ /* 0x000fe20000400000 */
[----:B------:R-:W-:Y:S01]  /*44d0*/  FMUL R15, R13, R18 ;  /* 0x000000120d0f7220 */ /* 0x000fe20000400000 */
[----:B------:R-:W-:Y:S01]  /*44e0*/  FFMA R21, R21, -3, R14 ;  /* 0xc040000015157823 */ /* 0x000fe2000000000e */
[----:B------:R-:W-:Y:S01]  /*44f0*/  FFMA R14, R61, 4, -R22 ;  /* 0x408000003d0e7823 */ /* 0x000fe20000000816 */
[----:B------:R-:W-:Y:S01]  /*4500*/  FFMA R50, R22, -3, R59 ;  /* 0xc040000016327823 */ /* 0x000fe2000000003b */
[C---:B------:R-:W-:Y:S01]  /*4510*/  FFMA R15, R12.reuse, R17, R15 ;  /* 0x000000110c0f7223 */ /* 0x040fe2000000000f */
[----:B------:R-:W-:Y:S01]  /*4520*/  FMUL R17, R11, 2.8906114101409912109 ;  /* 0x4038ffc70b117820 */ /* 0x000fe20000400000 */
[C---:B------:R-:W-:Y:S01]  /*4530*/  FADD R18, -R25.reuse, R14 ;  /* 0x0000000e19127221 */ /* 0x040fe20000000100 */
[----:B------:R-:W-:Y:S01]  /*4540*/  FFMA R49, R25, -3, R22 ;  /* 0xc040000019317823 */ /* 0x000fe20000000016 */
[----:B------:R-:W-:Y:S01]  /*4550*/  FMUL R14, R12, R13 ;  /* 0x0000000d0c0e7220 */ /* 0x000fe20000400000 */
[----:B------:R-:W-:Y:S01]  /*4560*/  FMUL R11, R120, 1.4453057050704956055 ;  /* 0x3fb8ffc7780b7820 */ /* 0x000fe20000400000 */
[----:B------:R-:W-:Y:S01]  /*4570*/  FMUL R12, R10, 2.8906114101409912109 ;  /* 0x4038ffc70a0c7820 */ /* 0x000fe20000400000 */
[----:B------:R-:W-:Y:S01]  /*4580*/  FMUL R27, R9, -0.59004360437393188477 ;  /* 0xbf170d19091b7820 */ /* 0x000fe20000400000 */
[----:B------:R-:W-:Y:S01]  /*4590*/  FMUL R22, R120, R17 ;  /* 0x0000001178167220 */ /* 0x000fe20000400000 */
[----:B------:R-:W-:Y:S01]  /*45a0*/  FMUL R23, R24, R11 ;  /* 0x0000000b18177220 */ /* 0x000fe20000400000 */
[----:B------:R-:W-:Y:S01]  /*45b0*/  FMUL R13, R140, -0.59004360437393188477 ;  /* 0xbf170d198c0d7820 */ /* 0x000fe20000400000 */
[C---:B------:R-:W-:Y:S01]  /*45c0*/  FMUL R19, R121.reuse, 1.4453057050704956055 ;  /* 0x3fb8ffc779137820 */ /* 0x040fe20000400000 */
[----:B------:R-:W-:Y:S01]  /*45d0*/  FMUL R24, R26, R27 ;  /* 0x0000001b1a187220 */ /* 0x000fe20000400000 */
[-C--:B------:R-:W-:Y:S01]  /*45e0*/  FFMA R22, R121, R12.reuse, R22 ;  /* 0x0000000c79167223 */ /* 0x080fe20000000016 */
[C---:B------:R-:W-:Y:S01]  /*45f0*/  FMUL R12, R120.reuse, R12 ;  /* 0x0000000c780c7220 */ /* 0x040fe20000400000 */
[----:B------:R-:W-:Y:S01]  /*4600*/  FFMA R25, R25, -3, R50 ;  /* 0xc040000019197823 */ /* 0x000fe20000000032 */
[----:B------:R-:W-:Y:S01]  /*4610*/  FMUL R120, R120, 0.37317633628845214844 ;  /* 0x3ebf10f878787820 */ /* 0x000fe20000400000 */
[C---:B------:R-:W-:Y:S01]  /*4620*/  FMUL R10, R20.reuse, R11 ;  /* 0x0000000b140a7220 */ /* 0x040fe20000400000 */
[----:B------:R-:W-:Y:S01]  /*4630*/  FFMA R50, R20, R19, R23 ;  /* 0x0000001314327223 */ /* 0x000fe20000000017 */
[C---:B------:R-:W-:Y:S01]  /*4640*/  FMUL R11, R13.reuse, R26 ;  /* 0x0000001a0d0b7220 */ /* 0x040fe20000400000 */
[----:B------:R-:W-:Y:S01]  /*4650*/  FFMA R49, R13, R49, R24 ;  /* 0x000000310d317223 */ /* 0x000fe20000000018 */
[C---:B------:R-:W-:Y:S01]  /*4660*/  FMUL R88, R14.reuse, R88 ;  /* 0x000000580e587220 */ /* 0x040fe20000400000 */
[C---:B------:R-:W-:Y:S01]  /*4670*/  FMUL R20, R14.reuse, R87 ;  /* 0x000000570e147220 */ /* 0x040fe20000400000 */
[C---:B------:R-:W-:Y:S01]  /*4680*/  FMUL R13, R14.reuse, R86 ;  /* 0x000000560e0d7220 */ /* 0x040fe20000400000 */
[C---:B------:R-:W-:Y:S01]  /*4690*/  FFMA R105, R14.reuse, R48, R105 ;  /* 0x000000300e697223 */ /* 0x040fe20000000069 */
[C---:B------:R-:W-:Y:S01]  /*46a0*/  FFMA R27, R14.reuse, R47, R110 ;  /* 0x0000002f0e1b7223 */ /* 0x040fe2000000006e */
[----:B------:R-:W-:Y:S01]  /*46b0*/  FFMA R109, R14, R46, R109 ;  /* 0x0000002e0e6d7223 */ /* 0x000fe2000000006d */
[----:B------:R-:W-:Y:S01]  /*46c0*/  FMUL R14, R121, 0.37317633628845214844 ;  /* 0x3ebf10f8790e7820 */ /* 0x000fe20000400000 */
[----:B------:R-:W-:Y:S01]  /*46d0*/  FMUL R24, R120, R25 ;  /* 0x0000001978187220 */ /* 0x000fe20000400000 */
[----:B------:R-:W-:Y:S01]  /*46e0*/  FMUL R17, R8, -0.45704579353332519531 ;  /* 0xbeea01e808117820 */ /* 0x000fe20000400000 */
[C---:B------:R-:W-:Y:S01]  /*46f0*/  FFMA R88, R15.reuse, R48, R88 ;  /* 0x000000300f587223 */ /* 0x040fe20000000058 */
[----:B------:R-:W-:Y:S01]  /*4700*/  FFMA R47, R15, R47, R20 ;  /* 0x0000002f0f2f7223 */ /* 0x000fe20000000014 */
[----:B------:R-:W-:Y:S01]  /*4710*/  FFMA R24, R21, R14, R24 ;  /* 0x0000000e15187223 */ /* 0x000fe20000000018 */
[----:B------:R-:W-:Y:S01]  /*4720*/  FMUL R9, R9, -0.45704579353332519531 ;  /* 0xbeea01e809097820 */ /* 0x000fe20000400000 */
[----:B------:R-:W-:Y:S01]  /*4730*/  FFMA R15, R15, R46, R13 ;  /* 0x0000002e0f0f7223 */ /* 0x000fe2000000000d */
[----:B------:R-:W-:Y:S01]  /*4740*/  FMUL R139, R139, -0.45704579353332519531 ;  /* 0xbeea01e88b8b7820 */ /* 0x000fe20000400000 */
[----:B------:R-:W-:Y:S01]  /*4750*/  FMUL R14, R16, R17 ;  /* 0x00000011100e7220 */ /* 0x000fe20000400000 */
[----:B------:R-:W-:Y:S01]  /*4760*/  FMUL R13, R140, -0.45704579353332519531 ;  /* 0xbeea01e88c0d7820 */ /* 0x000fe20000400000 */
[----:B------:R-:W-:Y:S01]  /*4770*/  FMUL R120, R120, R21 ;  /* 0x0000001578787220 */ /* 0x000fe20000400000 */
[----:B------:R-:W-:Y:S01]  /*4780*/  FMUL R21, R16, R9 ;  /* 0x0000000910157220 */ /* 0x000fe20000400000 */
[C---:B------:R-:W-:Y:S01]  /*4790*/  FFMA R19, R139.reuse, R18, R14 ;  /* 0x000000128b137223 */ /* 0x040fe2000000000e */
[----:B------:R-:W-:Y:S01]  /*47a0*/  FMUL R85, R12, R85 ;  /* 0x000000550c557220 */ /* 0x000fe20000400000 */
[----:B------:R-:W-:Y:S01]  /*47b0*/  FMUL R139, R139, R16 ;  /* 0x000000108b8b7220 */ /* 0x000fe20000400000 */
[----:B------:R-:W-:Y:S01]  /*47c0*/  FMUL R9, R16, R13 ;  /* 0x0000000d10097220 */ /* 0x000fe20000400000 */
[----:B------:R-:W-:Y:S01]  /*47d0*/  FMUL R16, R10, R67 ;  /* 0x000000430a107220 */ /* 0x000fe20000400000 */
[C---:B------:R-:W-:Y:S01]  /*47e0*/  FMUL R17, R12.reuse, R84 ;  /* 0x000000540c117220 */ /* 0x040fe20000400000 */
[----:B------:R-:W-:Y:S01]  /*47f0*/  FMUL R8, R12, R79 ;  /* 0x0000004f0c087220 */ /* 0x000fe20000400000 */
[----:B------:R-:W-:Y:S01]  /*4800*/  FFMA R23, R18, R13, R21 ;  /* 0x0000000d12177223 */ /* 0x000fe20000000015 */
[----:B------:R-:W-:Y:S01]  /*4810*/  FMUL R13, R10, R68 ;  /* 0x000000440a0d7220 */ /* 0x000fe20000400000 */
[-C--:B------:R-:W-:Y:S01]  /*4820*/  FFMA R85, R22, R45.reuse, R85 ;  /* 0x0000002d16557223 */ /* 0x080fe20000000055 */
[----:B------:R-:W-:Y:S01]  /*4830*/  FFMA R18, R12, R45, R105 ;  /* 0x0000002d0c127223 */ /* 0x000fe20000000069 */
[----:B------:R-:W-:Y:S01]  /*4840*/  FFMA R45, R50, R31, R16 ;  /* 0x0000001f322d7223 */ /* 0x000fe20000000010 */
[C---:B------:R-:W-:Y:S01]  /*4850*/  FFMA R14, R22.reuse, R44, R17 ;  /* 0x0000002c160e7223 */ /* 0x040fe20000000011 */
[-C--:B------:R-:W-:Y:S01]  /*4860*/  FFMA R8, R22, R43.reuse, R8 ;  /* 0x0000002b16087223 */ /* 0x080fe20000000008 */
[C---:B------:R-:W-:Y:S01]  /*4870*/  FFMA R109, R12.reuse, R43, R109 ;  /* 0x0000002b0c6d7223 */ /* 0x040fe2000000006d */
[C---:B------:R-:W-:Y:S01]  /*4880*/  FMUL R66, R11.reuse, R66 ;  /* 0x000000420b427220 */ /* 0x040fe20000400000 */
[C---:B------:R-:W-:Y:S01]  /*4890*/  FMUL R16, R11.reuse, R65 ;  /* 0x000000410b107220 */ /* 0x040fe20000400000 */
[----:B------:R-:W-:Y:S01]  /*48a0*/  FFMA R44, R12, R44, R27 ;  /* 0x0000002c0c2c7223 */ /* 0x000fe2000000001b */
[----:B------:R-:W-:Y:S01]  /*48b0*/  FFMA R43, R50, R32, R13 ;  /* 0x00000020322b7223 */ /* 0x000fe2000000000d */
[----:B------:R-:W-:Y:S01]  /*48c0*/  FMUL R17, R11, R64 ;  /* 0x000000400b117220 */ /* 0x000fe20000400000 */
[C---:B------:R-:W-:Y:S01]  /*48d0*/  FMUL R78, R139.reuse, R78 ;  /* 0x0000004e8b4e7220 */ /* 0x040fe20000400000 */
[C---:B------:R-:W-:Y:S01]  /*48e0*/  FMUL R12, R139.reuse, R77 ;  /* 0x0000004d8b0c7220 */ /* 0x040fe20000400000 */
[----:B------:R-:W-:Y:S01]  /*48f0*/  FMUL R13, R139, R76 ;  /* 0x0000004c8b0d7220 */ /* 0x000fe20000400000 */
[----:B------:R-:W-:Y:S01]  /*4900*/  FADD R88, R107, R88 ;  /* 0x000000586b587221 */ /* 0x000fe20000000000 */
[----:B------:R-:W-:Y:S01]  /*4910*/  FADD R47, R106, R47 ;  /* 0x0000002f6a2f7221 */ /* 0x000fe20000000000 */
[----:B------:R-:W-:Y:S01]  /*4920*/  FADD R15, R104, R15 ;  /* 0x0000000f680f7221 */ /* 0x000fe20000000000 */
[C---:B------:R-:W-:Y:S01]  /*4930*/  FFMA R66, R49.reuse, R30, R66 ;  /* 0x0000001e31427223 */ /* 0x040fe20000000042 */
[C---:B------:R-:W-:Y:S01]  /*4940*/  FFMA R51, R49.reuse, R29, R16 ;  /* 0x0000001d31337223 */ /* 0x040fe20000000010 */
[----:B------:R-:W-:Y:S01]  /*4950*/  FFMA R49, R49, R28, R17 ;  /* 0x0000001c31317223 */ /* 0x000fe20000000011 */
[C---:B------:R-:W-:Y:S01]  /*4960*/  FFMA R78, R19.reuse, R42, R78 ;  /* 0x0000002a134e7223 */ /* 0x040fe2000000004e */
[C---:B------:R-:W-:Y:S01]  /*4970*/  FFMA R17, R19.reuse, R41, R12 ;  /* 0x0000002913117223 */ /* 0x040fe2000000000c */
[----:B------:R-:W-:Y:S01]  /*4980*/  FFMA R13, R19, R40, R13 ;  /* 0x00000028130d7223 */ /* 0x000fe2000000000d */
        /* <DEDUP_REMOVED lines=9> */
[C---:B------:R-:W-:Y:S01]  /*4a20*/  FMUL R72, R9.reuse, R72 ;  /* 0x0000004809487220 */ /* 0x040fe20000400000 */
[C---:B------:R-:W-:Y:S01]  /*4a30*/  FMUL R16, R9.reuse, R71 ;  /* 0x0000004709107220 */ /* 0x040fe20000400000 */
[----:B------:R-:W-:Y:S01]  /*4a40*/  FMUL R25, R9, R70 ;  /* 0x0000004609197220 */ /* 0x000fe20000400000 */
[C---:B------:R-:W-:Y:S01]  /*4a50*/  FFMA R75, R24.reuse, R39, R75 ;  /* 0x00000027184b7223 */ /* 0x040fe2000000004b */
[C---:B------:R-:W-:Y:S01]  /*4a60*/  FFMA R19, R24.reuse, R38, R19 ;  /* 0x0000002618137223 */ /* 0x040fe20000000013 */
[----:B------:R-:W-:Y:S01]  /*4a70*/  FFMA R21, R24, R37, R12 ;  /* 0x0000002518157223 */ /* 0x000fe2000000000c */
[----:B------:R-:W-:Y:S01]  /*4a80*/  FADD R78, R85, R78 ;  /* 0x0000004e554e7221 */ /* 0x000fe20000000000 */
[----:B------:R-:W-:Y:S01]  /*4a90*/  FADD R14, R14, R17 ;  /* 0x000000110e0e7221 */ /* 0x000fe20000000000 */
[----:B------:R-:W-:Y:S01]  /*4aa0*/  FADD R8, R8, R13 ;  /* 0x0000000d08087221 */ /* 0x000fe20000000000 */
[----:B------:R-:W-:Y:S01]  /*4ab0*/  FMUL R69, R10, R69 ;  /* 0x000000450a457220 */ /* 0x000fe20000400000 */
[C---:B------:R-:W-:Y:S01]  /*4ac0*/  FFMA R72, R23.reuse, R36, R72 ;  /* 0x0000002417487223 */ /* 0x040fe20000000048 */
[C---:B------:R-:W-:Y:S01]  /*4ad0*/  FFMA R27, R23.reuse, R35, R16 ;  /* 0x00000023171b7223 */ /* 0x040fe20000000010 */
[----:B------:R-:W-:Y:S01]  /*4ae0*/  FFMA R25, R23, R34, R25 ;  /* 0x0000002217197223 */ /* 0x000fe20000000019 */
[C---:B------:R-:W-:Y:S01]  /*4af0*/  FFMA R12, R120.reuse, R39, R53 ;  /* 0x00000027780c7223 */ /* 0x040fe20000000035 */
[C---:B------:R-:W-:Y:S01]  /*4b00*/  FFMA R38, R120.reuse, R38, R41 ;  /* 0x0000002678267223 */ /* 0x040fe20000000029 */
[----:B------:R-:W-:Y:S01]  /*4b10*/  FFMA R37, R120, R37, R40 ;  /* 0x0000002578257223 */ /* 0x000fe20000000028 */
[----:B------:R-:W-:Y:S01]  /*4b20*/  FADD R75, R78, R75 ;  /* 0x0000004b4e4b7221 */ /* 0x000fe20000000000 */
[----:B------:R-:W-:Y:S01]  /*4b30*/  FADD R14, R14, R19 ;  /* 0x000000130e0e7221 */ /* 0x000fe20000000000 */
[----:B------:R-:W-:Y:S01]  /*4b40*/  FADD R8, R8, R21 ;  /* 0x0000001508087221 */ /* 0x000fe20000000000 */
[----:B------:R-:W-:Y:S01]  /*4b50*/  FFMA R69, R50, R33, R69 ;  /* 0x0000002132457223 */ /* 0x000fe20000000045 */
        /* <DEDUP_REMOVED lines=17> */
[----:B------:R-:W-:-:S07]  /*4c70*/  FADD R104, R8, R49 ;  /* 0x0000003108687221 */ /* 0x000fce0000000000 */
.L_x_132:
[-C--:B-----5:R-:W-:Y:S01]  /*4c80*/  FMUL R9, R80, R83.reuse ;  /* 0x0000005350097220 */ /* 0x0a0fe20000400000 */
[-C--:B------:R-:W-:Y:S01]  /*4c90*/  FMUL R12, R128, R82.reuse ;  /* 0x00000052800c7220 */ /* 0x080fe20000400000 */
[-C--:B------:R-:W-:Y:S01]  /*4ca0*/  FMUL R11, R137, R82.reuse ;  /* 0x00000052890b7220 */ /* 0x080fe20000400000 */
[-C--:B------:R-:W-:Y:S01]  /*4cb0*/  FMUL R10, R81, R82.reuse ;  /* 0x00000052510a7220 */ /* 0x080fe20000400000 */
[C---:B------:R-:W-:Y:S01]  /*4cc0*/  FFMA R16, R80.reuse, R83, R9 ;  /* 0x0000005350107223 */ /* 0x040fe20000000009 */
[CC--:B------:R-:W-:Y:S01]  /*4cd0*/  FMUL R9, R80.reuse, R81.reuse ;  /* 0x0000005150097220 */ /* 0x0c0fe20000400000 */
[-C--:B------:R-:W-:Y:S01]  /*4ce0*/  FFMA R17, R129, R81.reuse, R12 ;  /* 0x0000005181117223 */ /* 0x080fe2000000000c */
[----:B------:R-:W-:Y:S01]  /*4cf0*/  FMUL R14, R80, R82 ;  /* 0x00000052500e7220 */ /* 0x000fe20000400000 */
[----:B------:R-:W-:Y:S01]  /*4d00*/  FMUL R12, R128, R80 ;  /* 0x00000050800c7220 */ /* 0x000fe20000400000 */
[C---:B------:R-:W-:Y:S01]  /*4d10*/  FMUL R8, R137.reuse, R138 ;  /* 0x0000008a89087220 */ /* 0x040fe20000400000 */
[----:B------:R-:W-:Y:S01]  /*4d20*/  FFMA R18, R138, R81, R11 ;  /* 0x000000518a127223 */ /* 0x000fe2000000000b */
[CCC-:B------:R-:W-:Y:S01]  /*4d30*/  FFMA R21, R128.reuse, R137.reuse, R9.reuse ;  /* 0x0000008980157223 */ /* 0x1c0fe20000000009 */
[C---:B------:R-:W-:Y:S01]  /*4d40*/  FFMA R23, -R128.reuse, R137, R9 ;  /* 0x0000008980177223 */ /* 0x040fe20000000109 */
[----:B------:R-:W-:Y:S01]  /*4d50*/  FMUL R15, R128, R81 ;  /* 0x00000051800f7220 */ /* 0x000fe20000400000 */
[----:B------:R-:W-:Y:S01]  /*4d60*/  FMUL R9, R137, R137 ;  /* 0x0000008989097220 */ /* 0x000fe20000400000 */
[CC--:B------:R-:W-:Y:S01]  /*4d70*/  FMUL R11, R81.reuse, R81.reuse ;  /* 0x00000051510b7220 */ /* 0x0c0fe20000400000 */
[----:B------:R-:W-:Y:S01]  /*4d80*/  FFMA R13, R81, R82, R10 ;  /* 0x00000052510d7223 */ /* 0x000fe2000000000a */
[-C--:B------:R-:W-:Y:S01]  /*4d90*/  FFMA R14, R83, R81.reuse, R14 ;  /* 0x00000051530e7223 */ /* 0x080fe2000000000e */
[CC--:B------:R-:W-:Y:S01]  /*4da0*/  FFMA R22, R137.reuse, R81.reuse, -R12 ;  /* 0x0000005189167223 */ /* 0x0c0fe2000000080c */
[-C--:B------:R-:W-:Y:S01]  /*4db0*/  FMUL R10, R80, R138.reuse ;  /* 0x0000008a500a7220 */ /* 0x080fe20000400000 */
[CC--:B------:R-:W-:Y:S01]  /*4dc0*/  FFMA R8, R137.reuse, R138.reuse, R8 ;  /* 0x0000008a89087223 */ /* 0x0c0fe20000000008 */
[----:B------:R-:W-:Y:S01]  /*4dd0*/  FFMA R81, R137, R81, R12 ;  /* 0x0000005189517223 */ /* 0x000fe2000000000c */
[----:B------:R-:W-:Y:S01]  /*4de0*/  FMUL R138, R128, R138 ;  /* 0x0000008a808a7220 */ /* 0x000fe20000400000 */
[CC--:B------:R-:W-:Y:S01]  /*4df0*/  FFMA R20, R80.reuse, R137.reuse, -R15 ;  /* 0x0000008950147223 */ /* 0x0c0fe2000000080f */
[----:B------:R-:W-:Y:S01]  /*4e00*/  FADD R12, R9, R11 ;  /* 0x0000000b090c7221 */ /* 0x000fe20000000000 */
[CC--:B------:R-:W-:Y:S01]  /*4e10*/  FFMA R15, R80.reuse, R137.reuse, R15 ;  /* 0x00000089500f7223 */ /* 0x0c0fe2000000000f */
[-C--:B------:R-:W-:Y:S01]  /*4e20*/  FFMA R11, R80, R80.reuse, R11 ;  /* 0x00000050500b7223 */ /* 0x080fe2000000000b */
[----:B------:R-:W-:Y:S01]  /*4e30*/  FFMA R10, R83, R137, R10 ;  /* 0x00000089530a7223 */ /* 0x000fe2000000000a */
[----:B------:R-:W-:Y:S01]  /*4e40*/  FMUL R83, R128, R83 ;  /* 0x0000005380537220 */ /* 0x000fe20000400000 */
[----:B------:R-:W-:Y:S01]  /*4e50*/  FFMA R19, R129, R137, R138 ;  /* 0x0000008981137223 */ /* 0x000fe2000000008a */
[----:B------:R-:W-:Y:S01]  /*4e60*/  FADD R15, R15, R15 ;  /* 0x0000000f0f0f7221 */ /* 0x000fe20000000000 */
[----:B------:R-:W-:Y:S01]  /*4e70*/  FADD R11, R11, R11 ;  /* 0x0000000b0b0b7221 */ /* 0x000fe20000000000 */
[-C--:B------:R-:W-:Y:S01]  /*4e80*/  FFMA R83, R129, R80.reuse, R83 ;  /* 0x0000005081537223 */ /* 0x080fe20000000053 */
[C-C-:B------:R-:W-:Y:S01]  /*4e90*/  FADD R26, R14.reuse, R19.reuse ;  /* 0x000000130e1a7221 */ /* 0x140fe20000000000 */
[----:B------:R-:W-:Y:S01]  /*4ea0*/  FADD R28, R14, -R19 ;  /* 0x800000130e1c7221 */ /* 0x000fe20000000000 */
[----:B------:R-:W-:Y:S01]  /*4eb0*/  FFMA R80, R80, R80, R9 ;  /* 0x0000005050507223 */ /* 0x000fe20000000009 */
[----:B------:R-:W-:Y:S01]  /*4ec0*/  FADD R11, -R11, 1 ;  /* 0x3f8000000b0b7421 */ /* 0x000fe20000000100 */
[-C--:B------:R-:W-:Y:S01]  /*4ed0*/  FFMA R14, R6, R15.reuse, RZ ;  /* 0x0000000f060e7223 */ /* 0x080fe200000000ff */
[--C-:B------:R-:W-:Y:S01]  /*4ee0*/  FADD R25, R13, R16.reuse ;  /* 0x000000100d197221 */ /* 0x100fe20000000000 */
[----:B------:R-:W-:Y:S01]  /*4ef0*/  FADD R9, R10, R17 ;  /* 0x000000110a097221 */ /* 0x000fe20000000000 */
[C---:B------:R-:W-:Y:S01]  /*4f00*/  FADD R29, R8.reuse, R16 ;  /* 0x00000010081d7221 */ /* 0x040fe20000000000 */
[----:B------:R-:W-:Y:S01]  /*4f10*/  FADD R24, R8, R13 ;  /* 0x0000000d08187221 */ /* 0x000fe20000000000 */
[----:B------:R-:W-:Y:S01]  /*4f20*/  FADD R16, R10, -R17 ;  /* 0x800000110a107221 */ /* 0x000fe20000000000 */
[-C--:B------:R-:W-:Y:S01]  /*4f30*/  FFMA R8, R5, R15.reuse, RZ ;  /* 0x0000000f05087223 */ /* 0x080fe200000000ff */
[----:B------:R-:W-:Y:S01]  /*4f40*/  FFMA R10, RZ, R15, RZ ;  /* 0x0000000fff0a7223 */ /* 0x000fe200000000ff */
[-C--:B------:R-:W-:Y:S01]  /*4f50*/  FFMA R35, RZ, R11.reuse, R14 ;  /* 0x0000000bff237223 */ /* 0x080fe2000000000e */
[----:B------:R-:W-:Y:S01]  /*4f60*/  FADD R23, R23, R23 ;  /* 0x0000001717177221 */ /* 0x000fe20000000000 */
[----:B------:R-:W-:Y:S01]  /*4f70*/  FADD R25, R25, R25 ;  /* 0x0000001919197221 */ /* 0x000fe20000000000 */
[----:B------:R-:W-:Y:S01]  /*4f80*/  FADD R14, R9, R9 ;  /* 0x00000009090e7221 */ /* 0x000fe20000000000 */
[----:B------:R-:W-:Y:S01]  /*4f90*/  FADD R12, R12, R12 ;  /* 0x0000000c0c0c7221 */ /* 0x000fe20000000000 */
[-C--:B------:R-:W-:Y:S01]  /*4fa0*/  FFMA R13, RZ, R11.reuse, R8 ;  /* 0x0000000bff0d7223 */ /* 0x080fe20000000008 */
[-CC-:B------:R-:W-:Y:S01]  /*4fb0*/  FFMA R15, R124, R11.reuse, R10.reuse ;  /* 0x0000000b7c0f7223 */ /* 0x180fe2000000000a */
[-CC-:B------:R-:W-:Y:S01]  /*4fc0*/  FFMA R17, RZ, R11.reuse, R10.reuse ;  /* 0x0000000bff117223 */ /* 0x180fe2000000000a */
[----:B------:R-:W-:Y:S01]  /*4fd0*/  FFMA R37, R125, R11, R10 ;  /* 0x0000000b7d257223 */ /* 0x000fe2000000000a */
[----:B------:R-:W-:Y:S01]  /*4fe0*/  FADD R81, R81, R81 ;  /* 0x0000005151517221 */ /* 0x000fe20000000000 */
[-C--:B------:R-:W-:Y:S01]  /*4ff0*/  FFMA R32, R6, R23.reuse, RZ ;  /* 0x0000001706207223 */ /* 0x080fe200000000ff */
[----:B------:R-:W-:Y:S01]  /*5000*/  FADD R9, RZ, -R25 ;  /* 0x80000019ff097221 */ /* 0x000fe20000000000 */
[CC--:B------:R-:W-:Y:S01]  /*5010*/  FFMA R30, R5.reuse, R14.reuse, RZ ;  /* 0x0000000e051e7223 */ /* 0x0c0fe200000000ff */
[----:B------:R-:W-:Y:S01]  /*5020*/  FFMA R11, RZ, R14, RZ ;  /* 0x0000000eff0b7223 */ /* 0x000fe200000000ff */
[----:B------:R-:W-:Y:S01]  /*5030*/  FADD R12, -R12, 1 ;  /* 0x3f8000000c0c7421 */ /* 0x000fe20000000100 */
[CC--:B------:R-:W-:Y:S01]  /*5040*/  FFMA R8, R5.reuse, R23.reuse, RZ ;  /* 0x0000001705087223 */ /* 0x0c0fe200000000ff */
[----:B------:R-:W-:Y:S01]  /*5050*/  FFMA R10, RZ, R23, RZ ;  /* 0x00000017ff0a7223 */ /* 0x000fe200000000ff */
[----:B------:R-:W-:Y:S01]  /*5060*/  FFMA R39, RZ, R81, R32 ;  /* 0x00000051ff277223 */ /* 0x000fe20000000020 */
[-C--:B------:R-:W-:Y:S01]  /*5070*/  FFMA R30, RZ, R9.reuse, R30 ;  /* 0x00000009ff1e7223 */ /* 0x080fe2000000001e */
[-CC-:B------:R-:W-:Y:S01]  /*5080*/  FFMA R32, R124, R9.reuse, R11.reuse ;  /* 0x000000097c207223 */ /* 0x180fe2000000000b */
[----:B------:R-:W-:Y:S01]  /*5090*/  FFMA R31, RZ, R9, R11 ;  /* 0x00000009ff1f7223 */ /* 0x000fe2000000000b */
[----:B------:R-:W-:Y:S01]  /*50a0*/  FADD R20, R20, R20 ;  /* 0x0000001414147221 */ /* 0x000fe20000000000 */
[-C--:B------:R-:W-:Y:S01]  /*50b0*/  FFMA R9, R5, R12.reuse, RZ ;  /* 0x0000000c05097223 */ /* 0x080fe200000000ff */
[-C--:B------:R-:W-:Y:S01]  /*50c0*/  FFMA R33, R6, R12.reuse, RZ ;  /* 0x0000000c06217223 */ /* 0x080fe200000000ff */
[----:B------:R-:W-:Y:S01]  /*50d0*/  FFMA R11, RZ, R12, RZ ;  /* 0x0000000cff0b7223 */ /* 0x000fe200000000ff */
[--C-:B------:R-:W-:Y:S01]  /*50e0*/  FADD R27, R18, -R83.reuse ;  /* 0x80000053121b7221 */ /* 0x100fe20000000000 */
[----:B------:R-:W-:Y:S01]  /*50f0*/  FADD R24, R24, R24 ;  /* 0x0000001818187221 */ /* 0x000fe20000000000 */
[----:B------:R-:W-:Y:S01]  /*5100*/  FADD R18, R18, R83 ;  /* 0x0000005312127221 */ /* 0x000fe20000000000 */
[-C--:B------:R-:W-:Y:S01]  /*5110*/  FFMA R19, RZ, R81.reuse, R8 ;  /* 0x00000051ff137223 */ /* 0x080fe20000000008 */
[-CC-:B------:R-:W-:Y:S01]  /*5120*/  FFMA R23, R124, R81.reuse, R10.reuse ;  /* 0x000000517c177223 */ /* 0x180fe2000000000a */
[-C--:B------:R-:W-:Y:S01]  /*5130*/  FFMA R25, RZ, R81.reuse, R10 ;  /* 0x00000051ff197223 */ /* 0x080fe2000000000a */
[----:B------:R-:W-:Y:S01]  /*5140*/  FADD R28, R28, R28 ;  /* 0x0000001c1c1c7221 */ /* 0x000fe20000000000 */
[C---:B------:R-:W-:Y:S01]  /*5150*/  FFMA R81, R125.reuse, R81, R10 ;  /* 0x000000517d517223 */ /* 0x040fe2000000000a */
[-C--:B------:R-:W-:Y:S01]  /*5160*/  FFMA R10, RZ, R20.reuse, R9 ;  /* 0x00000014ff0a7223 */ /* 0x080fe20000000009 */
[-C--:B------:R-:W-:Y:S01]  /*5170*/  FFMA R34, RZ, R20.reuse, R33 ;  /* 0x00000014ff227223 */ /* 0x080fe20000000021 */
[-CC-:B------:R-:W-:Y:S01]  /*5180*/  FFMA R36, R125, R20.reuse, R11.reuse ;  /* 0x000000147d247223 */ /* 0x180fe2000000000b */
[-CC-:B------:R-:W-:Y:S01]  /*5190*/  FFMA R12, R124, R20.reuse, R11.reuse ;  /* 0x000000147c0c7223 */ /* 0x180fe2000000000b */
[----:B------:R-:W-:Y:S01]  /*51a0*/  FFMA R20, RZ, R20, R11 ;  /* 0x00000014ff147223 */ /* 0x000fe2000000000b */
[----:B------:R-:W-:Y:S01]  /*51b0*/  FADD R80, R80, R80 ;  /* 0x0000005050507221 */ /* 0x000fe20000000000 */
[----:B------:R-:W-:Y:S01]  /*51c0*/  FADD R24, RZ, -R24 ;  /* 0x80000018ff187221 */ /* 0x000fe20000000000 */
[----:B------:R-:W-:Y:S01]  /*51d0*/  FADD R11, R18, R18 ;  /* 0x00000012120b7221 */ /* 0x000fe20000000000 */
[-C--:B------:R-:W-:Y:S01]  /*51e0*/  FFMA R33, RZ, R28.reuse, RZ ;  /* 0x0000001cff217223 */ /* 0x080fe200000000ff */
[C---:B------:R-:W-:Y:S01]  /*51f0*/  FFMA R6, R5.reuse, R28, RZ ;  /* 0x0000001c05067223 */ /* 0x040fe200000000ff */
[----:B------:R-:W-:Y:S01]  /*5200*/  FADD R22, R22, R22 ;  /* 0x0000001616167221 */ /* 0x000fe20000000000 */
[----:B------:R-:W-:Y:S01]  /*5210*/  FADD R80, -R80, 1 ;  /* 0x3f80000050507421 */ /* 0x000fe20000000100 */
[----:B------:R-:W-:Y:S01]  /*5220*/  FADD R16, R16, R16 ;  /* 0x0000001010107221 */ /* 0x000fe20000000000 */
[----:B------:R-:W-:Y:S01]  /*5230*/  FFMA R5, R5, R24, RZ ;  /* 0x0000001805057223 */ /* 0x000fe200000000ff */
[-C--:B------:R-:W-:Y:S01]  /*5240*/  FFMA R28, R124, R11.reuse, R33 ;  /* 0x0000000b7c1c7223 */ /* 0x080fe20000000021 */
[----:B------:R-:W-:Y:S01]  /*5250*/  FADD R21, R21, R21 ;  /* 0x0000001515157221 */ /* 0x000fe20000000000 */
[-C--:B------:R-:W-:Y:S01]  /*5260*/  FFMA R9, RZ, R11.reuse, R6 ;  /* 0x0000000bff097223 */ /* 0x080fe20000000006 */
[----:B------:R-:W-:Y:S01]  /*5270*/  FFMA R33, RZ, R11, R33 ;  /* 0x0000000bff217223 */ /* 0x000fe20000000021 */
[----:B------:R-:W-:Y:S01]  /*5280*/  FFMA R6, RZ, R22, R13 ;  /* 0x00000016ff067223 */ /* 0x000fe2000000000d */
[----:B------:R-:W-:Y:S01]  /*5290*/  FFMA R11, RZ, R24, RZ ;  /* 0x00000018ff0b7223 */ /* 0x000fe200000000ff */
[-C--:B------:R-:W-:Y:S01]  /*52a0*/  FFMA R35, RZ, R22.reuse, R35 ;  /* 0x00000016ff237223 */ /* 0x080fe20000000023 */
[-C--:B------:R-:W-:Y:S01]  /*52b0*/  FFMA R15, RZ, R22.reuse, R15 ;  /* 0x00000016ff0f7223 */ /* 0x080fe2000000000f */
[-C--:B------:R-:W-:Y:S01]  /*52c0*/  FFMA R37, RZ, R22.reuse, R37 ;  /* 0x00000016ff257223 */ /* 0x080fe20000000025 */
[C---:B------:R-:W-:Y:S01]  /*52d0*/  FFMA R13, R122.reuse, R22, R17 ;  /* 0x000000167a0d7223 */ /* 0x040fe20000000011 */
[-C--:B------:R-:W-:Y:S01]  /*52e0*/  FFMA R8, RZ, R80.reuse, R19 ;  /* 0x00000050ff087223 */ /* 0x080fe20000000013 */
[-C--:B------:R-:W-:Y:S01]  /*52f0*/  FFMA R24, RZ, R80.reuse, R39 ;  /* 0x00000050ff187223 */ /* 0x080fe20000000027 */
[-C--:B------:R-:W-:Y:S01]  /*5300*/  FFMA R23, RZ, R80.reuse, R23 ;  /* 0x00000050ff177223 */ /* 0x080fe20000000017 */
[-C--:B------:R-:W-:Y:S01]  /*5310*/  FFMA R81, RZ, R80.reuse, R81 ;  /* 0x00000050ff517223 */ /* 0x080fe20000000051 */
[C---:B------:R-:W-:Y:S01]  /*5320*/  FFMA R14, R122.reuse, R80, R25 ;  /* 0x000000507a0e7223 */ /* 0x040fe20000000019 */
[----:B------:R-:W-:Y:S01]  /*5330*/  FFMA R18, RZ, R16, R5 ;  /* 0x00000010ff127223 */ /* 0x000fe20000000005 */
[C---:B------:R-:W-:Y:S01]  /*5340*/  FFMA R22, R127.reuse, R22, R17 ;  /* 0x000000167f167223 */ /* 0x040fe20000000011 */
[C---:B------:R-:W-:Y:S01]  /*5350*/  FFMA R80, R127.reuse, R80, R25 ;  /* 0x000000507f507223 */ /* 0x040fe20000000019 */
[-C--:B------:R-:W-:Y:S01]  /*5360*/  FFMA R5, RZ, R21.reuse, R10 ;  /* 0x00000015ff057223 */ /* 0x080fe2000000000a */
[-C--:B------:R-:W-:Y:S01]  /*5370*/  FFMA R34, RZ, R21.reuse, R34 ;  /* 0x00000015ff227223 */ /* 0x080fe20000000022 */
[-C--:B------:R-:W-:Y:S01]  /*5380*/  FFMA R12, RZ, R21.reuse, R12 ;  /* 0x00000015ff0c7223 */ /* 0x080fe2000000000c */
[-C--:B------:R-:W-:Y:S01]  /*5390*/  FFMA R19, RZ, R21.reuse, R36 ;  /* 0x00000015ff137223 */ /* 0x080fe20000000024 */
[-CC-:B------:R-:W-:Y:S01]  /*53a0*/  FFMA R127, R127, R21.reuse, R20.reuse ;  /* 0x000000157f7f7223 */ /* 0x180fe20000000014 */
[----:B------:R-:W-:Y:S01]  /*53b0*/  FFMA R10, R122, R21, R20 ;  /* 0x000000157a0a7223 */ /* 0x000fe20000000014 */
[----:B------:R-:W-:Y:S01]  /*53c0*/  FADD R27, R27, R27 ;  /* 0x0000001b1b1b7221 */ /* 0x000fe20000000000 */
[----:B------:R-:W0:Y:S01]  /*53d0*/  LDC R21, c[0x0][0x824] ;  /* 0x00020900ff157b82 */ /* 0x000e220000000800 */
[----:B------:R-:W-:Y:S01]  /*53e0*/  FADD R29, R29, R29 ;  /* 0x0000001d1d1d7221 */ /* 0x000fe20000000000 */
[-CC-:B------:R-:W-:Y:S01]  /*53f0*/  FFMA R124, R124, R16.reuse, R11.reuse ;  /* 0x000000107c7c7223 */ /* 0x180fe2000000000b */
[-C--:B------:R-:W-:Y:S01]  /*5400*/  FFMA R30, RZ, R27.reuse, R30 ;  /* 0x0000001bff1e7223 */ /* 0x080fe2000000001e */
[----:B------:R-:W-:Y:S01]  /*5410*/  FFMA R16, RZ, R16, R11 ;  /* 0x00000010ff107223 */ /* 0x000fe2000000000b */
[----:B------:R-:W-:Y:S01]  /*5420*/  FADD R29, RZ, -R29 ;  /* 0x8000001dff1d7221 */ /* 0x000fe20000000000 */
[----:B------:R-:W-:Y:S01]  /*5430*/  FADD R11, R26, R26 ;  /* 0x0000001a1a0b7221 */ /* 0x000fe20000000000 */
[----:B------:R-:W-:Y:S01]  /*5440*/  FFMA R32, RZ, R27, R32 ;  /* 0x0000001bff207223 */ /* 0x000fe20000000020 */
[----:B------:R-:W-:Y:S01]  /*5450*/  FADD R35, R30, R35 ;  /* 0x000000231e237221 */ /* 0x000fe20000000000 */
[----:B------:R-:W-:Y:S01]  /*5460*/  FFMA R17, RZ, R29, R9 ;  /* 0x0000001dff117223 */ /* 0x000fe20000000009 */
[CC--:B------:R-:W-:Y:S01]  /*5470*/  FFMA R16, R122.reuse, R11.reuse, R16 ;  /* 0x0000000b7a107223 */ /* 0x0c0fe20000000010 */
[-C--:B------:R-:W-:Y:S01]  /*5480*/  FFMA R9, RZ, R11.reuse, R18 ;  /* 0x0000000bff097223 */ /* 0x080fe20000000012 */
[----:B------:R-:W-:Y:S01]  /*5490*/  FFMA R124, RZ, R11, R124 ;  /* 0x0000000bff7c7223 */ /* 0x000fe2000000007c */
[-C--:B------:R-:W-:Y:S01]  /*54a0*/  FFMA R28, RZ, R29.reuse, R28 ;  /* 0x0000001dff1c7223 */ /* 0x080fe2000000001c */
[----:B------:R-:W-:Y:S01]  /*54b0*/  FFMA R33, R122, R29, R33 ;  /* 0x0000001d7a217223 */ /* 0x000fe20000000021 */
[----:B------:R-:W-:Y:S01]  /*54c0*/  FADD R32, R32, R37 ;  /* 0x0000002520207221 */ /* 0x000fe20000000000 */
[-C--:B------:R-:W-:Y:S01]  /*54d0*/  FFMA R11, R5, R35.reuse, RZ ;  /* 0x00000023050b7223 */ /* 0x080fe200000000ff */
[----:B------:R-:W-:Y:S01]  /*54e0*/  FADD R17, R17, R24 ;  /* 0x0000001811117221 */ /* 0x000fe20000000000 */
[----:B------:R-:W-:Y:S01]  /*54f0*/  FFMA R18, R6, R35, RZ ;  /* 0x0000002306127223 */ /* 0x000fe200000000ff */
[----:B------:R-:W-:Y:S01]  /*5500*/  FADD R127, R16, R127 ;  /* 0x0000007f107f7221 */ /* 0x000fe20000000000 */
[-C--:B------:R-:W-:Y:S01]  /*5510*/  FFMA R25, R12, R32.reuse, R11 ;  /* 0x000000200c197223 */ /* 0x080fe2000000000b */
[----:B------:R-:W-:Y:S01]  /*5520*/  FADD R28, R28, R81 ;  /* 0x000000511c1c7221 */ /* 0x000fe20000000000 */
[----:B------:R-:W-:Y:S01]  /*5530*/  FFMA R20, R15, R32, R18 ;  /* 0x000000200f147223 */ /* 0x000fe20000000012 */
[-C--:B------:R-:W-:Y:S01]  /*5540*/  FFMA R11, R5, R17.reuse, RZ ;  /* 0x00000011050b7223 */ /* 0x080fe200000000ff */
[----:B0-----:R-:W-:Y:S01]  /*5550*/  FMUL R21, R21, 0.5 ;  /* 0x3f00000015157820 */ /* 0x001fe20000400000 */
[----:B------:R-:W-:Y:S01]  /*5560*/  FFMA R16, R6, R17, RZ ;  /* 0x0000001106107223 */ /* 0x000fe200000000ff */
[----:B------:R-:W-:Y:S01]  /*5570*/  FFMA R31, R122, R27, R31 ;  /* 0x0000001b7a1f7223 */ /* 0x000fe2000000001f */
[----:B------:R-:W-:Y:S01]  /*5580*/  FFMA R18, R8, R17, RZ ;  /* 0x0000001108127223 */ /* 0x000fe200000000ff */
[----:B------:R-:W-:Y:S01]  /*5590*/  FMUL R29, R21, 0.63661974668502807617 ;  /* 0x3f22f983151d7820 */ /* 0x000fe20000400000 */
[----:B------:R-:W-:Y:S01]  /*55a0*/  FADD R9, R9, R34 ;  /* 0x0000002209097221 */ /* 0x000fe20000000000 */
[-C--:B------:R-:W-:Y:S01]  /*55b0*/  FFMA R24, R12, R28.reuse, R11 ;  /* 0x0000001c0c187223 */ /* 0x080fe2000000000b */
[-C--:B------:R-:W-:Y:S01]  /*55c0*/  FFMA R26, R15, R28.reuse, R16 ;  /* 0x0000001c0f1a7223 */ /* 0x080fe20000000010 */
[----:B------:R0:W1:Y:S01]  /*55d0*/  F2I.NTZ R30, R29 ;  /* 0x0000001d001e7305 */ /* 0x0000620000203100 */
[----:B------:R-:W-:Y:S01]  /*55e0*/  FADD R31, R31, R22 ;  /* 0x000000161f1f7221 */ /* 0x000fe20000000000 */
[----:B------:R-:W-:Y:S01]  /*55f0*/  FFMA R28, R23, R28, R18 ;  /* 0x0000001c171c7223 */ /* 0x000fe20000000012 */
[----:B------:R-:W-:Y:S01]  /*5600*/  FFMA R22, R8, R35, RZ ;  /* 0x0000002308167223 */ /* 0x000fe200000000ff */
[C---:B------:R-:W-:Y:S01]  /*5610*/  FFMA R11, R5.reuse, R5, RZ ;  /* 0x00000005050b7223 */ /* 0x040fe200000000ff */
[C---:B------:R-:W-:Y:S01]  /*5620*/  FFMA R16, R5.reuse, R6, RZ ;  /* 0x0000000605107223 */ /* 0x040fe200000000ff */
[C---:B------:R-:W-:Y:S01]  /*5630*/  FFMA R18, R5.reuse, R8, RZ ;  /* 0x0000000805127223 */ /* 0x040fe200000000ff */
[----:B------:R-:W-:Y:S01]  /*5640*/  FADD R124, R124, R19 ;  /* 0x000000137c7c7221 */ /* 0x000fe20000000000 */
[----:B------:R-:W-:Y:S01]  /*5650*/  FFMA R5, R5, R9, RZ ;  /* 0x0000000905057223 */ /* 0x000fe200000000ff */
[----:B------:R-:W-:Y:S01]  /*5660*/  FADD R33, R33, R80 ;  /* 0x0000005021217221 */ /* 0x000fe20000000000 */
[C---:B------:R-:W-:Y:S01]  /*5670*/  FFMA R27, R23.reuse, R32, R22 ;  /* 0x00000020171b7223 */ /* 0x040fe20000000016 */
[C---:B------:R-:W-:Y:S01]  /*5680*/  FFMA R11, R12.reuse, R12, R11 ;  /* 0x0000000c0c0b7223 */ /* 0x040fe2000000000b */
[C---:B------:R-:W-:Y:S01]  /*5690*/  FFMA R16, R12.reuse, R15, R16 ;  /* 0x0000000f0c107223 */ /* 0x040fe20000000010 */
[C---:B------:R-:W-:Y:S01]  /*56a0*/  FFMA R17, R12.reuse, R23, R18 ;  /* 0x000000170c117223 */ /* 0x040fe20000000012 */
[----:B------:R-:W-:Y:S01]  /*56b0*/  FFMA R22, R12, R124, R5 ;  /* 0x0000007c0c167223 */ /* 0x000fe20000000005 */
[C---:B------:R-:W-:Y:S01]  /*56c0*/  FFMA R12, R6.reuse, R6, RZ ;  /* 0x00000006060c7223 */ /* 0x040fe200000000ff */
[CC--:B------:R-:W-:Y:S01]  /*56d0*/  FFMA R18, R6.reuse, R8.reuse, RZ ;  /* 0x0000000806127223 */ /* 0x0c0fe200000000ff */
[-C--:B------:R-:W-:Y:S01]  /*56e0*/  FFMA R5, R6, R9.reuse, RZ ;  /* 0x0000000906057223 */ /* 0x080fe200000000ff */
[C---:B------:R-:W-:Y:S01]  /*56f0*/  FFMA R6, R8.reuse, R9, RZ ;  /* 0x0000000908067223 */ /* 0x040fe200000000ff */
[----:B------:R-:W-:Y:S01]  /*5700*/  FFMA R8, R8, R8, RZ ;  /* 0x0000000808087223 */ /* 0x000fe200000000ff */
[C---:B0-----:R-:W-:Y:S01]  /*5710*/  FFMA R29, R10.reuse, R33, R24 ;  /* 0x000000210a1d7223 */ /* 0x041fe20000000018 */
[----:B-1----:R-:W-:Y:S01]  /*5720*/  I2FP.F32.S32 R24, R30 ;  /* 0x0000001e00187245 */ /* 0x002fe20000201400 */
[----:B------:R-:W-:Y:S01]  /*5730*/  FFMA R25, R10, R31, R25 ;  /* 0x0000001f0a197223 */ /* 0x000fe20000000019 */
[----:B------:R-:W-:Y:S01]  /*5740*/  FFMA R19, R23, R23, R8 ;  /* 0x0000001717137223 */ /* 0x000fe20000000008 */
[----:B------:R-:W-:Y:S01]  /*5750*/  FSETP.GE.AND P3, PT, |R21|, 105615, PT ;  /* 0x47ce47801500780b */ /* 0x000fe20003f66200 */
[-C--:B------:R-:W-:Y:S01]  /*5760*/  FFMA R8, R13, R31.reuse, R20 ;  /* 0x0000001f0d087223 */ /* 0x080fe20000000014 */
[----:B------:R-:W-:Y:S01]  /*5770*/  FFMA R27, R14, R31, R27 ;  /* 0x0000001f0e1b7223 */ /* 0x000fe2000000001b */
[C---:B------:R-:W-:Y:S01]  /*5780*/  FFMA R31, R24.reuse, -1.5707962512969970703, R21 ;  /* 0xbfc90fda181f7823 */ /* 0x040fe20000000015 */
[C---:B------:R-:W-:Y:S01]  /*5790*/  FFMA R12, R15.reuse, R15, R12 ;  /* 0x0000000f0f0c7223 */ /* 0x040fe2000000000c */
[C---:B------:R-:W-:Y:S01]  /*57a0*/  FFMA R9, R15.reuse, R23, R18 ;  /* 0x000000170f097223 */ /* 0x040fe20000000012 */
[-C--:B------:R-:W-:Y:S01]  /*57b0*/  FFMA R18, R15, R124.reuse, R5 ;  /* 0x0000007c0f127223 */ /* 0x080fe20000000005 */
[----:B------:R-:W-:Y:S01]  /*57c0*/  FFMA R31, R24, -7.5497894158615963534e-08, R31 ;  /* 0xb3a22168181f7823 */ /* 0x000fe2000000001f */
[----:B------:R-:W-:Y:S01]  /*57d0*/  FFMA R23, R23, R124, R6 ;  /* 0x0000007c17177223 */ /* 0x000fe20000000006 */
[----:B------:R-:W-:Y:S01]  /*57e0*/  FSETP.GT.AND P0, PT, R105, -0.5, PT ;  /* 0xbf0000006900780b */ /* 0x000fe20003f04000 */
[----:B------:R-:W-:Y:S01]  /*57f0*/  FFMA R26, R13, R33, R26 ;  /* 0x000000210d1a7223 */ /* 0x000fe2000000001a */
[----:B------:R-:W-:Y:S01]  /*5800*/  FSETP.GT.AND P1, PT, R110, -0.5, PT ;  /* 0xbf0000006e00780b */ /* 0x000fe20003f24000 */
[C---:B------:R-:W-:Y:S01]  /*5810*/  FFMA R11, R10.reuse, R10, R11 ;  /* 0x0000000a0a0b7223 */ /* 0x040fe2000000000b */
[----:B------:R-:W-:Y:S01]  /*5820*/  FSETP.GT.AND P2, PT, R109, -0.5, PT ;  /* 0xbf0000006d00780b */ /* 0x000fe20003f44000 */
[C---:B------:R-:W-:Y:S01]  /*5830*/  FFMA R5, R10.reuse, R13, R16 ;  /* 0x0000000d0a057223 */ /* 0x040fe20000000010 */
[CC--:B------:R-:W-:Y:S01]  /*5840*/  FFMA R6, R10.reuse, R14.reuse, R17 ;  /* 0x0000000e0a067223 */ /* 0x0c0fe20000000011 */
[----:B------:R-:W-:Y:S01]  /*5850*/  FFMA R22, R10, R127, R22 ;  /* 0x0000007f0a167223 */ /* 0x000fe20000000016 */
[----:B------:R-:W-:Y:S01]  /*5860*/  FFMA R15, R13, R13, R12 ;  /* 0x0000000d0d0f7223 */ /* 0x000fe2000000000c */
[----:B------:R-:W-:Y:S01]  /*5870*/  FFMA R31, R24, -5.3903029534742383927e-15, R31 ;  /* 0xa7c234c5181f7823 */ /* 0x000fe2000000001f */
[----:B------:R-:W-:Y:S01]  /*5880*/  FADD R105, R105, 0.5 ;  /* 0x3f00000069697421 */ /* 0x000fe20000000000 */
[----:B------:R-:W-:Y:S01]  /*5890*/  FADD R110, R110, 0.5 ;  /* 0x3f0000006e6e7421 */ /* 0x000fe20000000000 */
[----:B------:R-:W-:Y:S01]  /*58a0*/  FADD R109, R109, 0.5 ;  /* 0x3f0000006d6d7421 */ /* 0x000fe20000000000 */
[CC--:B------:R-:W-:Y:S01]  /*58b0*/  FFMA R12, R13.reuse, R127.reuse, R18 ;  /* 0x0000007f0d0c7223 */ /* 0x0c0fe20000000012 */
[C---:B------:R-:W-:Y:S01]  /*58c0*/  FFMA R10, R14.reuse, R127, R23 ;  /* 0x0000007f0e0a7223 */ /* 0x040fe20000000017 */
[C---:B------:R-:W-:Y:S01]  /*58d0*/  FFMA R20, R14.reuse, R33, R28 ;  /* 0x000000210e147223 */ /* 0x040fe2000000001c */
[-C--:B------:R-:W-:Y:S01]  /*58e0*/  FFMA R16, R13, R14.reuse, R9 ;  /* 0x0000000e0d107223 */ /* 0x080fe20000000009 */
[----:B------:R-:W-:Y:S01]  /*58f0*/  FFMA R17, R14, R14, R19 ;  /* 0x0000000e0e117223 */ /* 0x000fe20000000013 */
[----:B------:R-:W-:Y:S01]  /*5900*/  FADD R18, R27, R26 ;  /* 0x0000001a1b127221 */ /* 0x000fe20000000000 */
[----:B------:R-:W-:Y:S01]  /*5910*/  FADD R12, R12, R25 ;  /* 0x000000190c0c7221 */ /* 0x000fe20000000000 */
[----:B------:R-:W-:Y:S01]  /*5920*/  FADD R10, R10, R29 ;  /* 0x0000001d0a0a7221 */ /* 0x000fe20000000000 */
[----:B------:R-:W-:Y:S01]  /*5930*/  FMNMX R140, RZ, R105, !PT ;  /* 0x00000069ff8c7209 */ /* 0x000fe20007800000 */
[----:B------:R-:W-:Y:S01]  /*5940*/  FADD R19, R8, R8 ;  /* 0x0000000808137221 */ /* 0x000fe20000000000 */
[----:B------:R-:W-:Y:S01]  /*5950*/  FSEL R150, R107, RZ, P0 ;  /* 0x000000ff6b967208 */ /* 0x000fe20000000000 */
[----:B------:R-:W-:Y:S01]  /*5960*/  FADD R13, R22, R22 ;  /* 0x00000016160d7221 */ /* 0x000fe20000000000 */
[----:B------:R-:W-:-:S02]  /*5970*/  FMNMX R141, RZ, R110, !PT ;  /* 0x0000006eff8d7209 */ /* 0x000fc40007800000 */
[----:B------:R-:W-:Y:S02]  /*5980*/  FSEL R151, R106, RZ, P1 ;  /* 0x000000ff6a977208 */ /* 0x000fe40000800000 */
[----:B------:R-:W-:Y:S02]  /*5990*/  FMNMX R142, RZ, R109, !PT ;  /* 0x0000006dff8e7209 */ /* 0x000fe40007800000 */
[----:B------:R-:W-:Y:S02]  /*59a0*/  FSEL R153, R104, RZ, P2 ;  /* 0x000000ff68997208 */ /* 0x000fe40001000000 */
[----:B------:R-:W-:Y:S02]  /*59b0*/  MOV R27, R30 ;  /* 0x0000001e001b7202 */ /* 0x000fe40000000f00 */
[----:B------:R-:W-:Y:S02]  /*59c0*/  P2R R9, PR, RZ, 0x8 ;  /* 0x00000008ff097803 */ /* 0x000fe40000000000 */
[----:B------:R-:W-:Y:S01]  /*59d0*/  MOV R28, R31 ;  /* 0x0000001f001c7202 */ /* 0x000fe20000000f00 */
[----:B------:R-:W-:Y:S06]  /*59e0*/  @!P3 BRA `(.L_x_133) ;  /* 0x000000040074b947 */ /* 0x000fec0003800000 */
[----:B------:R-:W-:-:S13]  /*59f0*/  FSETP.NEU.AND P0, PT, |R21|, +INF , PT ;  /* 0x7f8000001500780b */ /* 0x000fda0003f0d200 */
[----:B------:R-:W-:Y:S01]  /*5a00*/  @!P0 FMUL R28, RZ, R21 ;  /* 0x00000015ff1c8220 */ /* 0x000fe20000400000 */
[----:B------:R-:W-:Y:S01]  /*5a10*/  @!P0 MOV R30, RZ ;  /* 0x000000ff001e8202 */ /* 0x000fe20000000f00 */
[----:B------:R-:W-:Y:S06]  /*5a20*/  @!P0 BRA `(.L_x_133) ;  /* 0x0000000400648947 */ /* 0x000fec0003800000 */
[----:B------:R-:W-:Y:S01]  /*5a30*/  SHF.L.U32 R8, R21, 0x8, RZ ;  /* 0x0000000815087819 */ /* 0x000fe200000006ff */
[----:B------:R-:W-:Y:S01]  /*5a40*/  HFMA2 R35, -RZ, RZ, 0, 0 ;  /* 0x00000000ff237431 */ /* 0x000fe200000001ff */
[----:B------:R-:W-:Y:S01]  /*5a50*/  CS2R R32, SRZ ;  /* 0x0000000000207805 */ /* 0x000fe2000001ff00 */
[----:B------:R-:W0:Y:S01]  /*5a60*/  LDCU.64 UR14, c[0x4][URZ] ;  /* 0x01000000ff0e77ac */ /* 0x000e220008000a00 */
[----:B------:R-:W-:Y:S01]  /*5a70*/  LOP3.LUT R30, R8, 0x80000000, RZ, 0xfc, !PT ;  /* 0x80000000081e7812 */ /* 0x000fe200078efcff */
[----:B------:R-:W-:-:S06]  /*5a80*/  UMOV UR4, URZ ;  /* 0x000000ff00047c82 */ /* 0x000fcc0008000000 */
.L_x_134:
        /* <DEDUP_REMOVED lines=11> */
[----:B------:R-:W-:Y:S01]  /*5b40*/  ISETP.EQ.AND P5, PT, R32, 0x14, PT ;  /* 0x000000142000780c */ /* 0x000fe20003fa2270 */
[----:B--2---:R-:W-:-:S03]  /*5b50*/  IMAD.WIDE.U32 R8, R9, R30, RZ ;  /* 0x0000001e09087225 */ /* 0x004fc600078e00ff */
[----:B------:R-:W-:-:S04]  /*5b60*/  IADD3 R8, P2, PT, R8, R35, RZ ;  /* 0x0000002308087210 */ /* 0x000fc80007f5e0ff */
[----:B------:R-:W-:Y:S02]  /*5b70*/  IADD3.X R35, PT, PT, R9, R33, RZ, P2, !PT ;  /* 0x0000002109237210 */ /* 0x000fe400017fe4ff */
[----:B------:R-:W-:Y:S02]  /*5b80*/  ISETP.EQ.AND P2, PT, R32, 0x8, PT ;  /* 0x000000082000780c */ /* 0x000fe40003f42270 */
[-C--:B------:R-:W-:Y:S02]  /*5b90*/  @P0 MOV R14, R8.reuse ;  /* 0x00000008000e0202 */ /* 0x080fe40000000f00 */
[-C--:B------:R-:W-:Y:S02]  /*5ba0*/  @P1 MOV R22, R8.reuse ;  /* 0x0000000800161202 */ /* 0x080fe40000000f00 */
[-C--:B------:R-:W-:Y:S02]  /*5bb0*/  @P3 MOV R24, R8.reuse ;  /* 0x0000000800183202 */ /* 0x080fe40000000f00 */
[----:B------:R-:W-:-:S02]  /*5bc0*/  @P4 MOV R25, R8 ;  /* 0x0000000800194202 */ /* 0x000fc40000000f00 */
[-C--:B------:R-:W-:Y:S02]  /*5bd0*/  @P5 MOV R26, R8.reuse ;  /* 0x00000008001a5202 */ /* 0x080fe40000000f00 */
[----:B------:R-:W-:Y:S02]  /*5be0*/  IADD3 R32, PT, PT, R32, 0x4, RZ ;  /* 0x0000000420207810 */ /* 0x000fe40007ffe0ff */
        /* <DEDUP_REMOVED lines=13> */
[----:B------:R-:W-:-:S03]  /*5cc0*/  ISETP.EQ.AND P5, PT, R29, 0x4, PT ;  /* 0x000000041d00780c */ /* 0x000fc60003fa2270 */
[-C--:B------:R-:W-:Y:S02]  /*5cd0*/  @P3 MOV R9, R14.reuse ;  /* 0x0000000e00093202 */ /* 0x080fe40000000f00 */
[----:B------:R-:W-:Y:S02]  /*5ce0*/  @P4 MOV R28, R14 ;  /* 0x0000000e001c4202 */ /* 0x000fe40000000f00 */
[C---:B------:R-:W-:Y:S02]  /*5cf0*/  ISETP.EQ.AND P3, PT, R29.reuse, -0x4, PT ;  /* 0xfffffffc1d00780c */ /* 0x040fe40003f62270 */
[----:B------:R-:W-:Y:S02]  /*5d00*/  @P4 MOV R9, R22 ;  /* 0x0000001600094202 */ /* 0x000fe40000000f00 */
[----:B------:R-:W-:Y:S02]  /*5d10*/  ISETP.EQ.AND P4, PT, R29, RZ, PT ;  /* 0x000000ff1d00720c */ /* 0x000fe40003f82270 */
        /* <DEDUP_REMOVED lines=14> */
[----:B------:R-:W-:Y:S02]  /*5e00*/  ISETP.EQ.AND P0, PT, R29, 0x8, PT ;  /* 0x000000081d00780c */ /* 0x000fe40003f02270 */
[----:B------:R-:W-:Y:S02]  /*5e10*/  @P1 MOV R9, R22 ;  /* 0x0000001600091202 */ /* 0x000fe40000000f00 */
[----:B------:R-:W-:Y:S02]  /*5e20*/  @P2 MOV R9, R23 ;  /* 0x0000001700092202 */ /* 0x000fe40000000f00 */
[----:B------:R-:W-:Y:S02]  /*5e30*/  @P3 MOV R9, R24 ;  /* 0x0000001800093202 */ /* 0x000fe40000000f00 */
[----:B------:R-:W-:-:S02]  /*5e40*/  @P4 MOV R9, R25 ;  /* 0x0000001900094202 */ /* 0x000fc40000000f00 */
[----:B------:R-:W-:Y:S02]  /*5e50*/  @P5 MOV R9, R26 ;  /* 0x0000001a00095202 */ /* 0x000fe40000000f00 */
[----:B------:R-:W-:Y:S02]  /*5e60*/  LOP3.LUT R8, R8, 0x1f, RZ, 0xc0, !PT ;  /* 0x0000001f08087812 */ /* 0x000fe400078ec0ff */
[----:B------:R-:W-:Y:S02]  /*5e70*/  @P0 MOV R9, R35 ;  /* 0x0000002300090202 */ /* 0x000fe40000000f00 */
[-C--:B------:R-:W-:Y:S02]  /*5e80*/  SHF.L.W.U32.HI R33, R28, R8.reuse, R33 ;  /* 0x000000081c217219 */ /* 0x080fe40000010e21 */
[----:B------:R-:W-:-:S07]  /*5e90*/  SHF.L.W.U32.HI R28, R9, R8, R28 ;  /* 0x00000008091c7219 */ /* 0x000fce0000010e1c */
.L_x_135:
        /* <DEDUP_REMOVED lines=18> */
.L_x_133:
[----:B------:R-:W-:Y:S01]  /*5fc0*/  MOV R8, 0x37cbac00 ;  /* 0x37cbac0000087802 */ /* 0x000fe20000000f00 */
[----:B------:R-:W-:Y:S01]  /*5fd0*/  FMUL R9, R28, R28 ;  /* 0x0000001c1c097220 */ /* 0x000fe20000400000 */
[C---:B------:R-:W-:Y:S02]  /*5fe0*/  LOP3.LUT R29, R30.reuse, 0x1, RZ, 0xc0, !PT ;  /* 0x000000011e1d7812 */ /* 0x040fe400078ec0ff */
[----:B------:R-:W-:Y:S01]  /*5ff0*/  MOV R32, 0x3c0885e4 ;  /* 0x3c0885e400207802 */ /* 0x000fe20000000f00 */
[----:B------:R-:W-:Y:S01]  /*6000*/  FFMA R8, R9, R8, -0.0013887860113754868507 ;  /* 0xbab607ed09087423 */ /* 0x000fe20000000008 */
[----:B------:R-:W-:Y:S02]  /*6010*/  ISETP.NE.U32.AND P0, PT, R29, 0x1, PT ;  /* 0x000000011d00780c */ /* 0x000fe40003f05070 */
[----:B------:R-:W-:Y:S02]  /*6020*/  IADD3 R29, PT, PT, R30, 0x1, RZ ;  /* 0x000000011e1d7810 */ /* 0x000fe40007ffe0ff */
[----:B------:R-:W-:-:S02]  /*6030*/  MOV R33, 0x3e2aaaa8 ;  /* 0x3e2aaaa800217802 */ /* 0x000fc40000000f00 */
[----:B------:R-:W-:Y:S02]  /*6040*/  FSEL R30, R8, -0.00019574658654164522886, P0 ;  /* 0xb94d4153081e7808 */ /* 0x000fe40000000000 */
[----:B------:R-:W-:Y:S02]  /*6050*/  FSEL R32, R32, 0.041666727513074874878, !P0 ;  /* 0x3d2aaabb20207808 */ /* 0x000fe40004000000 */
[----:B------:R-:W-:Y:S02]  /*6060*/  FSETP.GE.AND P2, PT, |R21|, 105615, PT ;  /* 0x47ce47801500780b */ /* 0x000fe40003f46200 */
[----:B------:R-:W-:Y:S01]  /*6070*/  LOP3.LUT P1, RZ, R29, 0x2, RZ, 0xc0, !PT ;  /* 0x000000021dff7812 */ /* 0x000fe2000782c0ff */
[----:B------:R-:W-:Y:S01]  /*6080*/  FFMA R30, R9, R30, R32 ;  /* 0x0000001e091e7223 */ /* 0x000fe20000000020 */
[----:B------:R-:W-:Y:S02]  /*6090*/  FSEL R8, R28, 1, !P0 ;  /* 0x3f8000001c087808 */ /* 0x000fe40004000000 */
[----:B------:R-:W-:-:S03]  /*60a0*/  FSEL R33, -R33, -0.4999999701976776123, !P0 ;  /* 0xbeffffff21217808 */ /* 0x000fc60004000100 */
[C---:B------:R-:W-:Y:S02]  /*60b0*/  FFMA R29, R9.reuse, R8, RZ ;  /* 0x00000008091d7223 */ /* 0x040fe400000000ff */
[----:B------:R-:W-:-:S04]  /*60c0*/  FFMA R30, R9, R30, R33 ;  /* 0x0000001e091e7223 */ /* 0x000fc80000000021 */
[----:B------:R-:W-:-:S04]  /*60d0*/  FFMA R30, R29, R30, R8 ;  /* 0x0000001e1d1e7223 */ /* 0x000fc80000000008 */
[----:B------:R-:W-:Y:S01]  /*60e0*/  @P1 FADD R30, RZ, -R30 ;  /* 0x8000001eff1e1221 */ /* 0x000fe20000000000 */
        /* <DEDUP_REMOVED lines=12> */
.L_x_137:
        /* <DEDUP_REMOVED lines=65> */
.L_x_138:
        /* <DEDUP_REMOVED lines=18> */
.L_x_136:
[----:B------:R-:W-:Y:S01]  /*66e0*/  MOV R21, R31 ;  /* 0x0000001f00157202 */ /* 0x000fe20000000f00 */
[----:B------:R-:W-:Y:S01]  /*66f0*/  FMUL R120, R30, R30 ;  /* 0x0000001e1e787220 */ /* 0x000fe20000400000 */
[----:B------:R-:W-:Y:S02]  /*6700*/  MOV R9, 0x3c190000 ;  /* 0x3c19000000097802 */ /* 0x000fe40000000f00 */
[C---:B------:R-:W-:Y:S01]  /*6710*/  FSETP.NEU.AND P0, PT, |R21|.reuse, 0.00049096695147454738617, PT ;  /* 0x3a00b43c1500780b */ /* 0x040fe20003f0d200 */
[----:B------:R-:W-:Y:S01]  /*6720*/  FMUL R8, R21, R21 ;  /* 0x0000001515087220 */ /* 0x000fe20000400000 */
[----:B------:R-:W-:-:S03]  /*6730*/  LOP3.LUT R27, R27, 0x1, RZ, 0xc0, !PT ;  /* 0x000000011b1b7812 */ /* 0x000fc600078ec0ff */
[----:B------:R-:W-:Y:S01]  /*6740*/  FFMA R9, R8, R9, 0.003265380859375 ;  /* 0x3b56000008097423 */ /* 0x000fe20000000009 */
[----:B------:R-:W-:-:S03]  /*6750*/  ISETP.NE.U32.AND P1, PT, R27, 0x1, PT ;  /* 0x000000011b00780c */ /* 0x000fc60003f25070 */
[----:B------:R-:W-:-:S04]  /*6760*/  FFMA R9, R8, R9, 0.0242919921875 ;  /* 0x3cc7000008097423 */ /* 0x000fc80000000009 */
[----:B------:R-:W-:-:S04]  /*6770*/  FFMA R9, R8, R9, 0.053466796875 ;  /* 0x3d5b000008097423 */ /* 0x000fc80000000009 */
[----:B------:R-:W-:-:S04]  /*6780*/  FFMA R9, R8, R9, 0.13337790966033935547 ;  /* 0x3e08943808097423 */ /* 0x000fc80000000009 */
[----:B------:R-:W-:Y:S01]  /*6790*/  FFMA R28, R8, R9, 0.33333230018615722656 ;  /* 0x3eaaaa88081c7423 */ /* 0x000fe20000000009 */
[----:B------:R-:W-:Y:S01]  /*67a0*/  IADD3 R9, PT, PT, R120, 0x1800000, RZ ;  /* 0x0180000078097810 */ /* 0x000fe20007ffe0ff */
[----:B------:R-:W-:-:S03]  /*67b0*/  FMUL R8, R8, R21 ;  /* 0x0000001508087220 */ /* 0x000fc60000400000 */
[----:B------:R-:W-:Y:S01]  /*67c0*/  LOP3.LUT R9, R9, 0x7f800000, RZ, 0xc0, !PT ;  /* 0x7f80000009097812 */ /* 0x000fe200078ec0ff */
[----:B------:R-:W-:-:S03]  /*67d0*/  @P0 FFMA R21, R28, R8, R21 ;  /* 0x000000081c150223 */ /* 0x000fc60000000015 */
[----:B------:R-:W-:-:S03]  /*67e0*/  ISETP.GT.U32.AND P0, PT, R9, 0x1ffffff, PT ;  /* 0x01ffffff0900780c */ /* 0x000fc60003f04070 */
[----:B------:R-:W0:Y:S10]  /*67f0*/  @!P1 MUFU.RCP R21, -R21 ;  /* 0x8000001500159308 */ /* 0x000e340000001000 */
[----:B------:R-:W-:Y:S05]  /*6800*/  @P0 BRA `(.L_x_139) ;  /* 0x00000000000c0947 */ /* 0x000fea0003800000 */
[----:B------:R-:W-:-:S07]  /*6810*/  MOV R126, 0x6830 ;  /* 0x00006830007e7802 */ /* 0x000fce0000000f00 */
[----:B0-----:R-:W-:Y:S05]  /*6820*/  CALL.REL.NOINC `($__internal_2_$__cuda_sm20_rcp_rn_f32_slowpath) ;  /* 0x0000005800e07944 */ /* 0x001fea0003c00000 */
[----:B------:R-:W-:Y:S05]  /*6830*/  BRA `(.L_x_140) ;  /* 0x0000000000107947 */ /* 0x000fea0003800000 */
.L_x_139:
[----:B------:R-:W1:Y:S02]  /*6840*/  MUFU.RCP R143, R120 ;  /* 0x00000078008f7308 */ /* 0x000e640000001000 */
[----:B-1----:R-:W-:-:S04]  /*6850*/  FFMA R8, R120, R143, -1 ;  /* 0xbf80000078087423 */ /* 0x002fc8000000008f */
[----:B------:R-:W-:-:S04]  /*6860*/  FADD.FTZ R8, -R8, -RZ ;  /* 0x800000ff08087221 */ /* 0x000fc80000010100 */
[----:B------:R-:W-:-:S07]  /*6870*/  FFMA R143, R143, R8, R143 ;  /* 0x000000088f8f7223 */ /* 0x000fce000000008f */
.L_x_140:
[----:B------:R-:W1:Y:S02]  /*6880*/  LDC R27, c[0x0][0x820] ;  /* 0x00020800ff1b7b82 */ /* 0x000e640000000800 */
[----:B-1----:R-:W-:-:S04]  /*6890*/  FMUL R27, R27, 0.5 ;  /* 0x3f0000001b1b7820 */ /* 0x002fc80000400000 */
[C---:B------:R-:W-:Y:S01]  /*68a0*/  FMUL R8, R27.reuse, 0.63661974668502807617 ;  /* 0x3f22f9831b087820 */ /* 0x040fe20000400000 */
[----:B------:R-:W-:-:S03]  /*68b0*/  FSETP.GE.AND P0, PT, |R27|, 105615, PT ;  /* 0x47ce47801b00780b */ /* 0x000fc60003f06200 */
[----:B------:R1:W2:Y:S02]  /*68c0*/  F2I.NTZ R32, R8 ;  /* 0x0000000800207305 */ /* 0x0002a40000203100 */
[----:B-1----:R-:W-:Y:S02]  /*68d0*/  P2R R8, PR, RZ, 0x1 ;  /* 0x00000001ff087803 */ /* 0x002fe40000000000 */
[-C--:B--2---:R-:W-:Y:S02]  /*68e0*/  I2FP.F32.S32 R28, R32.reuse ;  /* 0x00000020001c7245 */ /* 0x084fe40000201400 */
[----:B------:R-:W-:-:S03]  /*68f0*/  MOV R30, R32 ;  /* 0x00000020001e7202 */ /* 0x000fc60000000f00 */
[----:B------:R-:W-:-:S04]  /*6900*/  FFMA R9, R28, -1.5707962512969970703, R27 ;  /* 0xbfc90fda1c097823 */ /* 0x000fc8000000001b */
[----:B------:R-:W-:-:S04]  /*6910*/  FFMA R9, R28, -7.5497894158615963534e-08, R9 ;  /* 0xb3a221681c097823 */ /* 0x000fc80000000009 */
[----:B------:R-:W-:-:S05]  /*6920*/  FFMA R31, R28, -5.3903029534742383927e-15, R9 ;  /* 0xa7c234c51c1f7823 */ /* 0x000fca0000000009 */
        /* <DEDUP_REMOVED lines=9> */
[----:B------:R-:W1:Y:S01]  /*69c0*/  LDCU.64 UR14, c[0x4][URZ] ;  /* 0x01000000ff0e77ac */ /* 0x000e620008000a00 */
[----:B------:R-:W-:Y:S01]  /*69d0*/  LOP3.LUT R32, R8, 0x80000000, RZ, 0xfc, !PT ;  /* 0x8000000008207812 */ /* 0x000fe200078efcff */
[----:B------:R-:W-:-:S06]  /*69e0*/  UMOV UR4, URZ ;  /* 0x000000ff00047c82 */ /* 0x000fcc0008000000 */
.L_x_142:
[----:B-1----:R-:W-:Y:S02]  /*69f0*/  MOV R28, UR14 ;  /* 0x0000000e001c7c02 */ /* 0x002fe40008000f00 */
        /* <DEDUP_REMOVED lines=64> */
.L_x_143:
        /* <DEDUP_REMOVED lines=9> */
[----:B------:R-:W1:Y:S01]  /*6e90*/  I2F.F64.S64 R8, R28 ;  /* 0x0000001c00087312 */ /* 0x000e620000301c00 */
[C---:B------:R-:W-:Y:S02]  /*6ea0*/  LOP3.LUT R33, R34.reuse, R27, RZ, 0x3c, !PT ;  /* 0x0000001b22217212 */ /* 0x040fe400078e3cff */
[----:B------:R-:W-:Y:S02]  /*6eb0*/  LEA.HI R32, R34, R32, RZ, 0x1 ;  /* 0x0000002022207211 */ /* 0x000fe400078f08ff */
[----:B------:R-:W-:Y:S02]  /*6ec0*/  ISETP.GE.AND P1, PT, R33, RZ, PT ;  /* 0x000000ff2100720c */ /* 0x000fe40003f26270 */
[----:B------:R-:W-:-:S04]  /*6ed0*/  IADD3 R33, PT, PT, -R32, RZ, RZ ;  /* 0x000000ff20217210 */ /* 0x000fc80007ffe1ff */
[----:B------:R-:W-:Y:S01]  /*6ee0*/  @!P0 MOV R32, R33 ;  /* 0x0000002100208202 */ /* 0x000fe20000000f00 */
[----:B-1----:R-:W-:-:S10]  /*6ef0*/  DMUL R8, R8, UR14 ;  /* 0x0000000e08087c28 */ /* 0x002fd40008000000 */
[----:B------:R-:W1:Y:S02]  /*6f00*/  F2F.F32.F64 R8, R8 ;  /* 0x0000000800087310 */ /* 0x000e640000301000 */
[----:B-1----:R-:W-:-:S07]  /*6f10*/  FSEL R28, -R8, R8, !P1 ;  /* 0x00000008081c7208 */ /* 0x002fce0004800100 */
.L_x_141:
        /* <DEDUP_REMOVED lines=30> */
.L_x_145:
        /* <DEDUP_REMOVED lines=64> */
.L_x_146:
        /* <DEDUP_REMOVED lines=18> */
.L_x_144:
[----:B------:R-:W-:Y:S01]  /*7620*/  MOV R22, R31 ;  /* 0x0000001f00167202 */ /* 0x000fe20000000f00 */
[----:B------:R-:W-:Y:S01]  /*7630*/  FMUL R120, R32, R32 ;  /* 0x0000002020787220 */ /* 0x000fe20000400000 */
[----:B------:R-:W-:Y:S01]  /*7640*/  MOV R8, 0x3c190000 ;  /* 0x3c19000000087802 */ /* 0x000fe20000000f00 */
[----:B------:R-:W-:Y:S01]  /*7650*/  FADD R20, R20, R20 ;  /* 0x0000001414147221 */ /* 0x000fe20000000000 */
        /* <DEDUP_REMOVED lines=8> */
[C---:B------:R-:W-:Y:S01]  /*76e0*/  FFMA R23, R9.reuse, R8, 0.33333230018615722656 ;  /* 0x3eaaaa8809177423 */ /* 0x040fe20000000008 */
[----:B------:R-:W-:Y:S01]  /*76f0*/  IADD3 R8, PT, PT, R120, 0x1800000, RZ ;  /* 0x0180000078087810 */ /* 0x000fe20007ffe0ff */
[----:B------:R-:W-:-:S03]  /*7700*/  FMUL R9, R9, R22 ;  /* 0x0000001609097220 */ /* 0x000fc60000400000 */
[----:B------:R-:W-:Y:S01]  /*7710*/  LOP3.LUT R8, R8, 0x7f800000, RZ, 0xc0, !PT ;  /* 0x7f80000008087812 */ /* 0x000fe200078ec0ff */
[----:B------:R-:W-:Y:S01]  /*7720*/  @P0 FFMA R22, R23, R9, R22 ;  /* 0x0000000917160223 */ /* 0x000fe20000000016 */
[----:B------:R-:W-:Y:S02]  /*7730*/  FMUL R23, RZ, R143 ;  /* 0x0000008fff177220 */ /* 0x000fe40000400000 */
[----:B------:R-:W-:-:S03]  /*7740*/  ISETP.GT.U32.AND P0, PT, R8, 0x1ffffff, PT ;  /* 0x01ffffff0800780c */ /* 0x000fc60003f04070 */
[----:B------:R-:W1:Y:S10]  /*7750*/  @!P1 MUFU.RCP R22, -R22 ;  /* 0x8000001600169308 */ /* 0x000e740000001000 */
[----:B------:R-:W-:Y:S05]  /*7760*/  @P0 BRA `(.L_x_147) ;  /* 0x00000000000c0947 */ /* 0x000fea0003800000 */
[----:B------:R-:W-:-:S07]  /*7770*/  MOV R126, 0x7790 ;  /* 0x00007790007e7802 */ /* 0x000fce0000000f00 */
[----:B01----:R-:W-:Y:S05]  /*7780*/  CALL.REL.NOINC `($__internal_2_$__cuda_sm20_rcp_rn_f32_slowpath) ;  /* 0x0000004c00087944 */ /* 0x003fea0003c00000 */
[----:B------:R-:W-:Y:S05]  /*7790*/  BRA `(.L_x_148) ;  /* 0x0000000000107947 */ /* 0x000fea0003800000 */
.L_x_147:
[----:B------:R-:W2:Y:S02]  /*77a0*/  MUFU.RCP R143, R120 ;  /* 0x00000078008f7308 */ /* 0x000ea40000001000 */
[----:B--2---:R-:W-:-:S04]  /*77b0*/  FFMA R8, R120, R143, -1 ;  /* 0xbf80000078087423 */ /* 0x004fc8000000008f */
[----:B------:R-:W-:-:S04]  /*77c0*/  FADD.FTZ R8, -R8, -RZ ;  /* 0x800000ff08087221 */ /* 0x000fc80000010100 */
[----:B------:R-:W-:-:S07]  /*77d0*/  FFMA R143, R143, R8, R143 ;  /* 0x000000088f8f7223 */ /* 0x000fce000000008f */
.L_x_148:
[----:B------:R-:W2:Y:S01]  /*77e0*/  LDCU UR4, c[0x0][0x82c] ;  /* 0x00010580ff0477ac */ /* 0x000ea20008000800 */
[----:B0-----:R-:W-:Y:S01]  /*77f0*/  FADD R27, R21, R21 ;  /* 0x00000015151b7221 */ /* 0x001fe20000000000 */
[----:B------:R-:W-:-:S03]  /*7800*/  FMUL R26, RZ, R143 ;  /* 0x0000008fff1a7220 */ /* 0x000fc60000400000 */
[----:B------:R-:W0:Y:S01]  /*7810*/  MUFU.RCP R8, R27 ;  /* 0x0000001b00087308 */ /* 0x000e220000001000 */
[----:B--2---:R-:W-:-:S07]  /*7820*/  I2FP.F32.S32 R14, UR4 ;  /* 0x00000004000e7c45 */ /* 0x004fce0008201400 */
[----:B------:R-:W2:Y:S01]  /*7830*/  FCHK P0, R14, R27 ;  /* 0x0000001b0e007302 */ /* 0x000ea20000000000 */
[----:B0-----:R-:W-:-:S04]  /*7840*/  FFMA R9, -R27, R8, 1 ;  /* 0x3f8000001b097423 */ /* 0x001fc80000000108 */
[----:B------:R-:W-:-:S04]  /*7850*/  FFMA R9, R8, R9, R8 ;  /* 0x0000000908097223 */ /* 0x000fc80000000008 */
[----:B------:R-:W-:-:S04]  /*7860*/  FFMA R8, R14, R9, RZ ;  /* 0x000000090e087223 */ /* 0x000fc800000000ff */
[----:B------:R-:W-:-:S04]  /*7870*/  FFMA R25, -R27, R8, R14 ;  /* 0x000000081b197223 */ /* 0x000fc8000000010e */
[----:B------:R-:W-:Y:S01]  /*7880*/  FFMA R25, R9, R25, R8 ;  /* 0x0000001909197223 */ /* 0x000fe20000000008 */
[----:B--2---:R-:W-:Y:S06]  /*7890*/  @!P0 BRA `(.L_x_149) ;  /* 0x0000000000148947 */ /* 0x004fec0003800000 */
[----:B------:R-:W-:Y:S02]  /*78a0*/  MOV R9, R14 ;  /* 0x0000000e00097202 */ /* 0x000fe40000000f00 */
[----:B------:R-:W-:Y:S02]  /*78b0*/  MOV R8, R27 ;  /* 0x0000001b00087202 */ /* 0x000fe40000000f00 */
[----:B------:R-:W-:-:S07]  /*78c0*/  MOV R126, 0x78e0 ;  /* 0x000078e0007e7802 */ /* 0x000fce0000000f00 */
[----:B-1----:R-:W-:Y:S05]  /*78d0*/  CALL.REL.NOINC `($__internal_4_$__cuda_sm3x_div_rn_noftz_f32_slowpath) ;  /* 0x0000004c00e47944 */ /* 0x002fea0003c00000 */
[----:B------:R-:W-:-:S07]  /*78e0*/  MOV R25, R8 ;  /* 0x0000000800197202 */ /* 0x000fce0000000f00 */
.L_x_149:
[----:B------:R-:W-:Y:S01]  /*78f0*/  FMUL R28, R27, R27 ;  /* 0x0000001b1b1c7220 */ /* 0x000fe20000400000 */
[----:B------:R-:W-:Y:S01]  /*7900*/  FADD R9, R23, R23 ;  /* 0x0000001717097221 */ /* 0x000fe20000000000 */
[----:B------:R-:W-:Y:S02]  /*7910*/  BSSY.RECONVERGENT B3, `(.L_x_150) ;  /* 0x000000e000037945 */ /* 0x000fe40003800200 */
[----:B------:R-:W0:Y:S01]  /*7920*/  MUFU.RCP R8, R28 ;  /* 0x0000001c00087308 */ /* 0x000e220000001000 */
[----:B------:R-:W-:-:S07]  /*7930*/  FFMA R9, R14, -R9, RZ ;  /* 0x800000090e097223 */ /* 0x000fce00000000ff */
        /* <DEDUP_REMOVED lines=8> */
[----:B------:R-:W-:-:S07]  /*79c0*/  MOV R126, 0x79e0 ;  /* 0x000079e0007e7802 */ /* 0x000fce0000000f00 */
[----:B-1----:R-:W-:Y:S05]  /*79d0*/  CALL.REL.NOINC `($__internal_4_$__cuda_sm3x_div_rn_noftz_f32_slowpath) ;  /* 0x0000004c00a47944 */ /* 0x002fea0003c00000 */
[----:B------:R-:W-:-:S07]  /*79e0*/  MOV R24, R8 ;  /* 0x0000000800187202 */ /* 0x000fce0000000f00 */
.L_x_151:
[----:B------:R-:W-:Y:S05]  /*79f0*/  BSYNC.RECONVERGENT B3 ;  /* 0x0000000000037941 */ /* 0x000fea0003800200 */
.L_x_150:
        /* <DEDUP_REMOVED lines=11> */
[----:B------:R-:W-:Y:S02]  /*7ab0*/  MOV R9, R14 ;  /* 0x0000000e00097202 */ /* 0x000fe40000000f00 */
[----:B------:R-:W-:Y:S02]  /*7ac0*/  MOV R8, R29 ;  /* 0x0000001d00087202 */ /* 0x000fe40000000f00 */
[----:B------:R-:W-:-:S07]  /*7ad0*/  MOV R126, 0x7af0 ;  /* 0x00007af0007e7802 */ /* 0x000fce0000000f00 */
[----:B------:R-:W-:Y:S05]  /*7ae0*/  CALL.REL.NOINC `($__internal_4_$__cuda_sm3x_div_rn_noftz_f32_slowpath) ;  /* 0x0000004c00607944 */ /* 0x000fea0003c00000 */
[----:B------:R-:W-:-:S07]  /*7af0*/  MOV R27, R8 ;  /* 0x00000008001b7202 */ /* 0x000fce0000000f00 */
.L_x_152:
[----:B------:R-:W-:Y:S01]  /*7b00*/  FMUL R28, R29, R29 ;  /* 0x0000001d1d1c7220 */ /* 0x000fe20000400000 */
[----:B------:R-:W-:Y:S01]  /*7b10*/  FADD R9, R26, R26 ;  /* 0x0000001a1a097221 */ /* 0x000fe20000000000 */
[----:B------:R-:W-:Y:S02]  /*7b20*/  BSSY.RECONVERGENT B3, `(.L_x_153) ;  /* 0x000000e000037945 */ /* 0x000fe40003800200 */
[----:B------:R-:W0:Y:S01]  /*7b30*/  MUFU.RCP R8, R28 ;  /* 0x0000001c00087308 */ /* 0x000e220000001000 */
[----:B------:R-:W-:-:S07]  /*7b40*/  FFMA R9, R14, -R9, RZ ;  /* 0x800000090e097223 */ /* 0x000fce00000000ff */
        /* <DEDUP_REMOVED lines=9> */
[----:B------:R-:W-:Y:S05]  /*7be0*/  CALL.REL.NOINC `($__internal_4_$__cuda_sm3x_div_rn_noftz_f32_slowpath) ;  /* 0x0000004c00207944 */ /* 0x000fea0003c00000 */
[----:B------:R-:W-:-:S07]  /*7bf0*/  MOV R14, R8 ;  /* 0x00000008000e7202 */ /* 0x000fce0000000f00 */
.L_x_154:
[----:B------:R-:W-:Y:S05]  /*7c00*/  BSYNC.RECONVERGENT B3 ;  /* 0x0000000000037941 */ /* 0x000fea0003800200 */
.L_x_153:
[----:B------:R-:W-:Y:S01]  /*7c10*/  FFMA R8, R3, R2, RZ ;  /* 0x0000000203087223 */ /* 0x000fe200000000ff */
[C---:B------:R-:W-:Y:S01]  /*7c20*/  FFMA R29, R0.reuse, UR5, RZ ;  /* 0x00000005001d7c23 */ /* 0x040fe200080000ff */
[----:B------:R-:W-:Y:S01]  /*7c30*/  FFMA R31, R0, UR8, RZ ;  /* 0x00000008001f7c23 */ /* 0x000fe200080000ff */
[----:B------:R-:W-:Y:S01]  /*7c40*/  BSSY.RECONVERGENT B3, `(.L_x_155) ;  /* 0x0000027000037945 */ /* 0x000fe20003800200 */
[----:B------:R-:W-:Y:S02]  /*7c50*/  FFMA R9, R117, R114, R8 ;  /* 0x0000007275097223 */ /* 0x000fe40000000008 */
[----:B------:R-:W-:Y:S02]  /*7c60*/  FFMA R30, R112, UR9, R31 ;  /* 0x00000009701e7c23 */ /* 0x000fe4000800001f */
[----:B------:R-:W-:Y:S02]  /*7c70*/  FFMA R8, R116, R113, R9 ;  /* 0x0000007174087223 */ /* 0x000fe40000000009 */
[----:B------:R-:W-:-:S02]  /*7c80*/  FFMA R30, R111, UR10, R30 ;  /* 0x0000000a6f1e7c23 */ /* 0x000fc4000800001e */
[----:B------:R-:W-:-:S04]  /*7c90*/  FADD R8, R115, R8 ;  /* 0x0000000873087221 */ /* 0x000fc80000000000 */
[----:B------:R-:W-:Y:S01]  /*7ca0*/  FADD R32, R8, 1.0000000116860974231e-07 ;  /* 0x33d6bf9508207421 */ /* 0x000fe20000000000 */
[----:B------:R-:W-:Y:S01]  /*7cb0*/  FFMA R8, R3, R0, RZ ;  /* 0x0000000003087223 */ /* 0x000fe200000000ff */
[----:B------:R-:W-:Y:S02]  /*7cc0*/  FFMA R3, R2, UR5, RZ ;  /* 0x0000000502037c23 */ /* 0x000fe400080000ff */
[----:B------:R-:W0:Y:S01]  /*7cd0*/  MUFU.RCP R9, R32 ;  /* 0x0000002000097308 */ /* 0x000e220000001000 */
[----:B------:R-:W-:Y:S01]  /*7ce0*/  FFMA R117, R117, R112, R8 ;  /* 0x0000007075757223 */ /* 0x000fe20000000008 */
[----:B------:R-:W-:-:S03]  /*7cf0*/  FFMA R8, R114, UR6, R3 ;  /* 0x0000000672087c23 */ /* 0x000fc60008000003 */
[----:B------:R-:W-:Y:S01]  /*7d00*/  FFMA R116, R116, R111, R117 ;  /* 0x0000006f74747223 */ /* 0x000fe20000000075 */
[----:B------:R-:W-:-:S03]  /*7d10*/  FFMA R3, R113, UR7, R8 ;  /* 0x0000000771037c23 */ /* 0x000fc60008000008 */
[----:B------:R-:W-:Y:S01]  /*7d20*/  FFMA R115, RZ, R115, R116 ;  /* 0x00000073ff737223 */ /* 0x000fe20000000074 */
[----:B------:R-:W-:-:S04]  /*7d30*/  FADD R3, R4, R3 ;  /* 0x0000000304037221 */ /* 0x000fc80000000000 */
[----:B------:R-:W1:Y:S01]  /*7d40*/  FCHK P0, R3, R32 ;  /* 0x0000002003007302 */ /* 0x000e620000000000 */
[----:B0-----:R-:W-:-:S04]  /*7d50*/  FFMA R28, -R32, R9, 1 ;  /* 0x3f800000201c7423 */ /* 0x001fc80000000109 */
[----:B------:R-:W-:Y:S01]  /*7d60*/  FFMA R34, R9, R28, R9 ;  /* 0x0000001c09227223 */ /* 0x000fe20000000009 */
[----:B------:R-:W-:Y:S01]  /*7d70*/  FFMA R9, R2, UR8, RZ ;  /* 0x0000000802097c23 */ /* 0x000fe200080000ff */
[----:B------:R-:W-:Y:S01]  /*7d80*/  FFMA R28, R112, UR6, R29 ;  /* 0x00000006701c7c23 */ /* 0x000fe2000800001d */
[----:B------:R-:W-:Y:S01]  /*7d90*/  FFMA R29, RZ, R119, R30 ;  /* 0x00000077ff1d7223 */ /* 0x000fe2000000001e */
[----:B------:R-:W-:Y:S01]  /*7da0*/  FFMA R31, R3, R34, RZ ;  /* 0x00000022031f7223 */ /* 0x000fe200000000ff */
[----:B------:R-:W-:Y:S01]  /*7db0*/  FFMA R8, R114, UR9, R9 ;  /* 0x0000000972087c23 */ /* 0x000fe20008000009 */
[----:B------:R-:W-:Y:S01]  /*7dc0*/  FFMA R9, R111, UR7, R28 ;  /* 0x000000076f097c23 */ /* 0x000fe2000800001c */
[----:B------:R-:W-:Y:S02]  /*7dd0*/  FADD R30, R152, R29 ;  /* 0x0000001d981e7221 */ /* 0x000fe40000000000 */
[----:B------:R-:W-:Y:S01]  /*7de0*/  FFMA R8, R113, UR10, R8 ;  /* 0x0000000a71087c23 */ /* 0x000fe20008000008 */
[----:B------:R-:W-:Y:S01]  /*7df0*/  FFMA R9, RZ, R4, R9 ;  /* 0x00000004ff097223 */ /* 0x000fe20000000009 */
[----:B------:R-:W-:-:S02]  /*7e00*/  FFMA R4, -R32, R31, R3 ;  /* 0x0000001f20047223 */ /* 0x000fc40000000103 */
[----:B------:R-:W-:Y:S01]  /*7e10*/  FADD R119, R119, R8 ;  /* 0x0000000877777221 */ /* 0x000fe20000000000 */
[C---:B------:R-:W-:Y:S01]  /*7e20*/  FADD R28, R152.reuse, R9 ;  /* 0x00000009981c7221 */ /* 0x040fe20000000000 */
[----:B------:R-:W-:Y:S01]  /*7e30*/  FADD R152, R152, R115 ;  /* 0x0000007398987221 */ /* 0x000fe20000000000 */
[----:B------:R-:W-:Y:S01]  /*7e40*/  FFMA R29, R34, R4, R31 ;  /* 0x00000004221d7223 */ /* 0x000fe2000000001f */
[----:B-1----:R-:W-:Y:S06]  /*7e50*/  @!P0 BRA `(.L_x_156) ;  /* 0x0000000000148947 */ /* 0x002fec0003800000 */
[----:B------:R-:W-:Y:S02]  /*7e60*/  MOV R9, R3 ;  /* 0x0000000300097202 */ /* 0x000fe40000000f00 */
[----:B------:R-:W-:Y:S02]  /*7e70*/  MOV R8, R32 ;  /* 0x0000002000087202 */ /* 0x000fe40000000f00 */
[----:B------:R-:W-:-:S07]  /*7e80*/  MOV R126, 0x7ea0 ;  /* 0x00007ea0007e7802 */ /* 0x000fce0000000f00 */
[----:B------:R-:W-:Y:S05]  /*7e90*/  CALL.REL.NOINC `($__internal_4_$__cuda_sm3x_div_rn_noftz_f32_slowpath) ;  /* 0x0000004800747944 */ /* 0x000fea0003c00000 */
[----:B------:R-:W-:-:S07]  /*7ea0*/  MOV R29, R8 ;  /* 0x00000008001d7202 */ /* 0x000fce0000000f00 */
.L_x_156:
[----:B------:R-:W-:Y:S05]  /*7eb0*/  BSYNC.RECONVERGENT B3 ;  /* 0x0000000000037941 */ /* 0x000fea0003800200 */
.L_x_155:
        /* <DEDUP_REMOVED lines=12> */
[----:B------:R-:W-:Y:S05]  /*7f80*/  CALL.REL.NOINC `($__internal_4_$__cuda_sm3x_div_rn_noftz_f32_slowpath) ;  /* 0x0000004800387944 */ /* 0x000fea0003c00000 */
[----:B------:R-:W-:-:S07]  /*7f90*/  MOV R31, R8 ;  /* 0x00000008001f7202 */ /* 0x000fce0000000f00 */
.L_x_158:
[----:B------:R-:W-:Y:S05]  /*7fa0*/  BSYNC.RECONVERGENT B3 ;  /* 0x0000000000037941 */ /* 0x000fea0003800200 */
.L_x_157:
[----:B------:R-:W0:Y:S01]  /*7fb0*/  MUFU.RCP R33, R32 ;  /* 0x0000002000217308 */ /* 0x000e220000001000 */
[----:B------:R-:W-:Y:S01]  /*7fc0*/  FFMA R9, R0, UR11, RZ ;  /* 0x0000000b00097c23 */ /* 0x000fe200080000ff */
[----:B------:R-:W-:Y:S01]  /*7fd0*/  FFMA R35, RZ, R2, RZ ;  /* 0x00000002ff237223 */ /* 0x000fe200000000ff */
[----:B------:R-:W-:Y:S02]  /*7fe0*/  BSSY.RECONVERGENT B3, `(.L_x_159) ;  /* 0x0000014000037945 */ /* 0x000fe40003800200 */
[----:B------:R-:W-:Y:S01]  /*7ff0*/  FFMA R112, R112, UR12, R9 ;  /* 0x0000000c70707c23 */ /* 0x000fe20008000009 */
[----:B------:R-:W-:Y:S02]  /*8000*/  FFMA R114, RZ, R114, R35 ;  /* 0x00000072ff727223 */ /* 0x000fe40000000023 */
[----:B------:R-:W1:Y:S01]  /*8010*/  FCHK P0, R7, R32 ;  /* 0x0000002007007302 */ /* 0x000e620000000000 */
[----:B------:R-:W-:Y:S01]  /*8020*/  FFMA R111, R111, UR13, R112 ;  /* 0x0000000d6f6f7c23 */ /* 0x000fe20008000070 */
[----:B------:R-:W-:-:S03]  /*8030*/  FFMA R114, RZ, R113, R114 ;  /* 0x00000071ff727223 */ /* 0x000fc60000000072 */
[----:B------:R-:W-:Y:S01]  /*8040*/  FFMA R111, RZ, R118, R111 ;  /* 0x00000076ff6f7223 */ /* 0x000fe2000000006f */
[----:B------:R-:W-:Y:S01]  /*8050*/  FADD R114, RZ, R114 ;  /* 0x00000072ff727221 */ /* 0x000fe20000000000 */
[----:B0-----:R-:W-:-:S03]  /*8060*/  FFMA R0, -R32, R33, 1 ;  /* 0x3f80000020007423 */ /* 0x001fc60000000121 */
[----:B------:R-:W-:Y:S01]  /*8070*/  FADD R149, R114, R111 ;  /* 0x0000006f72957221 */ /* 0x000fe20000000000 */
        /* <DEDUP_REMOVED lines=10> */
.L_x_160:
[----:B------:R-:W-:Y:S05]  /*8120*/  BSYNC.RECONVERGENT B3 ;  /* 0x0000000000037941 */ /* 0x000fea0003800200 */
.L_x_159:
[----:B------:R-:W-:Y:S01]  /*8130*/  FMUL R33, R32, R32 ;  /* 0x0000002020217220 */ /* 0x000fe20000400000 */
[-C--:B------:R-:W-:Y:S01]  /*8140*/  FMUL R9, R3, R152.reuse ;  /* 0x0000009803097220 */ /* 0x080fe20000400000 */
[----:B------:R-:W-:Y:S01]  /*8150*/  FMUL R119, R119, R152 ;  /* 0x0000009877777220 */ /* 0x000fe20000400000 */
[----:B------:R-:W-:Y:S01]  /*8160*/  BSSY.RECONVERGENT B3, `(.L_x_161) ;  /* 0x0000011000037945 */ /* 0x000fe20003800200 */
[----:B------:R-:W0:Y:S01]  /*8170*/  MUFU.RCP R0, R33 ;  /* 0x0000002100007308 */ /* 0x000e220000001000 */
[----:B------:R-:W-:-:S07]  /*8180*/  FFMA R9, R28, R32, -R9 ;  /* 0x000000201c097223 */ /* 0x000fce0000000809 */
[----:B------:R-:W1:Y:S01]  /*8190*/  FCHK P0, R9, R33 ;  /* 0x0000002109007302 */ /* 0x000e620000000000 */
[----:B0-----:R-:W-:-:S04]  /*81a0*/  FFMA R3, -R33, R0, 1 ;  /* 0x3f80000021037423 */ /* 0x001fc80000000100 */
[----:B------:R-:W-:Y:S01]  /*81b0*/  FFMA R8, R0, R3, R0 ;  /* 0x0000000300087223 */ /* 0x000fe20000000000 */
[----:B------:R-:W-:Y:S01]  /*81c0*/  FMUL R3, R7, R152 ;  /* 0x0000009807037220 */ /* 0x000fe20000400000 */
[----:B------:R-:W-:Y:S02]  /*81d0*/  FFMA R0, R30, R32, -R119 ;  /* 0x000000201e007223 */ /* 0x000fe40000000877 */
[----:B------:R-:W-:Y:S01]  /*81e0*/  FFMA R35, R9, R8, RZ ;  /* 0x0000000809237223 */ /* 0x000fe200000000ff */
[----:B------:R-:W-:-:S03]  /*81f0*/  FFMA R2, R32, R149, -R3 ;  /* 0x0000009520027223 */ /* 0x000fc60000000803 */
[----:B------:R-:W-:-:S04]  /*8200*/  FFMA R28, -R33, R35, R9 ;  /* 0x00000023211c7223 */ /* 0x000fc80000000109 */
[----:B------:R-:W-:Y:S01]  /*8210*/  FFMA R35, R8, R28, R35 ;  /* 0x0000001c08237223 */ /* 0x000fe20000000023 */
[----:B-1----:R-:W-:Y:S06]  /*8220*/  @!P0 BRA `(.L_x_162) ;  /* 0x0000000000108947 */ /* 0x002fec0003800000 */
[----:B------:R-:W-:Y:S02]  /*8230*/  MOV R8, R33 ;  /* 0x0000002100087202 */ /* 0x000fe40000000f00 */
[----:B------:R-:W-:-:S07]  /*8240*/  MOV R126, 0x8260 ;  /* 0x00008260007e7802 */ /* 0x000fce0000000f00 */
[----:B------:R-:W-:Y:S05]  /*8250*/  CALL.REL.NOINC `($__internal_4_$__cuda_sm3x_div_rn_noftz_f32_slowpath) ;  /* 0x0000004400847944 */ /* 0x000fea0003c00000 */
[----:B------:R-:W-:-:S07]  /*8260*/  MOV R35, R8 ;  /* 0x0000000800237202 */ /* 0x000fce0000000f00 */
.L_x_162:
[----:B------:R-:W-:Y:S05]  /*8270*/  BSYNC.RECONVERGENT B3 ;  /* 0x0000000000037941 */ /* 0x000fea0003800200 */
.L_x_161:
        /* <DEDUP_REMOVED lines=14> */
.L_x_164:
[----:B------:R-:W-:Y:S05]  /*8360*/  BSYNC.RECONVERGENT B3 ;  /* 0x0000000000037941 */ /* 0x000fea0003800200 */
.L_x_163:
        /* <DEDUP_REMOVED lines=14> */
.L_x_166:
[----:B------:R-:W-:Y:S05]  /*8450*/  BSYNC.RECONVERGENT B3 ;  /* 0x0000000000037941 */ /* 0x000fea0003800200 */
.L_x_165:
[----:B------:R-:W0:Y:S01]  /*8460*/  MUFU.RCP R9, R4 ;  /* 0x0000000400097308 */ /* 0x000e220000001000 */
[----:B------:R-:W-:Y:S01]  /*8470*/  BSSY.RECONVERGENT B3, `(.L_x_167) ;  /* 0x0000012000037945 */ /* 0x000fe20003800200 */
[----:B------:R-:W-:Y:S01]  /*8480*/  FMUL R30, R21, 1.2999999523162841797 ;  /* 0x3fa66666151e7820 */ /* 0x000fe20000400000 */
[----:B------:R-:W-:Y:S01]  /*8490*/  FMUL R23, R23, 1.2999999523162841797 ;  /* 0x3fa6666617177820 */ /* 0x000fe20000400000 */
[----:B------:R-:W-:Y:S01]  /*84a0*/  FMUL R32, R22, 1.2999999523162841797 ;  /* 0x3fa6666616207820 */ /* 0x000fe20000400000 */
[----:B------:R-:W-:Y:S01]  /*84b0*/  FMUL R21, R26, 1.2999999523162841797 ;  /* 0x3fa666661a157820 */ /* 0x000fe20000400000 */
[-C--:B------:R-:W-:Y:S02]  /*84c0*/  FMUL R28, R4, R4.reuse ;  /* 0x00000004041c7220 */ /* 0x080fe40000400000 */
        /* <DEDUP_REMOVED lines=10> */
[----:B------:R-:W-:Y:S05]  /*8570*/  CALL.REL.NOINC `($__internal_4_$__cuda_sm3x_div_rn_noftz_f32_slowpath) ;  /* 0x0000004000bc7944 */ /* 0x000fea0003c00000 */
[----:B------:R-:W-:-:S07]  /*8580*/  MOV R2, R8 ;  /* 0x0000000800027202 */ /* 0x000fce0000000f00 */
.L_x_168:
[----:B------:R-:W-:Y:S05]  /*8590*/  BSYNC.RECONVERGENT B3 ;  /* 0x0000000000037941 */ /* 0x000fea0003800200 */
.L_x_167:
[----:B------:R-:W0:Y:S01]  /*85a0*/  MUFU.RCP R33, R28 ;  /* 0x0000001c00217308 */ /* 0x000e220000001000 */
[----:B------:R-:W-:Y:S01]  /*85b0*/  FMUL R0, R3, R31 ;  /* 0x0000001f03007220 */ /* 0x000fe20000400000 */
[----:B------:R-:W-:Y:S03]  /*85c0*/  BSSY.RECONVERGENT B3, `(.L_x_169) ;  /* 0x000000d000037945 */ /* 0x000fe60003800200 */
[----:B------:R-:W-:-:S04]  /*85d0*/  FFMA R9, R37, R4, -R0 ;  /* 0x0000000425097223 */ /* 0x000fc80000000800 */
        /* <DEDUP_REMOVED lines=11> */
.L_x_170:
[----:B------:R-:W-:Y:S05]  /*8690*/  BSYNC.RECONVERGENT B3 ;  /* 0x0000000000037941 */ /* 0x000fea0003800200 */
.L_x_169:
        /* <DEDUP_REMOVED lines=14> */
.L_x_172:
[----:B------:R-:W-:Y:S05]  /*8780*/  BSYNC.RECONVERGENT B3 ;  /* 0x0000000000037941 */ /* 0x000fea0003800200 */
.L_x_171:
        /* <DEDUP_REMOVED lines=15> */
.L_x_174:
[----:B------:R-:W-:Y:S05]  /*8880*/  BSYNC.RECONVERGENT B3 ;  /* 0x0000000000037941 */ /* 0x000fea0003800200 */
.L_x_173:
[----:B------:R-:W0:Y:S01]  /*8890*/  MUFU.RCP R31, R4 ;  /* 0x00000004001f7308 */ /* 0x000e220000001000 */
[----:B------:R-:W-:Y:S01]  /*88a0*/  FMNMX R9, -R30, R26, !PT ;  /* 0x0000001a1e097209 */ /* 0x000fe20007800100 */
[----:B------:R-:W-:Y:S01]  /*88b0*/  BSSY.RECONVERGENT B3, `(.L_x_175) ;  /* 0x0000021000037945 */ /* 0x000fe20003800200 */
[----:B------:R-:W-:Y:S01]  /*88c0*/  FSETP.GEU.AND P0, PT, R26, -R30, PT ;  /* 0x8000001e1a00720b */ /* 0x000fe20003f0e000 */
[----:B------:R-:W-:Y:S01]  /*88d0*/  FMUL R40, R28, R28 ;  /* 0x0000001c1c287220 */ /* 0x000fe20000400000 */
[----:B------:R-:W-:Y:S02]  /*88e0*/  FSETP.GEU.AND P1, PT, R30, R9, PT ;  /* 0x000000091e00720b */ /* 0x000fe40003f2e000 */
[----:B------:R-:W-:Y:S02]  /*88f0*/  FMNMX R29, -R32, R2, !PT ;  /* 0x00000002201d7209 */ /* 0x000fe40007800100 */
[----:B------:R-:W-:Y:S02]  /*8900*/  FSETP.GEU.AND P2, PT, R2, -R32, PT ;  /* 0x800000200200720b */ /* 0x000fe40003f4e000 */
[----:B------:R-:W-:-:S02]  /*8910*/  FSETP.GEU.AND P3, PT, R32, R29, PT ;  /* 0x0000001d2000720b */ /* 0x000fc40003f6e000 */
[----:B------:R-:W-:Y:S02]  /*8920*/  FMNMX R9, R30, R9, PT ;  /* 0x000000091e097209 */ /* 0x000fe40003800000 */
[----:B------:R-:W-:Y:S01]  /*8930*/  FMNMX R29, R32, R29, PT ;  /* 0x0000001d201d7209 */ /* 0x000fe20003800000 */
[----:B0-----:R-:W-:Y:S02]  /*8940*/  FFMA R0, R31, -R4, 1 ;  /* 0x3f8000001f007423 */ /* 0x001fe40000000804 */
[----:B------:R-:W-:Y:S01]  /*8950*/  @P1 FSEL R23, -R23, R8, !P0 ;  /* 0x0000000817171208 */ /* 0x000fe20004000100 */
[----:B------:R-:W0:Y:S01]  /*8960*/  FCHK P0, R25, R4 ;  /* 0x0000000419007302 */ /* 0x000e220000000000 */
[----:B------:R-:W-:Y:S01]  /*8970*/  FMUL R30, R9, R4 ;  /* 0x00000004091e7220 */ /* 0x000fe20000400000 */
[----:B------:R-:W-:Y:S01]  /*8980*/  FFMA R0, R31, R0, R31 ;  /* 0x000000001f007223 */ /* 0x000fe2000000001f */
[----:B------:R-:W-:Y:S02]  /*8990*/  FMUL R36, R29, R4 ;  /* 0x000000041d247220 */ /* 0x000fe40000400000 */
[----:B------:R-:W-:Y:S01]  /*89a0*/  @P3 FSEL R21, -R21, R22, !P2 ;  /* 0x0000001615153208 */ /* 0x000fe20005000100 */
[----:B------:R-:W-:Y:S01]  /*89b0*/  FFMA R31, R0, R25, RZ ;  /* 0x00000019001f7223 */ /* 0x000fe200000000ff */
[----:B------:R-:W-:-:S03]  /*89c0*/  FMUL R22, R3, R4 ;  /* 0x0000000403167220 */ /* 0x000fc60000400000 */
[-C--:B------:R-:W-:Y:S01]  /*89d0*/  FFMA R2, R31, -R4.reuse, R25 ;  /* 0x800000041f027223 */ /* 0x080fe20000000019 */
[-C--:B------:R-:W-:Y:S01]  /*89e0*/  FMUL R8, R21, R4.reuse ;  /* 0x0000000415087220 */ /* 0x080fe20000400000 */
[----:B------:R-:W-:Y:S02]  /*89f0*/  FFMA R38, R3, R4, R22 ;  /* 0x0000000403267223 */ /* 0x000fe40000000016 */
[----:B------:R-:W-:Y:S01]  /*8a00*/  FFMA R0, R0, R2, R31 ;  /* 0x0000000200007223 */ /* 0x000fe2000000001f */
[----:B------:R-:W-:Y:S01]  /*8a10*/  FMUL R2, R23, R4 ;  /* 0x0000000417027220 */ /* 0x000fe20000400000 */
[----:B------:R-:W-:Y:S01]  /*8a20*/  FFMA R34, R29, R3, R8 ;  /* 0x000000031d227223 */ /* 0x000fe20000000008 */
[----:B------:R-:W-:Y:S01]  /*8a30*/  FMUL R23, R30, -R25 ;  /* 0x800000191e177220 */ /* 0x000fe20000400000 */
[----:B------:R-:W-:Y:S01]  /*8a40*/  FMUL R29, R36, -R27 ;  /* 0x8000001b241d7220 */ /* 0x000fe20000400000 */
[----:B------:R-:W-:Y:S01]  /*8a50*/  FFMA R32, R9, R3, R2 ;  /* 0x0000000309207223 */ /* 0x000fe20000000002 */
[----:B0-----:R-:W-:Y:S06]  /*8a60*/  @!P0 BRA `(.L_x_176) ;  /* 0x0000000000148947 */ /* 0x001fec0003800000 */
[----:B------:R-:W-:Y:S02]  /*8a70*/  MOV R9, R25 ;  /* 0x0000001900097202 */ /* 0x000fe40000000f00 */
[----:B------:R-:W-:Y:S02]  /*8a80*/  MOV R8, R4 ;  /* 0x0000000400087202 */ /* 0x000fe40000000f00 */
[----:B------:R-:W-:-:S07]  /*8a90*/  MOV R126, 0x8ab0 ;  /* 0x00008ab0007e7802 */ /* 0x000fce0000000f00 */
[----:B------:R-:W-:Y:S05]  /*8aa0*/  CALL.REL.NOINC `($__internal_4_$__cuda_sm3x_div_rn_noftz_f32_slowpath) ;  /* 0x0000003c00707944 */ /* 0x000fea0003c00000 */
[----:B------:R-:W-:-:S07]  /*8ab0*/  MOV R0, R8 ;  /* 0x0000000800007202 */ /* 0x000fce0000000f00 */
.L_x_176:
[----:B------:R-:W-:Y:S05]  /*8ac0*/  BSYNC.RECONVERGENT B3 ;  /* 0x0000000000037941 */ /* 0x000fea0003800200 */
.L_x_175:
        /* <DEDUP_REMOVED lines=14> */
.L_x_178:
[----:B------:R-:W-:Y:S05]  /*8bb0*/  BSYNC.RECONVERGENT B3 ;  /* 0x0000000000037941 */ /* 0x000fea0003800200 */
.L_x_177:
        /* <DEDUP_REMOVED lines=14> */
.L_x_180:
[----:B------:R-:W-:Y:S05]  /*8ca0*/  BSYNC.RECONVERGENT B3 ;  /* 0x0000000000037941 */ /* 0x000fea0003800200 */
.L_x_179:
        /* <DEDUP_REMOVED lines=14> */
.L_x_182:
[----:B------:R-:W-:Y:S05]  /*8d90*/  BSYNC.RECONVERGENT B3 ;  /* 0x0000000000037941 */ /* 0x000fea0003800200 */
.L_x_181:
        /* <DEDUP_REMOVED lines=16> */
.L_x_184:
[----:B------:R-:W-:Y:S05]  /*8ea0*/  BSYNC.RECONVERGENT B3 ;  /* 0x0000000000037941 */ /* 0x000fea0003800200 */
.L_x_183:
[----:B------:R-:W0:Y:S01]  /*8eb0*/  MUFU.RCP R8, R40 ;  /* 0x0000002800087308 */ /* 0x000e220000001000 */
[----:B------:R-:W-:Y:S01]  /*8ec0*/  FMUL R25, R32, R25 ;  /* 0x0000001920197220 */ /* 0x000fe20000400000 */
[----:B------:R-:W-:Y:S01]  /*8ed0*/  FMUL R23, R23, R38 ;  /* 0x0000002617177220 */ /* 0x000fe20000400000 */
[----:B------:R-:W-:Y:S02]  /*8ee0*/  BSSY.RECONVERGENT B3, `(.L_x_185) ;  /* 0x000000e000037945 */ /* 0x000fe40003800200 */
[----:B------:R-:W-:-:S04]  /*8ef0*/  FFMA R9, R30, R24, R25 ;  /* 0x000000181e097223 */ /* 0x000fc80000000019 */
[----:B------:R-:W-:-:S04]  /*8f00*/  FFMA R9, R28, -R9, -R23 ;  /* 0x800000091c097223 */ /* 0x000fc80000000817 */
        /* <DEDUP_REMOVED lines=11> */
.L_x_186:
[----:B------:R-:W-:Y:S05]  /*8fc0*/  BSYNC.RECONVERGENT B3 ;  /* 0x0000000000037941 */ /* 0x000fea0003800200 */
.L_x_185:
        /* <DEDUP_REMOVED lines=15> */
.L_x_188:
[----:B------:R-:W-:Y:S05]  /*90c0*/  BSYNC.RECONVERGENT B3 ;  /* 0x0000000000037941 */ /* 0x000fea0003800200 */
.L_x_187:
        /* <DEDUP_REMOVED lines=18> */
.L_x_190:
[----:B------:R-:W-:Y:S05]  /*91f0*/  BSYNC.RECONVERGENT B3 ;  /* 0x0000000000037941 */ /* 0x000fea0003800200 */
.L_x_189:
[--C-:B------:R-:W-:Y:S01]  /*9200*/  FFMA R27, R21, UR8, R130.reuse ;  /* 0x00000008151b7c23 */ /* 0x100fe20008000082 */
[C---:B------:R-:W-:Y:S01]  /*9210*/  FFMA R130, R25.reuse, UR8, R130 ;  /* 0x0000000819827c23 */ /* 0x040fe20008000082 */
[----:B------:R-:W-:Y:S01]  /*9220*/  FFMA R3, RZ, R21, RZ ;  /* 0x00000015ff037223 */ /* 0x000fe200000000ff */
[C-C-:B------:R-:W-:Y:S01]  /*9230*/  FFMA R4, R25.reuse, UR9, R131.reuse ;  /* 0x0000000919047c23 */ /* 0x140fe20008000083 */
[----:B------:R-:W-:Y:S01]  /*9240*/  FFMA R8, R25, UR10, R132 ;  /* 0x0000000a19087c23 */ /* 0x000fe20008000084 */
[----:B------:R-:W-:Y:S01]  /*9250*/  FFMA R29, R21, UR9, R131 ;  /* 0x00000009151d7c23 */ /* 0x000fe20008000083 */
[C---:B------:R-:W-:Y:S01]  /*9260*/  FFMA R130, R9.reuse, UR11, R130 ;  /* 0x0000000b09827c23 */ /* 0x040fe20008000082 */
[----:B------:R-:W-:Y:S01]  /*9270*/  FFMA R3, RZ, R26, R3 ;  /* 0x0000001aff037223 */ /* 0x000fe20000000003 */
[C---:B------:R-:W-:Y:S01]  /*9280*/  FFMA R4, R9.reuse, UR12, R4 ;  /* 0x0000000c09047c23 */ /* 0x040fe20008000004 */
[----:B------:R-:W-:Y:S01]  /*9290*/  FFMA R8, R9, UR13, R8 ;  /* 0x0000000d09087c23 */ /* 0x000fe20008000008 */
[C---:B------:R-:W-:Y:S01]  /*92a0*/  FFMA R27, R26.reuse, UR11, R27 ;  /* 0x0000000b1a1b7c23 */ /* 0x040fe2000800001b */
[C---:B------:R-:W-:Y:S01]  /*92b0*/  FADD R130, R3.reuse, R130 ;  /* 0x0000008203827221 */ /* 0x040fe20000000000 */
[C---:B------:R-:W-:Y:S01]  /*92c0*/  FADD R36, R3.reuse, R4 ;  /* 0x0000000403247221 */ /* 0x040fe20000000000 */
[----:B------:R-:W-:Y:S01]  /*92d0*/  FADD R47, R3, R8 ;  /* 0x00000008032f7221 */ /* 0x000fe20000000000 */
[----:B------:R-:W-:Y:S01]  /*92e0*/  FFMA R29, R26, UR12, R29 ;  /* 0x0000000c1a1d7c23 */ /* 0x000fe2000800001d */
[-C--:B------:R-:W-:Y:S01]  /*92f0*/  FFMA R14, R12, R27.reuse, RZ ;  /* 0x0000001b0c0e7223 */ /* 0x080fe200000000ff */
[-C--:B------:R-:W-:Y:S01]  /*9300*/  FFMA R3, R6, R27.reuse, RZ ;  /* 0x0000001b06037223 */ /* 0x080fe200000000ff */
[-C--:B------:R-:W-:Y:S01]  /*9310*/  FFMA R31, R13, R27.reuse, RZ ;  /* 0x0000001b0d1f7223 */ /* 0x080fe200000000ff */
[-C--:B------:R-:W-:Y:S01]  /*9320*/  FFMA R4, R11, R27.reuse, RZ ;  /* 0x0000001b0b047223 */ /* 0x080fe200000000ff */
[----:B------:R-:W-:Y:S01]  /*9330*/  FFMA R8, R5, R27, RZ ;  /* 0x0000001b05087223 */ /* 0x000fe200000000ff */
[----:B------:R-:W-:Y:S01]  /*9340*/  FFMA R24, R19, R29, R14 ;  /* 0x0000001d13187223 */ /* 0x000fe2000000000e */
[----:B------:R-:W-:Y:S01]  /*9350*/  FFMA R27, R10, R27, RZ ;  /* 0x0000001b0a1b7223 */ /* 0x000fe200000000ff */
[-C--:B------:R-:W-:Y:S01]  /*9360*/  FFMA R14, R16, R29.reuse, R3 ;  /* 0x0000001d100e7223 */ /* 0x080fe20000000003 */
[----:B------:R-:W-:Y:S01]  /*9370*/  FFMA R3, R0, UR5, RZ ;  /* 0x0000000500037c23 */ /* 0x000fe200080000ff */
[-C--:B------:R-:W-:Y:S01]  /*9380*/  FFMA R33, R5, R29.reuse, R4 ;  /* 0x0000001d05217223 */ /* 0x080fe20000000004 */
[-C--:B------:R-:W-:Y:S01]  /*9390*/  FFMA R43, R18, R29.reuse, R27 ;  /* 0x0000001d122b7223 */ /* 0x080fe2000000001b */
[-C--:B------:R-:W-:Y:S01]  /*93a0*/  FFMA R35, R15, R29.reuse, R8 ;  /* 0x0000001d0f237223 */ /* 0x080fe20000000008 */
[----:B------:R-:W-:Y:S01]  /*93b0*/  FFMA R4, R0, UR6, RZ ;  /* 0x0000000600047c23 */ /* 0x000fe200080000ff */
[----:B------:R-:W-:Y:S01]  /*93c0*/  FFMA R27, RZ, UR8, R3 ;  /* 0x00000008ff1b7c23 */ /* 0x000fe20008000003 */
[C---:B------:R-:W-:Y:S01]  /*93d0*/  FFMA R28, R2.reuse, UR5, RZ ;  /* 0x00000005021c7c23 */ /* 0x040fe200080000ff */
[C---:B------:R-:W-:Y:S01]  /*93e0*/  FFMA R30, R2.reuse, UR6, RZ ;  /* 0x00000006021e7c23 */ /* 0x040fe200080000ff */
[----:B------:R-:W-:Y:S01]  /*93f0*/  FFMA R32, R2, UR7, RZ ;  /* 0x0000000702207c23 */ /* 0x000fe200080000ff */
[----:B------:R-:W-:Y:S01]  /*9400*/  FFMA R8, RZ, R0, RZ ;  /* 0x00000000ff087223 */ /* 0x000fe200000000ff */
[----:B------:R-:W-:Y:S01]  /*9410*/  FFMA R39, R12, R29, R31 ;  /* 0x0000001d0c277223 */ /* 0x000fe2000000001f */
[----:B------:R-:W-:Y:S01]  /*9420*/  FFMA R29, RZ, UR9, R4 ;  /* 0x00000009ff1d7c23 */ /* 0x000fe20008000004 */
[C---:B------:R-:W-:Y:S01]  /*9430*/  FFMA R27, R22.reuse, UR11, R27 ;  /* 0x0000000b161b7c23 */ /* 0x040fe2000800001b */
[----:B------:R-:W-:Y:S01]  /*9440*/  FFMA R28, RZ, UR8, R28 ;  /* 0x00000008ff1c7c23 */ /* 0x000fe2000800001c */
[----:B------:R-:W-:Y:S01]  /*9450*/  FFMA R30, RZ, UR9, R30 ;  /* 0x00000009ff1e7c23 */ /* 0x000fe2000800001e */
[----:B------:R-:W-:Y:S01]  /*9460*/  FFMA R32, RZ, UR10, R32 ;  /* 0x0000000aff207c23 */ /* 0x000fe20008000020 */
[----:B------:R-:W-:Y:S01]  /*9470*/  FADD R3, RZ, R8 ;  /* 0x00000008ff037221 */ /* 0x000fe20000000000 */
[----:B------:R-:W-:Y:S01]  /*9480*/  FFMA R29, R22, UR12, R29 ;  /* 0x0000000c161d7c23 */ /* 0x000fe2000800001d */
[-C--:B------:R-:W-:Y:S01]  /*9490*/  FFMA R4, R13, R27.reuse, RZ ;  /* 0x0000001b0d047223 */ /* 0x080fe200000000ff */
[C---:B------:R-:W-:Y:S01]  /*94a0*/  FFMA R28, R23.reuse, UR11, R28 ;  /* 0x0000000b171c7c23 */ /* 0x040fe2000800001c */
[----:B------:R-:W-:Y:S01]  /*94b0*/  FFMA R3, RZ, R22, R3 ;  /* 0x00000016ff037223 */ /* 0x000fe20000000003 */
[C---:B------:R-:W-:Y:S01]  /*94c0*/  FFMA R30, R23.reuse, UR12, R30 ;  /* 0x0000000c171e7c23 */ /* 0x040fe2000800001e */
[----:B------:R-:W-:Y:S01]  /*94d0*/  FFMA R32, R23, UR13, R32 ;  /* 0x0000000d17207c23 */ /* 0x000fe20008000020 */
[C---:B------:R-:W-:Y:S01]  /*94e0*/  FFMA R8, R12.reuse, R27, RZ ;  /* 0x0000001b0c087223 */ /* 0x040fe200000000ff */
[----:B------:R-:W-:Y:S01]  /*94f0*/  FFMA R37, R12, R29, R4 ;  /* 0x0000001d0c257223 */ /* 0x000fe20000000004 */
[C---:B------:R-:W-:Y:S01]  /*9500*/  FADD R34, R3.reuse, R28 ;  /* 0x0000001c03227221 */ /* 0x040fe20000000000 */
[C---:B------:R-:W-:Y:S01]  /*9510*/  FADD R30, R3.reuse, R30 ;  /* 0x0000001e031e7221 */ /* 0x040fe20000000000 */
[----:B------:R-:W-:Y:S01]  /*9520*/  FADD R45, R3, R32 ;  /* 0x00000020032d7221 */ /* 0x000fe20000000000 */
[-C--:B------:R-:W-:Y:S01]  /*9530*/  FFMA R12, R5, R27.reuse, RZ ;  /* 0x0000001b050c7223 */ /* 0x080fe200000000ff */
[----:B------:R-:W-:Y:S01]  /*9540*/  FFMA R31, R21, UR10, R132 ;  /* 0x0000000a151f7c23 */ /* 0x000fe20008000084 */
[----:B------:R-:W-:Y:S01]  /*9550*/  FFMA R3, R6, R27, RZ ;  /* 0x0000001b06037223 */ /* 0x000fe200000000ff */
[----:B------:R-:W-:Y:S01]  /*9560*/  FFMA R41, R19, R29, R8 ;  /* 0x0000001d13297223 */ /* 0x000fe20000000008 */
[-C--:B------:R-:W-:Y:S01]  /*9570*/  FFMA R4, R11, R27.reuse, RZ ;  /* 0x0000001b0b047223 */ /* 0x080fe200000000ff */
[----:B------:R-:W-:Y:S01]  /*9580*/  FFMA R27, R10, R27, RZ ;  /* 0x0000001b0a1b7223 */ /* 0x000fe200000000ff */
[-C--:B------:R-:W-:Y:S01]  /*9590*/  FFMA R19, R15, R29.reuse, R12 ;  /* 0x0000001d0f137223 */ /* 0x080fe2000000000c */
[----:B------:R-:W-:Y:S01]  /*95a0*/  FFMA R31, R26, UR13, R31 ;  /* 0x0000000d1a1f7c23 */ /* 0x000fe2000800001f */
[-C--:B------:R-:W-:Y:S01]  /*95b0*/  FFMA R12, R16, R29.reuse, R3 ;  /* 0x0000001d100c7223 */ /* 0x080fe20000000003 */
[----:B------:R-:W-:Y:S01]  /*95c0*/  FFMA R3, R0, UR7, RZ ;  /* 0x0000000700037c23 */ /* 0x000fe200080000ff */
[-C--:B------:R-:W-:Y:S01]  /*95d0*/  FFMA R8, R5, R29.reuse, R4 ;  /* 0x0000001d05087223 */ /* 0x080fe20000000004 */
[C---:B------:R-:W-:Y:S01]  /*95e0*/  FFMA R29, R18.reuse, R29, R27 ;  /* 0x0000001d121d7223 */ /* 0x040fe2000000001b */
[-C--:B------:R-:W-:Y:S01]  /*95f0*/  FFMA R27, R17, R31.reuse, R14 ;  /* 0x0000001f111b7223 */ /* 0x080fe2000000000e */
[----:B------:R-:W-:Y:S01]  /*9600*/  FFMA R3, RZ, UR10, R3 ;  /* 0x0000000aff037c23 */ /* 0x000fe20008000003 */
[----:B------:R-:W-:Y:S01]  /*9610*/  FFMA R14, R5, R130, RZ ;  /* 0x00000082050e7223 */ /* 0x000fe200000000ff */
[-C--:B------:R-:W-:Y:S01]  /*9620*/  FFMA R28, R18, R31.reuse, R24 ;  /* 0x0000001f121c7223 */ /* 0x080fe20000000018 */
[-C--:B------:R-:W-:Y:S01]  /*9630*/  FFMA R39, R10, R31.reuse, R39 ;  /* 0x0000001f0a277223 */ /* 0x080fe20000000027 */
[-C--:B------:R-:W-:Y:S01]  /*9640*/  FFMA R4, R6, R31.reuse, R33 ;  /* 0x0000001f06047223 */ /* 0x080fe20000000021 */
[-C--:B------:R-:W-:Y:S01]  /*9650*/  FFMA R35, R16, R31.reuse, R35 ;  /* 0x0000001f10237223 */ /* 0x080fe20000000023 */
[----:B------:R-:W-:Y:S01]  /*9660*/  FFMA R43, R20, R31, R43 ;  /* 0x0000001f142b7223 */ /* 0x000fe2000000002b */
[----:B------:R-:W-:Y:S01]  /*9670*/  FFMA R13, R22, UR13, R3 ;  /* 0x0000000d160d7c23 */ /* 0x000fe20008000003 */
[----:B------:R-:W-:Y:S01]  /*9680*/  FFMA R24, R15, R36, R14 ;  /* 0x000000240f187223 */ /* 0x000fe2000000000e */
[C---:B------:R-:W-:Y:S01]  /*9690*/  FFMA R31, R11.reuse, R130, RZ ;  /* 0x000000820b1f7223 */ /* 0x040fe200000000ff */
[-C--:B------:R-:W-:Y:S01]  /*96a0*/  FFMA R14, R11, R34.reuse, RZ ;  /* 0x000000220b0e7223 */ /* 0x080fe200000000ff */
[-C--:B------:R-:W-:Y:S01]  /*96b0*/  FFMA R11, R6, R34.reuse, RZ ;  /* 0x00000022060b7223 */ /* 0x080fe200000000ff */
[-C--:B------:R-:W-:Y:S01]  /*96c0*/  FFMA R41, R18, R13.reuse, R41 ;  /* 0x0000000d12297223 */ /* 0x080fe20000000029 */
[C---:B------:R-:W-:Y:S01]  /*96d0*/  FFMA R18, R5.reuse, R34, RZ ;  /* 0x0000002205127223 */ /* 0x040fe200000000ff */
[----:B------:R-:W-:Y:S01]  /*96e0*/  FFMA R3, R6, R13, R8 ;  /* 0x0000000d06037223 */ /* 0x000fe20000000008 */
[C---:B------:R-:W-:Y:S01]  /*96f0*/  FFMA R31, R5.reuse, R36, R31 ;  /* 0x00000024051f7223 */ /* 0x040fe2000000001f */
[-C--:B------:R-:W-:Y:S01]  /*9700*/  FFMA R14, R5, R30.reuse, R14 ;  /* 0x0000001e050e7223 */ /* 0x080fe2000000000e */
[CC--:B------:R-:W-:Y:S01]  /*9710*/  FFMA R8, R16.reuse, R30.reuse, R11 ;  /* 0x0000001e10087223 */ /* 0x0c0fe2000000000b */
[----:B------:R-:W-:Y:S01]  /*9720*/  FFMA R5, R16, R47, R24 ;  /* 0x0000002f10057223 */ /* 0x000fe20000000018 */
[-C--:B------:R-:W-:Y:S01]  /*9730*/  FFMA R37, R10, R13.reuse, R37 ;  /* 0x0000000d0a257223 */ /* 0x080fe20000000025 */
[-C--:B------:R-:W-:Y:S01]  /*9740*/  FFMA R29, R20, R13.reuse, R29 ;  /* 0x0000000d141d7223 */ /* 0x080fe2000000001d */
[-C--:B------:R-:W-:Y:S01]  /*9750*/  FFMA R10, R16, R13.reuse, R19 ;  /* 0x0000000d100a7223 */ /* 0x080fe20000000013 */
[----:B------:R-:W-:Y:S01]  /*9760*/  FFMA R18, R15, R30, R18 ;  /* 0x0000001e0f127223 */ /* 0x000fe20000000012 */
[C---:B------:R-:W-:Y:S01]  /*9770*/  FFMA R33, R6.reuse, R130, RZ ;  /* 0x0000008206217223 */ /* 0x040fe200000000ff */
[C---:B------:R-:W-:Y:S01]  /*9780*/  FFMA R13, R17.reuse, R13, R12 ;  /* 0x0000000d110d7223 */ /* 0x040fe2000000000c */
[C---:B------:R-:W-:Y:S01]  /*9790*/  FFMA R20, R6.reuse, R47, R31 ;  /* 0x0000002f06147223 */ /* 0x040fe2000000001f */
[-C--:B------:R-:W-:Y:S01]  /*97a0*/  FFMA R30, R6, R45.reuse, R14 ;  /* 0x0000002d061e7223 */ /* 0x080fe2000000000e */
[----:B------:R-:W-:Y:S01]  /*97b0*/  FFMA R34, R17, R45, R8 ;  /* 0x0000002d11227223 */ /* 0x000fe20000000008 */
[C---:B------:R-:W-:Y:S01]  /*97c0*/  FFMA R6, R4.reuse, UR5, RZ ;  /* 0x0000000504067c23 */ /* 0x040fe200080000ff */
[C---:B------:R-:W-:Y:S01]  /*97d0*/  FFMA R8, R4.reuse, UR8, RZ ;  /* 0x0000000804087c23 */ /* 0x040fe200080000ff */
[----:B------:R-:W-:Y:S01]  /*97e0*/  FFMA R12, R4, UR11, RZ ;  /* 0x0000000b040c7c23 */ /* 0x000fe200080000ff */
[----:B------:R-:W-:Y:S01]  /*97f0*/  FADD R28, R28, R5 ;  /* 0x000000051c1c7221 */ /* 0x000fe20000000000 */
[----:B------:R-:W-:Y:S01]  /*9800*/  FFMA R4, RZ, R4, RZ ;  /* 0x00000004ff047223 */ /* 0x000fe200000000ff */
[C---:B------:R-:W-:Y:S01]  /*9810*/  FFMA R5, R3.reuse, UR5, RZ ;  /* 0x0000000503057c23 */ /* 0x040fe200080000ff */
[C---:B------:R-:W-:Y:S01]  /*9820*/  FFMA R11, R3.reuse, UR8, RZ ;  /* 0x00000008030b7c23 */ /* 0x040fe200080000ff */
[----:B------:R-:W-:Y:S01]  /*9830*/  FFMA R15, R3, UR11, RZ ;  /* 0x0000000b030f7c23 */ /* 0x000fe200080000ff */
[----:B------:R-:W-:Y:S01]  /*9840*/  FFMA R3, RZ, R3, RZ ;  /* 0x00000003ff037223 */ /* 0x000fe200000000ff */
[C---:B------:R-:W-:Y:S01]  /*9850*/  FFMA R32, R16.reuse, R45, R18 ;  /* 0x0000002d10207223 */ /* 0x040fe20000000012 */
[C---:B------:R-:W-:Y:S01]  /*9860*/  FFMA R14, R35.reuse, UR6, R6 ;  /* 0x00000006230e7c23 */ /* 0x040fe20008000006 */
[C---:B------:R-:W-:Y:S01]  /*9870*/  FFMA R18, R35.reuse, UR9, R8 ;  /* 0x0000000923127c23 */ /* 0x040fe20008000008 */
[----:B------:R-:W-:Y:S01]  /*9880*/  FFMA R24, R35, UR12, R12 ;  /* 0x0000000c23187c23 */ /* 0x000fe2000800000c */
[----:B------:R-:W-:Y:S01]  /*9890*/  FFMA R36, R16, R36, R33 ;  /* 0x0000002410247223 */ /* 0x000fe20000000021 */
[----:B------:R-:W-:Y:S01]  /*98a0*/  FFMA R6, RZ, R35, R4 ;  /* 0x00000023ff067223 */ /* 0x000fe20000000004 */
[----:B------:R-:W-:Y:S01]  /*98b0*/  FADD R8, R39, R20 ;  /* 0x0000001427087221 */ /* 0x000fe20000000000 */
[C---:B------:R-:W-:Y:S01]  /*98c0*/  FFMA R12, R10.reuse, UR6, R5 ;  /* 0x000000060a0c7c23 */ /* 0x040fe20008000005 */
[C---:B------:R-:W-:Y:S01]  /*98d0*/  FFMA R16, R10.reuse, UR9, R11 ;  /* 0x000000090a107c23 */ /* 0x040fe2000800000b */
[----:B------:R-:W-:Y:S01]  /*98e0*/  FFMA R20, R10, UR12, R15 ;  /* 0x0000000c0a147c23 */ /* 0x000fe2000800000f */
[----:B------:R-:W-:Y:S01]  /*98f0*/  FFMA R4, RZ, R10, R3 ;  /* 0x0000000aff047223 */ /* 0x000fe20000000003 */
[----:B------:R-:W-:Y:S01]  /*9900*/  FFMA R36, R17, R47, R36 ;  /* 0x0000002f11247223 */ /* 0x000fe20000000024 */
[C---:B------:R-:W-:Y:S01]  /*9910*/  FFMA R3, R13.reuse, UR7, R12 ;  /* 0x000000070d037c23 */ /* 0x040fe2000800000c */
[C---:B------:R-:W-:Y:S01]  /*9920*/  FFMA R15, R8.reuse, UR8, RZ ;  /* 0x00000008080f7c23 */ /* 0x040fe200080000ff */
[C---:B------:R-:W-:Y:S01]  /*9930*/  FFMA R16, R13.reuse, UR10, R16 ;  /* 0x0000000a0d107c23 */ /* 0x040fe20008000010 */
[----:B------:R-:W-:Y:S01]  /*9940*/  FFMA R20, R13, UR13, R20 ;  /* 0x0000000d0d147c23 */ /* 0x000fe20008000014 */
[----:B------:R-:W-:Y:S01]  /*9950*/  FFMA R12, RZ, R13, R4 ;  /* 0x0000000dff0c7223 */ /* 0x000fe20000000004 */
[C---:B------:R-:W-:Y:S01]  /*9960*/  FFMA R13, R8.reuse, UR5, RZ ;  /* 0x00000005080d7c23 */ /* 0x040fe200080000ff */
[C---:B------:R-:W-:Y:S01]  /*9970*/  FFMA R5, R27.reuse, UR7, R14 ;  /* 0x000000071b057c23 */ /* 0x040fe2000800000e */
[C---:B------:R-:W-:Y:S01]  /*9980*/  FFMA R18, R27.reuse, UR10, R18 ;  /* 0x0000000a1b127c23 */ /* 0x040fe20008000012 */
[----:B------:R-:W-:Y:S01]  /*9990*/  FFMA R24, R27, UR13, R24 ;  /* 0x0000000d1b187c23 */ /* 0x000fe20008000018 */
[----:B------:R-:W-:Y:S01]  /*99a0*/  FFMA R17, R8, UR11, RZ ;  /* 0x0000000b08117c23 */ /* 0x000fe200080000ff */
[----:B------:R-:W-:Y:S01]  /*99b0*/  FADD R36, R43, R36 ;  /* 0x000000242b247221 */ /* 0x000fe20000000000 */
[----:B------:R-:W-:Y:S01]  /*99c0*/  FFMA R27, RZ, R27, R6 ;  /* 0x0000001bff1b7223 */ /* 0x000fe20000000006 */
[C---:B------:R-:W-:Y:S01]  /*99d0*/  FFMA R15, R28.reuse, UR9, R15 ;  /* 0x000000091c0f7c23 */ /* 0x040fe2000800000f */
[----:B------:R-:W-:Y:S01]  /*99e0*/  FADD R6, R37, R30 ;  /* 0x0000001e25067221 */ /* 0x000fe20000000000 */
[C---:B------:R-:W-:Y:S01]  /*99f0*/  FFMA R13, R28.reuse, UR6, R13 ;  /* 0x000000061c0d7c23 */ /* 0x040fe2000800000d */
[----:B------:R-:W-:Y:S01]  /*9a00*/  FFMA R17, R28, UR12, R17 ;  /* 0x0000000c1c117c23 */ /* 0x000fe20008000011 */
[----:B------:R-:W-:Y:S01]  /*9a10*/  FFMA R28, R36, UR10, R15 ;  /* 0x0000000a241c7c23 */ /* 0x000fe2000800000f */
[----:B------:R-:W-:Y:S01]  /*9a20*/  FADD R32, R41, R32 ;  /* 0x0000002029207221 */ /* 0x000fe20000000000 */
[----:B------:R-:W-:Y:S01]  /*9a30*/  FFMA R15, R6, UR5, RZ ;  /* 0x00000005060f7c23 */ /* 0x000fe200080000ff */
[C---:B------:R-:W-:Y:S01]  /*9a40*/  FFMA R4, R5.reuse, R0, RZ ;  /* 0x0000000005047223 */ /* 0x040fe200000000ff */
[-C--:B------:R-:W-:Y:S01]  /*9a50*/  FFMA R11, R5, R2.reuse, RZ ;  /* 0x00000002050b7223 */ /* 0x080fe200000000ff */
[C---:B------:R-:W-:Y:S01]  /*9a60*/  FFMA R14, R36.reuse, UR7, R13 ;  /* 0x00000007240e7c23 */ /* 0x040fe2000800000d */
[----:B------:R-:W-:Y:S01]  /*9a70*/  FFMA R8, RZ, R5, RZ ;  /* 0x00000005ff087223 */ /* 0x000fe200000000ff */
[----:B------:R-:W-:Y:S01]  /*9a80*/  FFMA R36, R36, UR13, R17 ;  /* 0x0000000d24247c23 */ /* 0x000fe20008000011 */
[C---:B------:R-:W-:Y:S01]  /*9a90*/  FFMA R13, R3.reuse, R2, RZ ;  /* 0x00000002030d7223 */ /* 0x040fe200000000ff */
[C---:B------:R-:W-:Y:S01]  /*9aa0*/  FFMA R17, R6.reuse, UR8, RZ ;  /* 0x0000000806117c23 */ /* 0x040fe200080000ff */
[----:B------:R-:W-:Y:S01]  /*9ab0*/  FFMA R19, R6, UR11, RZ ;  /* 0x0000000b06137c23 */ /* 0x000fe200080000ff */
[----:B------:R-:W-:Y:S01]  /*9ac0*/  FFMA R2, R3, R0, RZ ;  /* 0x0000000003027223 */ /* 0x000fe200000000ff */
[----:B------:R-:W-:Y:S01]  /*9ad0*/  FADD R29, R29, R34 ;  /* 0x000000221d1d7221 */ /* 0x000fe20000000000 */
[----:B------:R-:W-:Y:S01]  /*9ae0*/  FFMA R6, R32, UR6, R15 ;  /* 0x0000000620067c23 */ /* 0x000fe2000800000f */
[-C--:B------:R-:W-:Y:S01]  /*9af0*/  FFMA R5, RZ, R18.reuse, R4 ;  /* 0x00000012ff057223 */ /* 0x080fe20000000004 */
[----:B------:R-:W-:Y:S01]  /*9b00*/  FFMA R10, RZ, R18, R11 ;  /* 0x00000012ff0a7223 */ /* 0x000fe2000000000b */
[C-C-:B------:R-:W-:Y:S01]  /*9b10*/  FFMA R11, R18.reuse, R21, R8.reuse ;  /* 0x00000015120b7223 */ /* 0x140fe20000000008 */
[----:B------:R-:W-:Y:S01]  /*9b20*/  FFMA R4, RZ, R3, RZ ;  /* 0x00000003ff047223 */ /* 0x000fe200000000ff */
[-C--:B------:R-:W-:Y:S01]  /*9b30*/  FFMA R8, R18, R25.reuse, R8 ;  /* 0x0000001912087223 */ /* 0x080fe20000000008 */
[----:B------:R-:W-:Y:S01]  /*9b40*/  FFMA R3, RZ, R16, R2 ;  /* 0x00000010ff037223 */ /* 0x000fe20000000002 */
[----:B------:R-:W-:Y:S01]  /*9b50*/  FFMA R18, R32, UR9, R17 ;  /* 0x0000000920127c23 */ /* 0x000fe20008000011 */
[----:B------:R-:W-:Y:S01]  /*9b60*/  FFMA R15, R29, UR7, R6 ;  /* 0x000000071d0f7c23 */ /* 0x000fe20008000006 */
[----:B------:R-:W-:Y:S01]  /*9b70*/  FFMA R2, R16, R25, R4 ;  /* 0x0000001910027223 */ /* 0x000fe20000000004 */
[-C--:B------:R-:W-:Y:S01]  /*9b80*/  FFMA R144, R24, R22.reuse, R5 ;  /* 0x0000001618907223 */ /* 0x080fe20000000005 */
[----:B------:R-:W-:Y:S01]  /*9b90*/  FADD R5, R27, R14 ;  /* 0x0000000e1b057221 */ /* 0x000fe20000000000 */
[----:B------:R-:W-:Y:S01]  /*9ba0*/  FFMA R143, R20, R22, R3 ;  /* 0x00000016148f7223 */ /* 0x000fe20000000003 */
[----:B------:R-:W-:Y:S01]  /*9bb0*/  FFMA R32, R32, UR12, R19 ;  /* 0x0000000c20207c23 */ /* 0x000fe20008000013 */
[----:B------:R-:W-:Y:S01]  /*9bc0*/  FFMA R17, R29, UR10, R18 ;  /* 0x0000000a1d117c23 */ /* 0x000fe20008000012 */
[----:B------:R-:W-:Y:S01]  /*9bd0*/  FADD R3, R12, R15 ;  /* 0x0000000f0c037221 */ /* 0x000fe20000000000 */
[-C--:B------:R-:W-:Y:S01]  /*9be0*/  FFMA R8, R24, R9.reuse, R8 ;  /* 0x0000000918087223 */ /* 0x080fe20000000008 */
[----:B------:R-:W-:Y:S01]  /*9bf0*/  FFMA R2, R20, R9, R2 ;  /* 0x0000000914027223 */ /* 0x000fe20000000002 */
[----:B------:R-:W-:Y:S01]  /*9c00*/  FFMA R145, R16, R21, R4 ;  /* 0x0000001510917223 */ /* 0x000fe20000000004 */
[-C--:B------:R-:W-:Y:S01]  /*9c10*/  FFMA R9, R5, R0.reuse, RZ ;  /* 0x0000000005097223 */ /* 0x080fe200000000ff */
[----:B------:R-:W-:Y:S01]  /*9c20*/  FFMA R15, RZ, R5, RZ ;  /* 0x00000005ff0f7223 */ /* 0x000fe200000000ff */
[----:B------:R-:W-:Y:S01]  /*9c30*/  FFMA R29, R29, UR13, R32 ;  /* 0x0000000d1d1d7c23 */ /* 0x000fe20008000020 */
[C---:B------:R-:W-:Y:S01]  /*9c40*/  FADD R4, R12.reuse, R17 ;  /* 0x000000110c047221 */ /* 0x040fe20000000000 */
[----:B------:R-:W-:Y:S01]  /*9c50*/  FFMA R5, R3, R0, RZ ;  /* 0x0000000003057223 */ /* 0x000fe200000000ff */
[C---:B------:R-:W-:Y:S01]  /*9c60*/  FADD R28, R27.reuse, R28 ;  /* 0x0000001c1b1c7221 */ /* 0x040fe20000000000 */
[----:B------:R-:W-:Y:S01]  /*9c70*/  FFMA R3, RZ, R3, RZ ;  /* 0x00000003ff037223 */ /* 0x000fe200000000ff */
[----:B------:R-:W-:Y:S01]  /*9c80*/  FADD R29, R12, R29 ;  /* 0x0000001d0c1d7221 */ /* 0x000fe20000000000 */
[----:B------:R-:W-:Y:S01]  /*9c90*/  FFMA R0, RZ, R4, R5 ;  /* 0x00000004ff007223 */ /* 0x000fe20000000005 */
[----:B------:R-:W-:Y:S01]  /*9ca0*/  FFMA R13, RZ, R16, R13 ;  /* 0x00000010ff0d7223 */ /* 0x000fe2000000000d */
[----:B------:R-:W-:Y:S01]  /*9cb0*/  FADD R27, R27, R36 ;  /* 0x000000241b1b7221 */ /* 0x000fe20000000000 */
[----:B------:R-:W-:Y:S01]  /*9cc0*/  FFMA R6, RZ, R28, R9 ;  /* 0x0000001cff067223 */ /* 0x000fe20000000009 */
[-C--:B------:R-:W-:Y:S01]  /*9cd0*/  FFMA R15, R28, R21.reuse, R15 ;  /* 0x000000151c0f7223 */ /* 0x080fe2000000000f */
[----:B------:R-:W-:Y:S01]  /*9ce0*/  FFMA R4, R4, R21, R3 ;  /* 0x0000001504047223 */ /* 0x000fe20000000003 */
[----:B------:R-:W-:Y:S01]  /*9cf0*/  FFMA R0, R29, R22, R0 ;  /* 0x000000161d007223 */ /* 0x000fe20000000000 */
[CC--:B------:R-:W-:Y:S01]  /*9d00*/  FFMA R10, R24.reuse, R23.reuse, R10 ;  /* 0x00000017180a7223 */ /* 0x0c0fe2000000000a */
[----:B------:R-:W-:Y:S01]  /*9d10*/  FFMA R11, R24, R26, R11 ;  /* 0x0000001a180b7223 */ /* 0x000fe2000000000b */
[C---:B------:R-:W-:Y:S01]  /*9d20*/  FFMA R13, R20.reuse, R23, R13 ;  /* 0x00000017140d7223 */ /* 0x040fe2000000000d */
[C---:B------:R-:W-:Y:S01]  /*9d30*/  FFMA R3, R27.reuse, R22, R6 ;  /* 0x000000161b037223 */ /* 0x040fe20000000006 */
[-C--:B------:R-:W-:Y:S01]  /*9d40*/  FFMA R15, R27, R26.reuse, R15 ;  /* 0x0000001a1b0f7223 */ /* 0x080fe2000000000f */
[-C--:B------:R-:W-:Y:S01]  /*9d50*/  FFMA R29, R29, R26.reuse, R4 ;  /* 0x0000001a1d1d7223 */ /* 0x080fe20000000004 */
[----:B------:R-:W-:Y:S01]  /*9d60*/  FFMA R145, R20, R26, R145 ;  /* 0x0000001a14917223 */ /* 0x000fe20000000091 */
[----:B------:R-:W-:Y:S01]  /*9d70*/  FADD R154, R10, R3 ;  /* 0x000000030a9a7221 */ /* 0x000fe20000000000 */
[----:B------:R-:W-:Y:S01]  /*9d80*/  FADD R156, R8, R15 ;  /* 0x0000000f089c7221 */ /* 0x000fe20000000000 */
[----:B------:R-:W-:Y:S01]  /*9d90*/  FADD R155, R13, R0 ;  /* 0x000000000d9b7221 */ /* 0x000fe20000000000 */
[----:B------:R-:W-:Y:S01]  /*9da0*/  FADD R157, R2, R29 ;  /* 0x0000001d029d7221 */ /* 0x000fe20000000000 */
[----:B------:R-:W-:Y:S01]  /*9db0*/  MOV R137, R133 ;  /* 0x0000008500897202 */ /* 0x000fe20000000f00 */
[----:B------:R-:W-:Y:S01]  /*9dc0*/  FADD R146, R11, 0.30000001192092895508 ;  /* 0x3e99999a0b927421 */ /* 0x000fe20000000000 */
[----:B------:R-:W-:Y:S01]  /*9dd0*/  MOV R138, R134 ;  /* 0x00000086008a7202 */ /* 0x000fe20000000f00 */
[----:B------:R-:W-:Y:S01]  /*9de0*/  FADD R143, R143, 0.30000001192092895508 ;  /* 0x3e99999a8f8f7421 */ /* 0x000fe20000000000 */
[----:B------:R-:W-:-:S02]  /*9df0*/  MOV R139, R7 ;  /* 0x00000007008b7202 */ /* 0x000fc40000000f00 */
[----:B------:R-:W-:Y:S02]  /*9e00*/  MOV R147, R135 ;  /* 0x0000008700937202 */ /* 0x000fe40000000f00 */
[----:B------:R-:W-:-:S07]  /*9e10*/  MOV R148, R136 ;  /* 0x0000008800947202 */ /* 0x000fce0000000f00 */
.L_x_118:
[----:B------:R-:W-:Y:S05]  /*9e20*/  BSYNC.RECONVERGENT B2 ;  /* 0x0000000000027941 */ /* 0x000fea0003800200 */
.L_x_117:
[----:B------:R-:W-:-:S13]  /*9e30*/  FSETP.GTU.AND P0, PT, R139, 0.20000000298023223877, PT ;  /* 0x3e4ccccd8b00780b */ /* 0x000fda0003f0c000 */
[----:B------:R-:W-:Y:S05]  /*9e40*/  @!P0 EXIT ;  /* 0x000000000000894d */ /* 0x000fea0003800000 */
[----:B------:R-:W-:-:S04]  /*9e50*/  FMUL R3, R145, R144 ;  /* 0x0000009091037220 */ /* 0x000fc80000400000 */
[----:B------:R-:W-:-:S05]  /*9e60*/  FFMA R14, R146, R143, -R3 ;  /* 0x0000008f920e7223 */ /* 0x000fca0000000803 */
[----:B------:R-:W-:-:S13]  /*9e70*/  FSETP.NEU.AND P0, PT, R14, RZ, PT ;  /* 0x000000ff0e00720b */ /* 0x000fda0003f0d000 */
[----:B------:R-:W-:Y:S05]  /*9e80*/  @!P0 EXIT ;  /* 0x000000000000894d */ /* 0x000fea0003800000 */
[----:B------:R-:W-:Y:S01]  /*9e90*/  FADD R0, R146, R143 ;  /* 0x0000008f92007221 */ /* 0x000fe20000000000 */
[----:B------:R-:W-:Y:S01]  /*9ea0*/  FMUL R3, R157, R144 ;  /* 0x000000909d037220 */ /* 0x000fe20000400000 */
[----:B------:R-:W-:Y:S02]  /*9eb0*/  BSSY.RECONVERGENT B0, `(.L_x_191) ;  /* 0x0000013000007945 */ /* 0x000fe40003800200 */
[----:B------:R-:W-:Y:S01]  /*9ec0*/  FMUL R5, R0, 0.5 ;  /* 0x3f00000000057820 */ /* 0x000fe20000400000 */
[----:B------:R-:W-:-:S03]  /*9ed0*/  FFMA R3, R154, R145, R3 ;  /* 0x000000919a037223 */ /* 0x000fc60000000003 */
[----:B------:R-:W-:-:S05]  /*9ee0*/  FFMA R0, R5, R5, -R14 ;  /* 0x0000000505007223 */ /* 0x000fca000000080e */
[----:B------:R-:W-:Y:S01]  /*9ef0*/  FMNMX R8, R0, 0.10000000149011611938, !PT ;  /* 0x3dcccccd00087809 */ /* 0x000fe20007800000 */
[----:B------:R-:W-:-:S03]  /*9f00*/  FMUL R0, R156, R143 ;  /* 0x0000008f9c007220 */ /* 0x000fc60000400000 */
[----:B------:R-:W-:Y:S01]  /*9f10*/  IADD3 R2, PT, PT, R8, -0xd000000, RZ ;  /* 0xf300000008027810 */ /* 0x000fe20007ffe0ff */
[----:B------:R0:W1:Y:S01]  /*9f20*/  MUFU.RSQ R7, R8 ;  /* 0x0000000800077308 */ /* 0x0000620000001400 */
[----:B------:R-:W-:Y:S02]  /*9f30*/  FFMA R0, R155, R146, R0 ;  /* 0x000000929b007223 */ /* 0x000fe40000000000 */
[----:B------:R-:W-:Y:S02]  /*9f40*/  ISETP.GT.U32.AND P0, PT, R2, 0x727fffff, PT ;  /* 0x727fffff0200780c */ /* 0x000fe40003f04070 */
[----:B------:R-:W-:-:S11]  /*9f50*/  FADD R16, R0, -R3 ;  /* 0x8000000300107221 */ /* 0x000fd60000000000 */
[----:B0-----:R-:W-:Y:S05]  /*9f60*/  @!P0 BRA `(.L_x_192) ;  /* 0x00000000000c8947 */ /* 0x001fea0003800000 */
[----:B------:R-:W-:-:S07]  /*9f70*/  MOV R126, 0x9f90 ;  /* 0x00009f90007e7802 */ /* 0x000fce0000000f00 */
[----:B-1---5:R-:W-:Y:S05]  /*9f80*/  CALL.REL.NOINC `($__internal_3_$__cuda_sm20_sqrt_rn_f32_slowpath) ;  /* 0x0000002400e07944 */ /* 0x022fea0003c00000 */
[----:B------:R-:W-:Y:S05]  /*9f90*/  BRA `(.L_x_193) ;  /* 0x0000000000107947 */ /* 0x000fea0003800000 */
.L_x_192:
[----:B-1----:R-:W-:Y:S01]  /*9fa0*/  FMUL.FTZ R159, R8, R7 ;  /* 0x00000007089f7220 */ /* 0x002fe20000410000 */
[----:B------:R-:W-:-:S03]  /*9fb0*/  FMUL.FTZ R2, R7, 0.5 ;  /* 0x3f00000007027820 */ /* 0x000fc60000410000 */
[----:B------:R-:W-:-:S04]  /*9fc0*/  FFMA R0, -R159, R159, R8 ;  /* 0x0000009f9f007223 */ /* 0x000fc80000000108 */
[----:B------:R-:W-:-:S07]  /*9fd0*/  FFMA R159, R0, R2, R159 ;  /* 0x00000002009f7223 */ /* 0x000fce000000009f */
.L_x_193:
[----:B------:R-:W-:Y:S05]  /*9fe0*/  BSYNC.RECONVERGENT B0 ;  /* 0x0000000000007941 */ /* 0x000fea0003800200 */
.L_x_191:
        /* <DEDUP_REMOVED lines=17> */
.L_x_195:
[----:B------:R-:W-:Y:S05]  /*a100*/  BSYNC.RECONVERGENT B2 ;  /* 0x0000000000027941 */ /* 0x000fea0003800200 */
.L_x_194:
        /* <DEDUP_REMOVED lines=12> */
[----:B-----5:R-:W-:Y:S05]  /*a1d0*/  CALL.REL.NOINC `($__internal_4_$__cuda_sm3x_div_rn_noftz_f32_slowpath) ;  /* 0x0000002400a47944 */ /* 0x020fea0003c00000 */
[----:B------:R-:W-:-:S07]  /*a1e0*/  MOV R5, R8 ;  /* 0x0000000800057202 */ /* 0x000fce0000000f00 */
.L_x_197:
[----:B------:R-:W-:Y:S05]  /*a1f0*/  BSYNC.RECONVERGENT B2 ;  /* 0x0000000000027941 */ /* 0x000fea0003800200 */
.L_x_196:
        /* <DEDUP_REMOVED lines=14> */
.L_x_199:
[----:B------:R-:W-:Y:S05]  /*a2e0*/  BSYNC.RECONVERGENT B2 ;  /* 0x0000000000027941 */ /* 0x000fea0003800200 */
.L_x_198:
        /* <DEDUP_REMOVED lines=14> */
.L_x_201:
[----:B------:R-:W-:Y:S05]  /*a3d0*/  BSYNC.RECONVERGENT B2 ;  /* 0x0000000000027941 */ /* 0x000fea0003800200 */
.L_x_200:
[----:B------:R-:W-:Y:S01]  /*a3e0*/  FMUL R18, R14, R14 ;  /* 0x0000000e0e127220 */ /* 0x000fe20000400000 */
[----:B------:R-:W-:Y:S01]  /*a3f0*/  FMUL R9, R16, R146 ;  /* 0x0000009210097220 */ /* 0x000fe20000400000 */
[C---:B------:R-:W-:Y:S01]  /*a400*/  FMUL R6, R14.reuse, R157 ;  /* 0x0000009d0e067220 */ /* 0x040fe20000400000 */
[----:B------:R-:W-:Y:S01]  /*a410*/  BSSY.RECONVERGENT B2, `(.L_x_202) ;  /* 0x0000013000027945 */ /* 0x000fe20003800200 */
[----:B------:R-:W0:Y:S01]  /*a420*/  MUFU.RCP R0, R18 ;  /* 0x0000001200007308 */ /* 0x000e220000001000 */
[----:B------:R-:W-:Y:S01]  /*a430*/  FFMA R9, R14, R156, -R9 ;  /* 0x0000009c0e097223 */ /* 0x000fe20000000809 */
[----:B------:R-:W-:-:S06]  /*a440*/  FFMA R145, R16, R145, -R6 ;  /* 0x0000009110917223 */ /* 0x000fcc0000000806 */
[----:B------:R-:W1:Y:S01]  /*a450*/  FCHK P0, R9, R18 ;  /* 0x0000001209007302 */ /* 0x000e620000000000 */
[----:B0-----:R-:W-:-:S04]  /*a460*/  FFMA R7, -R18, R0, 1 ;  /* 0x3f80000012077423 */ /* 0x001fc80000000100 */
[----:B------:R-:W-:Y:S01]  /*a470*/  FFMA R8, R0, R7, R0 ;  /* 0x0000000700087223 */ /* 0x000fe20000000000 */
[----:B------:R-:W-:Y:S01]  /*a480*/  FMUL R7, R14, R154 ;  /* 0x0000009a0e077220 */ /* 0x000fe20000400000 */
[C---:B------:R-:W-:Y:S02]  /*a490*/  FMUL R0, R16.reuse, R143 ;  /* 0x0000008f10007220 */ /* 0x040fe40000400000 */
[----:B------:R-:W-:Y:S01]  /*a4a0*/  FFMA R11, R9, R8, RZ ;  /* 0x00000008090b7223 */ /* 0x000fe200000000ff */
[----:B------:R-:W-:Y:S01]  /*a4b0*/  FFMA R144, R16, R144, -R7 ;  /* 0x0000009010907223 */ /* 0x000fe20000000807 */
[----:B------:R-:W-:Y:S02]  /*a4c0*/  FFMA R155, R14, R155, -R0 ;  /* 0x0000009b0e9b7223 */ /* 0x000fe40000000800 */
[----:B------:R-:W-:-:S04]  /*a4d0*/  FFMA R10, -R18, R11, R9 ;  /* 0x0000000b120a7223 */ /* 0x000fc80000000109 */
[----:B------:R-:W-:Y:S01]  /*a4e0*/  FFMA R7, R8, R10, R11 ;  /* 0x0000000a08077223 */ /* 0x000fe2000000000b */
[----:B-1----:R-:W-:Y:S06]  /*a4f0*/  @!P0 BRA `(.L_x_203) ;  /* 0x0000000000108947 */ /* 0x002fec0003800000 */
[----:B------:R-:W-:Y:S02]  /*a500*/  MOV R8, R18 ;  /* 0x0000001200087202 */ /* 0x000fe40000000f00 */
[----:B------:R-:W-:-:S07]  /*a510*/  MOV R126, 0xa530 ;  /* 0x0000a530007e7802 */ /* 0x000fce0000000f00 */
[----:B-----5:R-:W-:Y:S05]  /*a520*/  CALL.REL.NOINC `($__internal_4_$__cuda_sm3x_div_rn_noftz_f32_slowpath) ;  /* 0x0000002000d07944 */ /* 0x020fea0003c00000 */
[----:B------:R-:W-:-:S07]  /*a530*/  MOV R7, R8 ;  /* 0x0000000800077202 */ /* 0x000fce0000000f00 */
.L_x_203:
[----:B------:R-:W-:Y:S05]  /*a540*/  BSYNC.RECONVERGENT B2 ;  /* 0x0000000000027941 */ /* 0x000fea0003800200 */
.L_x_202:
        /* <DEDUP_REMOVED lines=14> */
.L_x_205:
[----:B------:R-:W-:Y:S05]  /*a630*/  BSYNC.RECONVERGENT B2 ;  /* 0x0000000000027941 */ /* 0x000fea0003800200 */
.L_x_204:
        /* <DEDUP_REMOVED lines=14> */
.L_x_207:
[----:B------:R-:W-:Y:S05]  /*a720*/  BSYNC.RECONVERGENT B2 ;  /* 0x0000000000027941 */ /* 0x000fea0003800200 */
.L_x_206:
        /* <DEDUP_REMOVED lines=14> */
.L_x_209:
[----:B------:R-:W-:Y:S05]  /*a810*/  BSYNC.RECONVERGENT B2 ;  /* 0x0000000000027941 */ /* 0x000fea0003800200 */
.L_x_208:
[----:B------:R-:W0:Y:S01]  /*a820*/  LDC.64 R8, c[0x0][0x540] ;  /* 0x00015000ff087b82 */ /* 0x000e220000000a00 */
[----:B------:R-:W1:Y:S02]  /*a830*/  LDCU UR4, c[0x0][0x548] ;  /* 0x0000a900ff0477ac */ /* 0x000e640008000800 */
[----:B-1----:R-:W-:Y:S02]  /*a840*/  IMAD R13, R123, UR4, RZ ;  /* 0x000000047b0d7c24 */ /* 0x002fe4000f8e02ff */
[----:B------:R-:W-:Y:S01]  /*a850*/  HFMA2 R17, -RZ, RZ, 1.5048828125, 33.21875 ;  /* 0x3e055027ff117431 */ /* 0x000fe200000001ff */
[----:B------:R-:W1:Y:S02]  /*a860*/  LDCU.64 UR4, c[0x0][0x828] ;  /* 0x00010500ff0477ac */ /* 0x000e640008000a00 */
[----:B0-----:R-:W-:-:S04]  /*a870*/  IADD3 R8, P0, PT, R13, R8, RZ ;  /* 0x000000080d087210 */ /* 0x001fc80007f1e0ff */
[----:B------:R-:W-:-:S05]  /*a880*/  IADD3.X R9, PT, PT, RZ, R9, RZ, P0, !PT ;  /* 0x00000009ff097210 */ /* 0x000fca00007fe4ff */
[----:B------:R0:W2:Y:S01]  /*a890*/  LDG.E R8, desc[UR20][R8.64] ;  /* 0x0000001408087981 */ /* 0x0000a2000c1e1900 */
[----:B------:R-:W-:Y:S01]  /*a8a0*/  BSSY.RECONVERGENT B2, `(.L_x_210) ;  /* 0x0000032000027945 */ /* 0x000fe20003800200 */
[----:B-1----:R-:W-:Y:S01]  /*a8b0*/  I2FP.F32.S32 R18, UR4 ;  /* 0x0000000400127c45 */ /* 0x002fe20008201400 */
[----:B0-----:R-:W-:Y:S01]  /*a8c0*/  FMUL R9, R5, R5 ;  /* 0x0000000505097220 */ /* 0x001fe20000400000 */
[----:B--2---:R-:W-:-:S05]  /*a8d0*/  FMUL R0, R8, 255 ;  /* 0x437f000008007820 */ /* 0x004fca0000400000 */
[----:B------:R-:W-:-:S04]  /*a8e0*/  FSETP.GEU.AND P0, PT, R0, 1.175494350822287508e-38, PT ;  /* 0x008000000000780b */ /* 0x000fc80003f0e000 */
[----:B------:R-:W-:-:S09]  /*a8f0*/  FSEL R8, RZ, -23, P0 ;  /* 0xc1b80000ff087808 */ /* 0x000fd20000000000 */
[----:B------:R-:W-:-:S05]  /*a900*/  @!P0 FMUL R0, R0, 8388608 ;  /* 0x4b00000000008820 */ /* 0x000fca0000400000 */
[C---:B------:R-:W-:Y:S02]  /*a910*/  IADD3 R13, PT, PT, R0.reuse, -0x3f2aaaab, RZ ;  /* 0xc0d55555000d7810 */ /* 0x040fe40007ffe0ff */
[----:B------:R-:W-:Y:S02]  /*a920*/  ISETP.GT.U32.AND P0, PT, R0, 0x7f7fffff, PT ;  /* 0x7f7fffff0000780c */ /* 0x000fe40003f04070 */
[----:B------:R-:W-:-:S04]  /*a930*/  LOP3.LUT R15, R13, 0xff800000, RZ, 0xc0, !PT ;  /* 0xff8000000d0f7812 */ /* 0x000fc800078ec0ff */
[-C--:B------:R-:W-:Y:S02]  /*a940*/  IADD3 R13, PT, PT, R0, -R15.reuse, RZ ;  /* 0x8000000f000d7210 */ /* 0x080fe40007ffe0ff */
[----:B------:R-:W-:-:S03]  /*a950*/  I2FP.F32.S32 R15, R15 ;  /* 0x0000000f000f7245 */ /* 0x000fc60000201400 */
[----:B------:R-:W-:Y:S02]  /*a960*/  FADD R14, R13, -1 ;  /* 0xbf8000000d0e7421 */ /* 0x000fe40000000000 */
[----:B------:R-:W-:Y:S01]  /*a970*/  FFMA R8, R15, 1.1920928955078125e-07, R8 ;  /* 0x340000000f087823 */ /* 0x000fe20000000008 */
[----:B------:R-:W-:Y:S01]  /*a980*/  MOV R15, 0x7f800000 ;  /* 0x7f800000000f7802 */ /* 0x000fe20000000f00 */
[----:B------:R-:W-:-:S04]  /*a990*/  FFMA R13, R14, -R17, 0.14084610342979431152 ;  /* 0x3e1039f60e0d7423 */ /* 0x000fc80000000811 */
[----:B------:R-:W-:-:S04]  /*a9a0*/  FFMA R13, R14, R13, -0.12148627638816833496 ;  /* 0xbdf8cdcc0e0d7423 */ /* 0x000fc8000000000d */
[----:B------:R-:W-:-:S04]  /*a9b0*/  FFMA R13, R14, R13, 0.13980610668659210205 ;  /* 0x3e0f29550e0d7423 */ /* 0x000fc8000000000d */
[----:B------:R-:W-:-:S04]  /*a9c0*/  FFMA R13, R14, R13, -0.16684235632419586182 ;  /* 0xbe2ad8b90e0d7423 */ /* 0x000fc8000000000d */
[----:B------:R-:W-:-:S04]  /*a9d0*/  FFMA R13, R14, R13, 0.20012299716472625732 ;  /* 0x3e4ced0b0e0d7423 */ /* 0x000fc8000000000d */
[----:B------:R-:W-:-:S04]  /*a9e0*/  FFMA R13, R14, R13, -0.24999669194221496582 ;  /* 0xbe7fff220e0d7423 */ /* 0x000fc8000000000d */
[----:B------:R-:W-:Y:S01]  /*a9f0*/  FFMA R17, R14, R13, 0.33333182334899902344 ;  /* 0x3eaaaa780e117423 */ /* 0x000fe2000000000d */
[----:B------:R-:W-:-:S03]  /*aa00*/  FFMA R13, R4, -R2, R9 ;  /* 0x80000002040d7223 */ /* 0x000fc60000000009 */
[----:B------:R-:W-:Y:S01]  /*aa10*/  FFMA R17, R14, R17, -0.5 ;  /* 0xbf0000000e117423 */ /* 0x000fe20000000011 */
[----:B------:R-:W-:-:S03]  /*aa20*/  FMUL R21, R13, R2 ;  /* 0x000000020d157220 */ /* 0x000fc60000400000 */
[----:B------:R-:W-:-:S04]  /*aa30*/  FMUL R17, R14, R17 ;  /* 0x000000110e117220 */ /* 0x000fc80000400000 */
[----:B------:R-:W-:Y:S02]  /*aa40*/  FFMA R17, R14, R17, R14 ;  /* 0x000000110e117223 */ /* 0x000fe4000000000e */
[----:B------:R-:W0:Y:S02]  /*aa50*/  MUFU.RCP R14, R21 ;  /* 0x00000015000e7308 */ /* 0x000e240000001000 */
[----:B------:R-:W-:Y:S01]  /*aa60*/  FFMA R8, R8, 0.69314718246459960938, R17 ;  /* 0x3f31721808087823 */ /* 0x000fe20000000011 */
[C---:B------:R-:W-:Y:S01]  /*aa70*/  @P0 FFMA R8, R0.reuse, R15, +INF ;  /* 0x7f80000000080423 */ /* 0x040fe2000000000f */
[----:B------:R-:W-:Y:S02]  /*aa80*/  FSETP.NEU.AND P0, PT, R0, RZ, PT ;  /* 0x000000ff0000720b */ /* 0x000fe40003f0d000 */
[----:B------:R-:W-:Y:S01]  /*aa90*/  I2FP.F32.S32 R17, UR5 ;  /* 0x0000000500117c45 */ /* 0x000fe20008201400 */
[----:B------:R-:W-:-:S05]  /*aaa0*/  FADD R8, R8, R8 ;  /* 0x0000000808087221 */ /* 0x000fca0000000000 */
[----:B------:R-:W-:-:S05]  /*aab0*/  FSEL R19, R8, -INF , P0 ;  /* 0xff80000008137808 */ /* 0x000fca0000000000 */
[----:B------:R-:W-:Y:S01]  /*aac0*/  FMUL R0, R9, -R19 ;  /* 0x8000001309007220 */ /* 0x000fe20000400000 */
[----:B0-----:R-:W-:-:S03]  /*aad0*/  FFMA R15, -R21, R14, 1 ;  /* 0x3f800000150f7423 */ /* 0x001fc6000000010e */
[----:B------:R-:W0:Y:S01]  /*aae0*/  FCHK P0, R0, R21 ;  /* 0x0000001500007302 */ /* 0x000e220000000000 */
[----:B------:R-:W-:Y:S01]  /*aaf0*/  FFMA R9, R14, R15, R14 ;  /* 0x0000000f0e097223 */ /* 0x000fe2000000000e */
[----:B------:R-:W-:Y:S01]  /*ab00*/  FADD R14, R137, 1 ;  /* 0x3f800000890e7421 */ /* 0x000fe20000000000 */
[----:B------:R-:W-:Y:S02]  /*ab10*/  FADD R15, R138, 1 ;  /* 0x3f8000008a0f7421 */ /* 0x000fe40000000000 */
[----:B------:R-:W-:Y:S01]  /*ab20*/  FFMA R8, R0, R9, RZ ;  /* 0x0000000900087223 */ /* 0x000fe200000000ff */
[----:B------:R-:W-:Y:S01]  /*ab30*/  FFMA R14, R17, R14, -1 ;  /* 0xbf800000110e7423 */ /* 0x000fe2000000000e */
[----:B------:R-:W-:Y:S02]  /*ab40*/  FFMA R15, R18, R15, -1 ;  /* 0xbf800000120f7423 */ /* 0x000fe4000000000f */
[----:B------:R-:W-:-:S04]  /*ab50*/  FFMA R16, -R21, R8, R0 ;  /* 0x0000000815107223 */ /* 0x000fc80000000100 */
[----:B------:R-:W-:Y:S01]  /*ab60*/  FFMA R8, R9, R16, R8 ;  /* 0x0000001009087223 */ /* 0x000fe20000000008 */
[----:B0-----:R-:W-:Y:S06]  /*ab70*/  @!P0 BRA `(.L_x_211) ;  /* 0x0000000000108947 */ /* 0x001fec0003800000 */
[----:B------:R-:W-:Y:S02]  /*ab80*/  MOV R8, R21 ;  /* 0x0000001500087202 */ /* 0x000fe40000000f00 */
[----:B------:R-:W-:Y:S02]  /*ab90*/  MOV R9, R0 ;  /* 0x0000000000097202 */ /* 0x000fe40000000f00 */
[----:B------:R-:W-:-:S07]  /*aba0*/  MOV R126, 0xabc0 ;  /* 0x0000abc0007e7802 */ /* 0x000fce0000000f00 */
[----:B-----5:R-:W-:Y:S05]  /*abb0*/  CALL.REL.NOINC `($__internal_4_$__cuda_sm3x_div_rn_noftz_f32_slowpath) ;  /* 0x0000001c002c7944 */ /* 0x020fea0003c00000 */
.L_x_211:
[----:B------:R-:W-:Y:S05]  /*abc0*/  BSYNC.RECONVERGENT B2 ;  /* 0x0000000000027941 */ /* 0x000fea0003800200 */
.L_x_210:
[----:B------:R-:W-:Y:S01]  /*abd0*/  IADD3 R16, PT, PT, R8, -0xd000000, RZ ;  /* 0xf300000008107810 */ /* 0x000fe20007ffe0ff */
[----:B------:R0:W1:Y:S01]  /*abe0*/  MUFU.RSQ R9, R8 ;  /* 0x0000000800097308 */ /* 0x0000620000001400 */
[----:B------:R-:W-:Y:S02]  /*abf0*/  BSSY.RECONVERGENT B0, `(.L_x_212) ;  /* 0x000000a000007945 */ /* 0x000fe40003800200 */
[----:B------:R-:W-:-:S13]  /*ac00*/  ISETP.GT.U32.AND P0, PT, R16, 0x727fffff, PT ;  /* 0x727fffff1000780c */ /* 0x000fda0003f04070 */
[----:B0-----:R-:W-:Y:S05]  /*ac10*/  @!P0 BRA `(.L_x_213) ;  /* 0x00000000000c8947 */ /* 0x001fea0003800000 */
[----:B------:R-:W-:-:S07]  /*ac20*/  MOV R126, 0xac40 ;  /* 0x0000ac40007e7802 */ /* 0x000fce0000000f00 */
[----:B-1---5:R-:W-:Y:S05]  /*ac30*/  CALL.REL.NOINC `($__internal_3_$__cuda_sm20_sqrt_rn_f32_slowpath) ;  /* 0x0000001800b47944 */ /* 0x022fea0003c00000 */
[----:B------:R-:W-:Y:S05]  /*ac40*/  BRA `(.L_x_214) ;  /* 0x0000000000107947 */ /* 0x000fea0003800000 */
.L_x_213:
[C---:B-1----:R-:W-:Y:S01]  /*ac50*/  FMUL.FTZ R159, R9.reuse, R8 ;  /* 0x00000008099f7220 */ /* 0x042fe20000410000 */
[----:B------:R-:W-:-:S03]  /*ac60*/  FMUL.FTZ R9, R9, 0.5 ;  /* 0x3f00000009097820 */ /* 0x000fc60000410000 */
[----:B------:R-:W-:-:S04]  /*ac70*/  FFMA R8, -R159, R159, R8 ;  /* 0x0000009f9f087223 */ /* 0x000fc80000000108 */
[----:B------:R-:W-:-:S07]  /*ac80*/  FFMA R159, R8, R9, R159 ;  /* 0x00000009089f7223 */ /* 0x000fce000000009f */
.L_x_214:
[----:B------:R-:W-:Y:S05]  /*ac90*/  BSYNC.RECONVERGENT B0 ;  /* 0x0000000000007941 */ /* 0x000fea0003800200 */
.L_x_212:
        /* <DEDUP_REMOVED lines=16> */
.L_x_216:
[----:B------:R-:W-:Y:S05]  /*ada0*/  BSYNC.RECONVERGENT B2 ;  /* 0x0000000000027941 */ /* 0x000fea0003800200 */
.L_x_215:
        /* <DEDUP_REMOVED lines=8> */
.L_x_218:
[C---:B-1----:R-:W-:Y:S01]  /*ae30*/  FMUL.FTZ R159, R9.reuse, R8 ;  /* 0x00000008099f7220 */ /* 0x042fe20000410000 */
[----:B------:R-:W-:-:S03]  /*ae40*/  FMUL.FTZ R0, R9, 0.5 ;  /* 0x3f00000009007820 */ /* 0x000fc60000410000 */
[----:B------:R-:W-:-:S04]  /*ae50*/  FFMA R8, -R159, R159, R8 ;  /* 0x0000009f9f087223 */ /* 0x000fc80000000108 */
[----:B------:R-:W-:-:S07]  /*ae60*/  FFMA R159, R8, R0, R159 ;  /* 0x00000000089f7223 */ /* 0x000fce000000009f */
.L_x_219:
[----:B------:R-:W-:Y:S05]  /*ae70*/  BSYNC.RECONVERGENT B0 ;  /* 0x0000000000007941 */ /* 0x000fea0003800200 */
.L_x_217:
        /* <DEDUP_REMOVED lines=13> */
[----:B-----5:R-:W-:Y:S05]  /*af50*/  CALL.REL.NOINC `($__internal_3_$__cuda_sm20_sqrt_rn_f32_slowpath) ;  /* 0x0000001400ec7944 */ /* 0x020fea0003c00000 */
[----:B------:R-:W-:Y:S05]  /*af60*/  BRA `(.L_x_222) ;  /* 0x0000000000107947 */ /* 0x000fea0003800000 */
.L_x_221:
[----:B------:R-:W-:Y:S01]  /*af70*/  FMUL.FTZ R159, R0, R9 ;  /* 0x00000009009f7220 */ /* 0x000fe20000410000 */
[----:B------:R-:W-:-:S03]  /*af80*/  FMUL.FTZ R8, R9, 0.5 ;  /* 0x3f00000009087820 */ /* 0x000fc60000410000 */
[----:B------:R-:W-:-:S04]  /*af90*/  FFMA R0, -R159, R159, R0 ;  /* 0x0000009f9f007223 */ /* 0x000fc80000000100 */
[----:B------:R-:W-:-:S07]  /*afa0*/  FFMA R159, R0, R8, R159 ;  /* 0x00000008009f7223 */ /* 0x000fce000000009f */
.L_x_222:
[----:B------:R-:W-:Y:S05]  /*afb0*/  BSYNC.RECONVERGENT B0 ;  /* 0x0000000000007941 */ /* 0x000fea0003800200 */
.L_x_220:
        /* <DEDUP_REMOVED lines=14> */
[----:B-----5:R-:W-:Y:S05]  /*b0a0*/  CALL.REL.NOINC `($__internal_4_$__cuda_sm3x_div_rn_noftz_f32_slowpath) ;  /* 0x0000001400f07944 */ /* 0x020fea0003c00000 */
.L_x_224:
[----:B------:R-:W-:Y:S05]  /*b0b0*/  BSYNC.RECONVERGENT B2 ;  /* 0x0000000000027941 */ /* 0x000fea0003800200 */
.L_x_223:
        /* <DEDUP_REMOVED lines=12> */
[----:B-----5:R-:W-:Y:S05]  /*b180*/  CALL.REL.NOINC `($__internal_4_$__cuda_sm3x_div_rn_noftz_f32_slowpath) ;  /* 0x0000001400b87944 */ /* 0x020fea0003c00000 */
.L_x_226:
[----:B------:R-:W-:Y:S05]  /*b190*/  BSYNC.RECONVERGENT B2 ;  /* 0x0000000000027941 */ /* 0x000fea0003800200 */
.L_x_225:
[C---:B------:R-:W-:Y:S01]  /*b1a0*/  FFMA R9, R14.reuse, 0.5, -R17 ;  /* 0x3f0000000e097823 */ /* 0x040fe20000000811 */
        /* <DEDUP_REMOVED lines=14> */
[----:B-----5:R-:W-:Y:S05]  /*b290*/  CALL.REL.NOINC `($__internal_3_$__cuda_sm20_sqrt_rn_f32_slowpath) ;  /* 0x00000014001c7944 */ /* 0x020fea0003c00000 */
[----:B------:R-:W-:Y:S05]  /*b2a0*/  BRA `(.L_x_229) ;  /* 0x0000000000107947 */ /* 0x000fea0003800000 */
.L_x_228:
[----:B------:R-:W-:Y:S01]  /*b2b0*/  FMUL.FTZ R159, R24, R9 ;  /* 0x00000009189f7220 */ /* 0x000fe20000410000 */
[----:B------:R-:W-:-:S03]  /*b2c0*/  FMUL.FTZ R8, R9, 0.5 ;  /* 0x3f00000009087820 */ /* 0x000fc60000410000 */
[----:B------:R-:W-:-:S04]  /*b2d0*/  FFMA R0, -R159, R159, R24 ;  /* 0x0000009f9f007223 */ /* 0x000fc80000000118 */
[----:B------:R-:W-:-:S07]  /*b2e0*/  FFMA R159, R0, R8, R159 ;  /* 0x00000008009f7223 */ /* 0x000fce000000009f */
.L_x_229:
[----:B------:R-:W-:Y:S05]  /*b2f0*/  BSYNC.RECONVERGENT B0 ;  /* 0x0000000000007941 */ /* 0x000fea0003800200 */
.L_x_227:
        /* <DEDUP_REMOVED lines=15> */
.L_x_231:
[----:B------:R-:W-:Y:S05]  /*b3f0*/  BSYNC.RECONVERGENT B2 ;  /* 0x0000000000027941 */ /* 0x000fea0003800200 */
.L_x_230:
        /* <DEDUP_REMOVED lines=13> */
.L_x_233:
[----:B------:R-:W-:Y:S05]  /*b4d0*/  BSYNC.RECONVERGENT B2 ;  /* 0x0000000000027941 */ /* 0x000fea0003800200 */
.L_x_232:
        /* <DEDUP_REMOVED lines=16> */
.L_x_235:
[----:B------:R-:W-:Y:S01]  /*b5e0*/  FMUL.FTZ R159, R26, R9 ;  /* 0x000000091a9f7220 */ /* 0x000fe20000410000 */
[----:B------:R-:W-:-:S03]  /*b5f0*/  FMUL.FTZ R8, R9, 0.5 ;  /* 0x3f00000009087820 */ /* 0x000fc60000410000 */
[----:B------:R-:W-:-:S04]  /*b600*/  FFMA R0, -R159, R159, R26 ;  /* 0x0000009f9f007223 */ /* 0x000fc8000000011a */
[----:B------:R-:W-:-:S07]  /*b610*/  FFMA R159, R0, R8, R159 ;  /* 0x00000008009f7223 */ /* 0x000fce000000009f */
.L_x_236:
[----:B------:R-:W-:Y:S05]  /*b620*/  BSYNC.RECONVERGENT B0 ;  /* 0x0000000000007941 */ /* 0x000fea0003800200 */
.L_x_234:
        /* <DEDUP_REMOVED lines=13> */
[----:B-----5:R-:W-:Y:S05]  /*b700*/  CALL.REL.NOINC `($__internal_4_$__cuda_sm3x_div_rn_noftz_f32_slowpath) ;  /* 0x0000001000587944 */ /* 0x020fea0003c00000 */
.L_x_238:
[----:B------:R-:W-:Y:S05]  /*b710*/  BSYNC.RECONVERGENT B2 ;  /* 0x0000000000027941 */ /* 0x000fea0003800200 */
.L_x_237:
        /* <DEDUP_REMOVED lines=14> */
.L_x_240:
[----:B------:R-:W-:Y:S05]  /*b800*/  BSYNC.RECONVERGENT B2 ;  /* 0x0000000000027941 */ /* 0x000fea0003800200 */
.L_x_239:
        /* <DEDUP_REMOVED lines=15> */
[----:B-----5:R-:W-:Y:S05]  /*b900*/  CALL.REL.NOINC `($__internal_3_$__cuda_sm20_sqrt_rn_f32_slowpath) ;  /* 0x0000000c00807944 */ /* 0x020fea0003c00000 */
[----:B------:R-:W-:Y:S05]  /*b910*/  BRA `(.L_x_243) ;  /* 0x0000000000107947 */ /* 0x000fea0003800000 */
.L_x_242:
[----:B------:R-:W-:Y:S01]  /*b920*/  FMUL.FTZ R159, R22, R9 ;  /* 0x00000009169f7220 */ /* 0x000fe20000410000 */
[----:B------:R-:W-:-:S03]  /*b930*/  FMUL.FTZ R8, R9, 0.5 ;  /* 0x3f00000009087820 */ /* 0x000fc60000410000 */
[----:B------:R-:W-:-:S04]  /*b940*/  FFMA R0, -R159, R159, R22 ;  /* 0x0000009f9f007223 */ /* 0x000fc80000000116 */
[----:B------:R-:W-:-:S07]  /*b950*/  FFMA R159, R0, R8, R159 ;  /* 0x00000008009f7223 */ /* 0x000fce000000009f */
.L_x_243:
[----:B------:R-:W-:Y:S05]  /*b960*/  BSYNC.RECONVERGENT B0 ;  /* 0x0000000000007941 */ /* 0x000fea0003800200 */
.L_x_241:
        /* <DEDUP_REMOVED lines=14> */
.L_x_245:
[----:B------:R-:W-:Y:S05]  /*ba50*/  BSYNC.RECONVERGENT B2 ;  /* 0x0000000000027941 */ /* 0x000fea0003800200 */
.L_x_244:
        /* <DEDUP_REMOVED lines=14> */
.L_x_247:
[----:B------:R-:W-:Y:S05]  /*bb40*/  BSYNC.RECONVERGENT B2 ;  /* 0x0000000000027941 */ /* 0x000fea0003800200 */
.L_x_246:
        /* <DEDUP_REMOVED lines=14> */
[----:B------:R-:W-:Y:S02]  /*bc30*/  MOV R8, R12 ;  /* 0x0000000c00087202 */ /* 0x000fe40000000f00 */
[----:B------:R-:W-:-:S07]  /*bc40*/  MOV R126, 0xbc60 ;  /* 0x0000bc60007e7802 */ /* 0x000fce0000000f00 */
[----:B-1---5:R-:W-:Y:S05]  /*bc50*/  CALL.REL.NOINC `($__internal_3_$__cuda_sm20_sqrt_rn_f32_slowpath) ;  /* 0x0000000800ac7944 */ /* 0x022fea0003c00000 */
[----:B------:R-:W-:Y:S05]  /*bc60*/  BRA `(.L_x_250) ;  /* 0x0000000000107947 */ /* 0x000fea0003800000 */
.L_x_249:
[----:B-1----:R-:W-:Y:S01]  /*bc70*/  FMUL.FTZ R159, R12, R9 ;  /* 0x000000090c9f7220 */ /* 0x002fe20000410000 */
[----:B------:R-:W-:-:S03]  /*bc80*/  FMUL.FTZ R0, R9, 0.5 ;  /* 0x3f00000009007820 */ /* 0x000fc60000410000 */
[----:B------:R-:W-:-:S04]  /*bc90*/  FFMA R12, -R159, R159, R12 ;  /* 0x0000009f9f0c7223 */ /* 0x000fc8000000010c */
[----:B------:R-:W-:-:S07]  /*bca0*/  FFMA R159, R12, R0, R159 ;  /* 0x000000000c9f7223 */ /* 0x000fce000000009f */
.L_x_250:
[----:B------:R-:W-:Y:S05]  /*bcb0*/  BSYNC.RECONVERGENT B0 ;  /* 0x0000000000007941 */ /* 0x000fea0003800200 */
.L_x_248:
[----:B------:R-:W0:Y:S01]  /*bcc0*/  LDC.64 R8, c[0x0][0x698] ;  /* 0x0001a600ff087b82 */ /* 0x000e220000000a00 */
[----:B------:R-:W1:Y:S01]  /*bcd0*/  LDCU UR4, c[0x0][0x6a0] ;  /* 0x0000d400ff0477ac */ /* 0x000e620008000800 */
[----:B------:R-:W-:Y:S01]  /*bce0*/  FMUL R159, R159, 3 ;  /* 0x404000009f9f7820 */ /* 0x000fe20000400000 */
[----:B------:R-:W2:Y:S05]  /*bcf0*/  LDCU UR5, c[0x0][0x630] ;  /* 0x0000c600ff0577ac */ /* 0x000eaa0008000800 */
[----:B------:R-:W3:Y:S01]  /*bd00*/  LDC.64 R22, c[0x0][0x668] ;  /* 0x00019a00ff167b82 */ /* 0x000ee20000000a00 */
[----:B------:R-:W4:Y:S01]  /*bd10*/  F2I.U32.CEIL.NTZ R159, R159 ;  /* 0x0000009f009f7305 */ /* 0x000f22000020b000 */
[----:B------:R-:W4:Y:S01]  /*bd20*/  LDCU UR6, c[0x0][0x750] ;  /* 0x0000ea00ff0677ac */ /* 0x000f220008000800 */
[----:B------:R-:W4:Y:S05]  /*bd30*/  LDCU UR7, c[0x0][0x788] ;  /* 0x0000f100ff0777ac */ /* 0x000f2a0008000800 */
[----:B------:R-:W4:Y:S01]  /*bd40*/  LDC.64 R14, c[0x0][0x660] ;  /* 0x00019800ff0e7b82 */ /* 0x000f220000000a00 */
[----:B-1----:R-:W-:-:S02]  /*bd50*/  IMAD R21, R123, UR4, RZ ;  /* 0x000000047b157c24 */ /* 0x002fc4000f8e02ff */
[----:B--2---:R-:W-:-:S05]  /*bd60*/  IMAD R25, R123, UR5, RZ ;  /* 0x000000057b197c24 */ /* 0x004fca000f8e02ff */
[----:B------:R-:W1:Y:S01]  /*bd70*/  LDC.64 R12, c[0x0][0x628] ;  /* 0x00018a00ff0c7b82 */ /* 0x000e620000000a00 */
[----:B0-----:R-:W-:Y:S01]  /*bd80*/  IADD3 R8, P0, PT, R21, R8, RZ ;  /* 0x0000000815087210 */ /* 0x001fe20007f1e0ff */
[----:B------:R-:W0:Y:S03]  /*bd90*/  LDCU.64 UR4, c[0x0][0x708] ;  /* 0x0000e100ff0477ac */ /* 0x000e260008000a00 */
[----:B------:R-:W-:-:S03]  /*bda0*/  IADD3.X R9, PT, PT, RZ, R9, RZ, P0, !PT ;  /* 0x00000009ff097210 */ /* 0x000fc600007fe4ff */
[----:B------:R-:W2:Y:S01]  /*bdb0*/  LDC.64 R26, c[0x0][0x6d8] ;  /* 0x0001b600ff1a7b82 */ /* 0x000ea20000000a00 */
[----:B---3--:R-:W-:Y:S01]  /*bdc0*/  IMAD R21, R123, R22, RZ ;  /* 0x000000167b157224 */ /* 0x008fe200078e02ff */
[----:B----4-:R2:W-:Y:S06]  /*bdd0*/  STG.E desc[UR20][R8.64], R159 ;  /* 0x0000009f08007986 */ /* 0x0105ec000c101914 */
[----:B------:R-:W3:Y:S01]  /*bde0*/  LDC.64 R28, c[0x0][0x6d0] ;  /* 0x0001b400ff1c7b82 */ /* 0x000ee20000000a00 */
[----:B------:R-:W-:-:S04]  /*bdf0*/  IADD3 R14, P0, PT, R21, R14, RZ ;  /* 0x0000000e150e7210 */ /* 0x000fc80007f1e0ff */
[----:B------:R-:W-:Y:S02]  /*be00*/  IADD3.X R15, PT, PT, RZ, R15, RZ, P0, !PT ;  /* 0x0000000fff0f7210 */ /* 0x000fe400007fe4ff */
[----:B------:R-:W-:Y:S01]  /*be10*/  IADD3 R20, P0, PT, R14, R23, RZ ;  /* 0x000000170e147210 */ /* 0x000fe20007f1e0ff */
[----:B------:R-:W4:Y:S01]  /*be20*/  LDC.64 R30, c[0x0][0x710] ;  /* 0x0001c400ff1e7b82 */ /* 0x000f220000000a00 */
[----:B-1----:R-:W-:Y:S02]  /*be30*/  IADD3 R12, P1, PT, R25, R12, RZ ;  /* 0x0000000c190c7210 */ /* 0x002fe40007f3e0ff */
[----:B------:R-:W-:Y:S02]  /*be40*/  IADD3.X R21, PT, PT, RZ, R15, RZ, P0, !PT ;  /* 0x0000000fff157210 */ /* 0x000fe400007fe4ff */
[----:B------:R-:W-:Y:S02]  /*be50*/  IADD3.X R13, PT, PT, RZ, R13, RZ, P1, !PT ;  /* 0x0000000dff0d7210 */ /* 0x000fe40000ffe4ff */
[----:B------:R-:W-:Y:S01]  /*be60*/  LEA R22, P1, R23, R14, 0x1 ;  /* 0x0000000e17167211 */ /* 0x000fe200078208ff */
[----:B--2---:R-:W-:Y:S01]  /*be70*/  IMAD R9, R123, R26, RZ ;  /* 0x0000001a7b097224 */ /* 0x004fe200078e02ff */
[----:B------:R-:W-:Y:S01]  /*be80*/  LEA R25, R23, R23, 0x1 ;  /* 0x0000001717197211 */ /* 0x000fe200078e08ff */
[----:B------:R1:W-:Y:S01]  /*be90*/  STG.E desc[UR20][R12.64], R33 ;  /* 0x000000210c007986 */ /* 0x0003e2000c101914 */
[----:B------:R-:W-:-:S02]  /*bea0*/  IADD3.X R23, PT, PT, RZ, R15, RZ, P1, !PT ;  /* 0x0000000fff177210 */ /* 0x000fc40000ffe4ff */
[----:B------:R-:W-:Y:S01]  /*beb0*/  IADD3 R24, P2, PT, R25, R14, RZ ;  /* 0x0000000e19187210 */ /* 0x000fe20007f5e0ff */
[----:B------:R2:W-:Y:S01]  /*bec0*/  STG.E desc[UR20][R14.64], R16 ;  /* 0x000000100e007986 */ /* 0x0005e2000c101914 */
[----:B---3--:R-:W-:-:S03]  /*bed0*/  IADD3 R8, P0, PT, R9, R28, RZ ;  /* 0x0000001c09087210 */ /* 0x008fc60007f1e0ff */
[----:B------:R3:W-:Y:S01]  /*bee0*/  STG.E desc[UR20][R20.64], R18 ;  /* 0x0000001214007986 */ /* 0x0007e2000c101914 */
[----:B------:R-:W-:Y:S02]  /*bef0*/  IADD3.X R25, PT, PT, RZ, R15, RZ, P2, !PT ;  /* 0x0000000fff197210 */ /* 0x000fe400017fe4ff */
[----:B------:R-:W-:Y:S01]  /*bf00*/  IADD3.X R9, PT, PT, RZ, R29, RZ, P0, !PT ;  /* 0x0000001dff097210 */ /* 0x000fe200007fe4ff */
[----:B-1----:R-:W1:Y:S01]  /*bf10*/  LDC.64 R32, c[0x0][0x748] ;  /* 0x0001d200ff207b82 */ /* 0x002e620000000a00 */
[----:B------:R3:W-:Y:S01]  /*bf20*/  STG.E desc[UR20][R22.64], R17 ;  /* 0x0000001116007986 */ /* 0x0007e2000c101914 */
[----:B----4-:R-:W-:Y:S01]  /*bf30*/  IMAD R30, R123, R30, RZ ;  /* 0x0000001e7b1e7224 */ /* 0x010fe200078e02ff */
[----:B------:R-:W-:Y:S02]  /*bf40*/  LEA R26, P2, R27, R8, 0x1 ;  /* 0x000000081b1a7211 */ /* 0x000fe400078408ff */
[----:B--2---:R-:W-:Y:S01]  /*bf50*/  IADD3 R14, P1, PT, R8, R27, RZ ;  /* 0x0000001b080e7210 */ /* 0x004fe20007f3e0ff */
[----:B------:R2:W-:Y:S01]  /*bf60*/  STG.E desc[UR20][R24.64], R19 ;  /* 0x0000001318007986 */ /* 0x0005e2000c101914 */
[----:B0-----:R-:W-:Y:S01]  /*bf70*/  IADD3 R12, P0, PT, R30, UR4, RZ ;  /* 0x000000041e0c7c10 */ /* 0x001fe2000ff1e0ff */
[----:B---3--:R-:W0:Y:S01]  /*bf80*/  LDC.64 R20, c[0x0][0x740] ;  /* 0x0001d000ff147b82 */ /* 0x008e220000000a00 */
[-C--:B------:R-:W-:Y:S01]  /*bf90*/  IADD3.X R15, PT, PT, RZ, R9.reuse, RZ, P1, !PT ;  /* 0x00000009ff0f7210 */ /* 0x080fe20000ffe4ff */
[----:B------:R1:W-:Y:S01]  /*bfa0*/  STG.E desc[UR20][R8.64], R137 ;  /* 0x0000008908007986 */ /* 0x0003e2000c101914 */
[----:B------:R-:W-:Y:S01]  /*bfb0*/  IADD3.X R13, PT, PT, RZ, UR5, RZ, P0, !PT ;  /* 0x00000005ff0d7c10 */ /* 0x000fe200087fe4ff */
[----:B------:R-:W3:Y:S01]  /*bfc0*/  LDCU.64 UR4, c[0x0][0x780] ;  /* 0x0000f000ff0477ac */ /* 0x000ee20008000a00 */
[----:B------:R-:W-:-:S02]  /*bfd0*/  IADD3.X R27, PT, PT, RZ, R9, RZ, P2, !PT ;  /* 0x00000009ff1b7210 */ /* 0x000fc400017fe4ff */
[----:B------:R-:W-:Y:S01]  /*bfe0*/  IADD3 R16, P0, PT, R12, R31, RZ ;  /* 0x0000001f0c107210 */ /* 0x000fe20007f1e0ff */
[----:B------:R-:W4:Y:S01]  /*bff0*/  LDC.64 R22, c[0x0][0x778] ;  /* 0x0001de00ff167b82 */ /* 0x000f220000000a00 */
[----:B------:R-:W-:Y:S01]  /*c000*/  LEA R18, P3, R31, R12, 0x1 ;  /* 0x0000000c1f127211 */ /* 0x000fe200078608ff */
[----:B------:R-:W-:Y:S01]  /*c010*/  STG.E desc[UR20][R12.64], R147 ;  /* 0x000000930c007986 */ /* 0x000fe2000c101914 */
[-C--:B------:R-:W-:Y:S02]  /*c020*/  IADD3.X R17, PT, PT, RZ, R13.reuse, RZ, P0, !PT ;  /* 0x0000000dff117210 */ /* 0x080fe400007fe4ff */
[----:B--2---:R-:W-:Y:S01]  /*c030*/  IADD3.X R19, PT, PT, RZ, R13, RZ, P3, !PT ;  /* 0x0000000dff137210 */ /* 0x004fe20001ffe4ff */
[----:B------:R2:W-:Y:S01]  /*c040*/  STG.E desc[UR20][R14.64], R138 ;  /* 0x0000008a0e007986 */ /* 0x0005e2000c101914 */
[C---:B-1----:R-:W-:Y:S01]  /*c050*/  IMAD R9, R123.reuse, R32, RZ ;  /* 0x000000207b097224 */ /* 0x042fe200078e02ff */
[----:B------:R-:W1:Y:S02]  /*c060*/  LDC.64 R30, c[0x0][0x7f0] ;  /* 0x0001fc00ff1e7b82 */ /* 0x000e640000000a00 */
[----:B------:R-:W-:Y:S01]  /*c070*/  STG.E desc[UR20][R16.64], R148 ;  /* 0x0000009410007986 */ /* 0x000fe2000c101914 */
[----:B---3--:R-:W-:-:S03]  /*c080*/  IMAD R25, R123, UR4, RZ ;  /* 0x000000047b197c24 */ /* 0x008fc6000f8e02ff */
[----:B------:R-:W-:Y:S01]  /*c090*/  STG.E desc[UR20][R26.64], R139 ;  /* 0x0000008b1a007986 */ /* 0x000fe2000c101914 */
[----:B0-----:R-:W-:Y:S01]  /*c0a0*/  IADD3 R8, P0, PT, R9, R20, RZ ;  /* 0x0000001409087210 */ /* 0x001fe20007f1e0ff */
[----:B------:R-:W0:Y:S02]  /*c0b0*/  LDC.64 R28, c[0x0][0x7b0] ;  /* 0x0001ec00ff1c7b82 */ /* 0x000e240000000a00 */
[----:B------:R3:W-:Y:S01]  /*c0c0*/  STG.E desc[UR20][R18.64], R149 ;  /* 0x0000009512007986 */ /* 0x0007e2000c101914 */
[----:B------:R-:W-:Y:S02]  /*c0d0*/  IADD3.X R9, PT, PT, RZ, R21, RZ, P0, !PT ;  /* 0x00000015ff097210 */ /* 0x000fe400007fe4ff */
[----:B--2---:R-:W-:Y:S02]  /*c0e0*/  IADD3 R14, P0, PT, R8, UR6, RZ ;  /* 0x00000006080e7c10 */ /* 0x004fe4000ff1e0ff */
[----:B----4-:R-:W-:Y:S01]  /*c0f0*/  IADD3 R12, P1, PT, R25, R22, RZ ;  /* 0x00000016190c7210 */ /* 0x010fe20007f3e0ff */
[----:B------:R2:W-:Y:S01]  /*c100*/  STG.E desc[UR20][R8.64], R2 ;  /* 0x0000000208007986 */ /* 0x0005e2000c101914 */
[----:B------:R-:W4:Y:S01]  /*c110*/  LDC.64 R24, c[0x0][0x7b8] ;  /* 0x0001ee00ff187b82 */ /* 0x000f220000000a00 */
[----:B------:R-:W-:-:S02]  /*c120*/  IADD3.X R15, PT, PT, RZ, R9, RZ, P0, !PT ;  /* 0x00000009ff0f7210 */ /* 0x000fc400007fe4ff */
[----:B------:R-:W-:Y:S02]  /*c130*/  IADD3.X R13, PT, PT, RZ, R23, RZ, P1, !PT ;  /* 0x00000017ff0d7210 */ /* 0x000fe40000ffe4ff */
[----:B---3--:R-:W-:Y:S01]  /*c140*/  IADD3 R18, P0, PT, R12, UR5, RZ ;  /* 0x000000050c127c10 */ /* 0x008fe2000ff1e0ff */
[----:B------:R-:W3:Y:S01]  /*c150*/  LDCU.64 UR4, c[0x0][0x7e8] ;  /* 0x0000fd00ff0477ac */ /* 0x000ee20008000a00 */
[----:B------:R-:W-:Y:S01]  /*c160*/  IADD3 R20, P2, PT, R8, R33, RZ ;  /* 0x0000002108147210 */ /* 0x000fe20007f5e0ff */
[----:B-1----:R-:W-:Y:S01]  /*c170*/  IMAD R30, R123, R30, RZ ;  /* 0x0000001e7b1e7224 */ /* 0x002fe200078e02ff */
[----:B------:R-:W-:Y:S01]  /*c180*/  IADD3 R16, P1, PT, R12, UR7, RZ ;  /* 0x000000070c107c10 */ /* 0x000fe2000ff3e0ff */
[----:B------:R0:W-:Y:S01]  /*c190*/  STG.E desc[UR20][R12.64], R7 ;  /* 0x000000070c007986 */ /* 0x0001e2000c101914 */
[----:B------:R-:W-:Y:S02]  /*c1a0*/  IADD3.X R21, PT, PT, RZ, R9, RZ, P2, !PT ;  /* 0x00000009ff157210 */ /* 0x000fe400017fe4ff */
[----:B------:R-:W-:Y:S01]  /*c1b0*/  IADD3.X R17, PT, PT, RZ, R13, RZ, P1, !PT ;  /* 0x0000000dff117210 */ /* 0x000fe20000ffe4ff */
[----:B------:R3:W-:Y:S01]  /*c1c0*/  STG.E desc[UR20][R14.64], R5 ;  /* 0x000000050e007986 */ /* 0x0007e2000c101914 */
[----:B------:R-:W-:-:S02]  /*c1d0*/  IADD3 R22, P1, PT, R20, UR6, RZ ;  /* 0x0000000614167c10 */ /* 0x000fc4000ff3e0ff */
[----:B------:R-:W-:Y:S01]  /*c1e0*/  IADD3.X R19, PT, PT, RZ, R13, RZ, P0, !PT ;  /* 0x0000000dff137210 */ /* 0x000fe200007fe4ff */
[----:B------:R-:W-:Y:S01]  /*c1f0*/  STG.E desc[UR20][R16.64], R11 ;  /* 0x0000000b10007986 */ /* 0x000fe2000c101914 */
[----:B--2---:R-:W-:Y:S02]  /*c200*/  IADD3 R8, P0, PT, R18, UR7, RZ ;  /* 0x0000000712087c10 */ /* 0x004fe4000ff1e0ff */
[----:B------:R-:W-:Y:S01]  /*c210*/  IADD3.X R23, PT, PT, RZ, R21, RZ, P1, !PT ;  /* 0x00000015ff177210 */ /* 0x000fe20000ffe4ff */
[----:B------:R-:W-:Y:S01]  /*c220*/  STG.E desc[UR20][R20.64], R3 ;  /* 0x0000000314007986 */ /* 0x000fe2000c101914 */
[----:B----4-:R-:W-:-:S03]  /*c230*/  IMAD R9, R123, R24, RZ ;  /* 0x000000187b097224 */ /* 0x010fc600078e02ff */
[----:B------:R1:W-:Y:S02]  /*c240*/  STG.E desc[UR20][R18.64], R10 ;  /* 0x0000000a12007986 */ /* 0x0003e4000c101914 */
[----:B0-----:R-:W-:Y:S02]  /*c250*/  IADD3 R12, P1, PT, R9, R28, RZ ;  /* 0x0000001c090c7210 */ /* 0x001fe40007f3e0ff */
[----:B------:R-:W-:Y:S01]  /*c260*/  STG.E desc[UR20][R22.64], R4 ;  /* 0x0000000416007986 */ /* 0x000fe2000c101914 */
[----:B------:R-:W-:Y:S02]  /*c270*/  IADD3.X R9, PT, PT, RZ, R19, RZ, P0, !PT ;  /* 0x00000013ff097210 */ /* 0x000fe400007fe4ff */
[----:B---3--:R-:W-:Y:S02]  /*c280*/  IADD3 R14, P0, PT, R30, UR4, RZ ;  /* 0x000000041e0e7c10 */ /* 0x008fe4000ff1e0ff */
[----:B------:R-:W-:Y:S01]  /*c290*/  IADD3.X R13, PT, PT, RZ, R29, RZ, P1, !PT ;  /* 0x0000001dff0d7210 */ /* 0x000fe20000ffe4ff */
[----:B------:R-:W-:Y:S01]  /*c2a0*/  STG.E desc[UR20][R8.64], R6 ;  /* 0x0000000608007986 */ /* 0x000fe2000c101914 */
[----:B------:R-:W-:-:S02]  /*c2b0*/  IADD3 R2, P1, PT, R12, R25, RZ ;  /* 0x000000190c027210 */ /* 0x000fc40007f3e0ff */
[----:B------:R-:W-:Y:S01]  /*c2c0*/  IADD3.X R15, PT, PT, RZ, UR5, RZ, P0, !PT ;  /* 0x00000005ff0f7c10 */ /* 0x000fe200087fe4ff */
[----:B------:R-:W-:Y:S01]  /*c2d0*/  STG.E desc[UR20][R12.64], R140 ;  /* 0x0000008c0c007986 */ /* 0x000fe2000c101914 */
[----:B-1----:R-:W-:Y:S02]  /*c2e0*/  IADD3 R10, P0, PT, R14, R31, RZ ;  /* 0x0000001f0e0a7210 */ /* 0x002fe40007f1e0ff */
[----:B------:R-:W-:Y:S01]  /*c2f0*/  LEA R16, P2, R25, R12, 0x1 ;  /* 0x0000000c19107211 */ /* 0x000fe200078408ff */
[----:B------:R-:W-:Y:S01]  /*c300*/  STG.E desc[UR20][R14.64], R150 ;  /* 0x000000960e007986 */ /* 0x000fe2000c101914 */
[----:B------:R-:W-:Y:S02]  /*c310*/  LEA R18, P3, R31, R14, 0x1 ;  /* 0x0000000e1f127211 */ /* 0x000fe400078608ff */
[----:B------:R-:W-:Y:S02]  /*c320*/  IADD3.X R3, PT, PT, RZ, R13, RZ, P1, !PT ;  /* 0x0000000dff037210 */ /* 0x000fe40000ffe4ff */
[----:B------:R-:W-:-:S02]  /*c330*/  IADD3.X R11, PT, PT, RZ, R15, RZ, P0, !PT ;  /* 0x0000000fff0b7210 */ /* 0x000fc400007fe4ff */
[----:B------:R-:W-:Y:S01]  /*c340*/  IADD3.X R17, PT, PT, RZ, R13, RZ, P2, !PT ;  /* 0x0000000dff117210 */ /* 0x000fe200017fe4ff */
[----:B------:R-:W-:Y:S01]  /*c350*/  STG.E desc[UR20][R2.64], R141 ;  /* 0x0000008d02007986 */ /* 0x000fe2000c101914 */
[----:B------:R-:W-:-:S03]  /*c360*/  IADD3.X R19, PT, PT, RZ, R15, RZ, P3, !PT ;  /* 0x0000000fff137210 */ /* 0x000fc60001ffe4ff */
[----:B------:R-:W-:Y:S04]  /*c370*/  STG.E desc[UR20][R10.64], R151 ;  /* 0x000000970a007986 */ /* 0x000fe8000c101914 */
[----:B------:R-:W-:Y:S04]  /*c380*/  STG.E desc[UR20][R16.64], R142 ;  /* 0x0000008e10007986 */ /* 0x000fe8000c101914 */
[----:B------:R-:W-:Y:S01]  /*c390*/  STG.E desc[UR20][R18.64], R153 ;  /* 0x0000009912007986 */ /* 0x000fe2000c101914 */
[----:B------:R-:W-:Y:S05]  /*c3a0*/  EXIT ;  /* 0x000000000000794d */ /* 0x000fea0003800000 */
        .weak           $__internal_2_$__cuda_sm20_rcp_rn_f32_slowpath
        .type           $__internal_2_$__cuda_sm20_rcp_rn_f32_slowpath,@function
        .size           $__internal_2_$__cuda_sm20_rcp_rn_f32_slowpath,($__internal_3_$__cuda_sm20_sqrt_rn_f32_slowpath - $__internal_2_$__cuda_sm20_rcp_rn_f32_slowpath)
$__internal_2_$__cuda_sm20_rcp_rn_f32_slowpath:
[----:B------:R-:W-:Y:S01]  /*c3b0*/  SHF.L.U32 R8, R120, 0x1, RZ ;  /* 0x0000000178087819 */ /* 0x000fe200000006ff */
[----:B------:R-:W-:Y:S03]  /*c3c0*/  BSSY.RECONVERGENT B1, `(.L_x_251) ;  /* 0x0000030000017945 */ /* 0x000fe60003800200 */
[----:B------:R-:W-:-:S04]  /*c3d0*/  SHF.R.U32.HI R8, RZ, 0x18, R8 ;  /* 0x00000018ff087819 */ /* 0x000fc80000011608 */
[----:B------:R-:W-:-:S13]  /*c3e0*/  ISETP.NE.U32.AND P0, PT, R8, RZ, PT ;  /* 0x000000ff0800720c */ /* 0x000fda0003f05070 */
[----:B------:R-:W-:Y:S05]  /*c3f0*/  @P0 BRA `(.L_x_252) ;  /* 0x0000000000280947 */ /* 0x000fea0003800000 */
[----:B------:R-:W-:-:S04]  /*c400*/  SHF.L.U32 R8, R120, 0x1, RZ ;  /* 0x0000000178087819 */ /* 0x000fc800000006ff */
[----:B------:R-:W-:-:S13]  /*c410*/  ISETP.NE.AND P0, PT, R8, RZ, PT ;  /* 0x000000ff0800720c */ /* 0x000fda0003f05270 */
[----:B------:R-:W-:Y:S01]  /*c420*/  @P0 FFMA R143, R120, 1.84467440737095516160e+19, RZ ;  /* 0x5f800000788f0823 */ /* 0x000fe200000000ff */
[----:B------:R-:W-:Y:S08]  /*c430*/  @!P0 MUFU.RCP R9, R120 ;  /* 0x0000007800098308 */ /* 0x000ff00000001000 */
[----:B------:R-:W0:Y:S02]  /*c440*/  @P0 MUFU.RCP R8, R143 ;  /* 0x0000008f00080308 */ /* 0x000e240000001000 */
[----:B0-----:R-:W-:-:S04]  /*c450*/  @P0 FFMA R145, R143, R8, -1 ;  /* 0xbf8000008f910423 */ /* 0x001fc80000000008 */
[----:B------:R-:W-:-:S04]  /*c460*/  @P0 FADD.FTZ R145, -R145, -RZ ;  /* 0x800000ff91910221 */ /* 0x000fc80000010100 */
[----:B------:R-:W-:-:S04]  /*c470*/  @P0 FFMA R8, R8, R145, R8 ;  /* 0x0000009108080223 */ /* 0x000fc80000000008 */
[----:B------:R-:W-:Y:S01]  /*c480*/  @P0 FFMA R9, R8, 1.84467440737095516160e+19, RZ ;  /* 0x5f80000008090823 */ /* 0x000fe200000000ff */
[----:B------:R-:W-:Y:S06]  /*c490*/  BRA `(.L_x_253) ;  /* 0x0000000000887947 */ /* 0x000fec0003800000 */
.L_x_252:
[----:B------:R-:W-:-:S04]  /*c4a0*/  IADD3 R9, PT, PT, R8, -0xfd, RZ ;  /* 0xffffff0308097810 */ /* 0x000fc80007ffe0ff */
[----:B------:R-:W-:-:S13]  /*c4b0*/  ISETP.GT.U32.AND P0, PT, R9, 0x1, PT ;  /* 0x000000010900780c */ /* 0x000fda0003f04070 */
[----:B------:R-:W-:Y:S05]  /*c4c0*/  @P0 BRA `(.L_x_254) ;  /* 0x0000000000780947 */ /* 0x000fea0003800000 */
[----:B------:R-:W-:-:S04]  /*c4d0*/  LOP3.LUT R154, R120, 0x7fffff, RZ, 0xc0, !PT ;  /* 0x007fffff789a7812 */ /* 0x000fc800078ec0ff */
[----:B------:R-:W-:-:S04]  /*c4e0*/  LOP3.LUT R154, R154, 0x3f800000, RZ, 0xfc, !PT ;  /* 0x3f8000009a9a7812 */ /* 0x000fc800078efcff */
[----:B------:R-:W0:Y:S02]  /*c4f0*/  MUFU.RCP R143, R154 ;  /* 0x0000009a008f7308 */ /* 0x000e240000001000 */
[----:B0-----:R-:W-:-:S04]  /*c500*/  FFMA R146, R154, R143, -1 ;  /* 0xbf8000009a927423 */ /* 0x001fc8000000008f */
[----:B------:R-:W-:-:S04]  /*c510*/  FADD.FTZ R146, -R146, -RZ ;  /* 0x800000ff92927221 */ /* 0x000fc80000010100 */
[CCC-:B------:R-:W-:Y:S01]  /*c520*/  FFMA.RM R145, R143.reuse, R146.reuse, R143.reuse ;  /* 0x000000928f917223 */ /* 0x1c0fe2000000408f */
[----:B------:R-:W-:-:S05]  /*c530*/  FFMA.RP R146, R143, R146, R143 ;  /* 0x000000928f927223 */ /* 0x000fca000000808f */
[C---:B------:R-:W-:Y:S01]  /*c540*/  FSETP.NEU.FTZ.AND P0, PT, R145.reuse, R146, PT ;  /* 0x000000929100720b */ /* 0x040fe20003f1d000 */
[----:B------:R-:W-:Y:S01]  /*c550*/  HFMA2 R146, -RZ, RZ, 0, 1.78813934326171875e-07 ;  /* 0x00000003ff927431 */ /* 0x000fe200000001ff */
[----:B------:R-:W-:-:S04]  /*c560*/  LOP3.LUT R145, R145, 0x7fffff, RZ, 0xc0, !PT ;  /* 0x007fffff91917812 */ /* 0x000fc800078ec0ff */
[----:B------:R-:W-:Y:S02]  /*c570*/  SHF.L.U32 R143, R146, R9, RZ ;  /* 0x00000009928f7219 */ /* 0x000fe400000006ff */
[----:B------:R-:W-:-:S04]  /*c580*/  LOP3.LUT R146, R145, 0x800000, RZ, 0xfc, !PT ;  /* 0x0080000091927812 */ /* 0x000fc800078efcff */
[----:B------:R-:W-:Y:S02]  /*c590*/  LOP3.LUT R148, R143, R146, RZ, 0xc0, !PT ;  /* 0x000000928f947212 */ /* 0x000fe400078ec0ff */
[----:B------:R-:W-:Y:S02]  /*c5a0*/  SEL R143, RZ, 0xffffffff, !P0 ;  /* 0xffffffffff8f7807 */ /* 0x000fe40004000000 */
[-C--:B------:R-:W-:Y:S02]  /*c5b0*/  SHF.R.U32.HI R148, RZ, R9.reuse, R148 ;  /* 0x00000009ff947219 */ /* 0x080fe40000011694 */
[----:B------:R-:W-:Y:S02]  /*c5c0*/  IADD3 R143, PT, PT, -R143, RZ, RZ ;  /* 0x000000ff8f8f7210 */ /* 0x000fe40007ffe1ff */
[----:B------:R-:W-:Y:S02]  /*c5d0*/  LOP3.LUT P0, RZ, R148, 0x1, RZ, 0xc0, !PT ;  /* 0x0000000194ff7812 */ /* 0x000fe4000780c0ff */
[----:B------:R-:W-:-:S02]  /*c5e0*/  LOP3.LUT P1, RZ, R143, R9, R146, 0xf8, !PT ;  /* 0x000000098fff7212 */ /* 0x000fc4000782f892 */
[----:B------:R-:W-:-:S04]  /*c5f0*/  LOP3.LUT P2, RZ, R148, 0x2, RZ, 0xc0, !PT ;  /* 0x0000000294ff7812 */ /* 0x000fc8000784c0ff */
[----:B------:R-:W-:Y:S02]  /*c600*/  PLOP3.LUT P0, PT, P0, P1, P2, 0xe0, 0x0 ;  /* 0x000000000000781c */ /* 0x000fe40000703c20 */
[----:B------:R-:W-:Y:S02]  /*c610*/  LOP3.LUT P1, RZ, R120, 0x7fffff, RZ, 0xc0, !PT ;  /* 0x007fffff78ff7812 */ /* 0x000fe4000782c0ff */
[----:B------:R-:W-:-:S04]  /*c620*/  SEL R9, RZ, 0x1, !P0 ;  /* 0x00000001ff097807 */ /* 0x000fc80004000000 */
[----:B------:R-:W-:-:S04]  /*c630*/  IADD3 R9, PT, PT, -R9, RZ, RZ ;  /* 0x000000ff09097210 */ /* 0x000fc80007ffe1ff */
[----:B------:R-:W-:Y:S02]  /*c640*/  ISETP.GE.AND P0, PT, R9, RZ, PT ;  /* 0x000000ff0900720c */ /* 0x000fe40003f06270 */
[----:B------:R-:W-:-:S04]  /*c650*/  IADD3 R9, PT, PT, R8, -0xfc, RZ ;  /* 0xffffff0408097810 */ /* 0x000fc80007ffe0ff */
[----:B------:R-:W-:-:S07]  /*c660*/  SHF.R.U32.HI R9, RZ, R9, R146 ;  /* 0x00000009ff097219 */ /* 0x000fce0000011692 */
[----:B------:R-:W-:-:S04]  /*c670*/  @!P0 IADD3 R9, PT, PT, R9, 0x1, RZ ;  /* 0x0000000109098810 */ /* 0x000fc80007ffe0ff */
[----:B------:R-:W-:-:S04]  /*c680*/  @!P1 SHF.L.U32 R9, R9, 0x1, RZ ;  /* 0x0000000109099819 */ /* 0x000fc800000006ff */
[----:B------:R-:W-:Y:S01]  /*c690*/  LOP3.LUT R9, R9, 0x80000000, R120, 0xf8, !PT ;  /* 0x8000000009097812 */ /* 0x000fe200078ef878 */
[----:B------:R-:W-:Y:S06]  /*c6a0*/  BRA `(.L_x_253) ;  /* 0x0000000000047947 */ /* 0x000fec0003800000 */
.L_x_254:
[----:B------:R0:W1:Y:S02]  /*c6b0*/  MUFU.RCP R9, R120 ;  /* 0x0000007800097308 */ /* 0x0000640000001000 */
.L_x_253:
[----:B------:R-:W-:Y:S05]  /*c6c0*/  BSYNC.RECONVERGENT B1 ;  /* 0x0000000000017941 */ /* 0x000fea0003800200 */
.L_x_251:
[----:B-1----:R-:W-:Y:S01]  /*c6d0*/  MOV R143, R9 ;  /* 0x00000009008f7202 */ /* 0x002fe20000000f00 */
[----:B------:R-:W-:Y:S01]  /*c6e0*/  HFMA2 R9, -RZ, RZ, 0, 0 ;  /* 0x00000000ff097431 */ /* 0x000fe200000001ff */
[----:B------:R-:W-:-:S04]  /*c6f0*/  MOV R8, R126 ;  /* 0x0000007e00087202 */ /* 0x000fc80000000f00 */
[----:B0-----:R-:W-:Y:S05]  /*c700*/  RET.REL.NODEC R8 `(__kernel__vertex_shader_fwd_diff) ;  /* 0xffffff38083c7950 */ /* 0x001fea0003c3ffff */
        .weak           $__internal_3_$__cuda_sm20_sqrt_rn_f32_slowpath
        .type           $__internal_3_$__cuda_sm20_sqrt_rn_f32_slowpath,@function
        .size           $__internal_3_$__cuda_sm20_sqrt_rn_f32_slowpath,($__internal_4_$__cuda_sm3x_div_rn_noftz_f32_slowpath - $__internal_3_$__cuda_sm20_sqrt_rn_f32_slowpath)
$__internal_3_$__cuda_sm20_sqrt_rn_f32_slowpath:
        /* <DEDUP_REMOVED lines=19> */
.L_x_255:
[----:B------:R-:W-:Y:S01]  /*c840*/  HFMA2 R9, -RZ, RZ, 0, 0 ;  /* 0x00000000ff097431 */ /* 0x000fe200000001ff */
[----:B------:R-:W-:-:S04]  /*c850*/  MOV R8, R126 ;  /* 0x0000007e00087202 */ /* 0x000fc80000000f00 */
[----:B------:R-:W-:Y:S05]  /*c860*/  RET.REL.NODEC R8 `(__kernel__vertex_shader_fwd_diff) ;  /* 0xffffff3408e47950 */ /* 0x000fea0003c3ffff */
        .weak           $__internal_4_$__cuda_sm3x_div_rn_noftz_f32_slowpath
        .type           $__internal_4_$__cuda_sm3x_div_rn_noftz_f32_slowpath,@function
        .size           $__internal_4_$__cuda_sm3x_div_rn_noftz_f32_slowpath,(.L_x_587 - $__internal_4_$__cuda_sm3x_div_rn_noftz_f32_slowpath)
$__internal_4_$__cuda_sm3x_div_rn_noftz_f32_slowpath:
        /* <DEDUP_REMOVED lines=34> */
.L_x_257:
[----:B------:R-:W-:Y:S01]  /*ca90*/  LEA R161, R158, 0xc0800000, 0x17 ;  /* 0xc08000009ea17811 */ /* 0x000fe200078eb8ff */
[----:B------:R-:W-:Y:S01]  /*caa0*/  BSSY.RECONVERGENT B1, `(.L_x_262) ;  /* 0x0000036000017945 */ /* 0x000fe20003800200 */
[----:B------:R-:W-:Y:S02]  /*cab0*/  IADD3 R160, PT, PT, R160, -0x7f, RZ ;  /* 0xffffff81a0a07810 */ /* 0x000fe40007ffe0ff */
[----:B------:R-:W-:Y:S02]  /*cac0*/  IADD3 R164, PT, PT, -R161, R8, RZ ;  /* 0x00000008a1a47210 */ /* 0x000fe40007ffe1ff */
[----:B------:R-:W-:Y:S02]  /*cad0*/  IADD3 R158, PT, PT, R160, 0x7f, -R158 ;  /* 0x0000007fa09e7810 */ /* 0x000fe40007ffe89e */
[----:B------:R-:W0:Y:S01]  /*cae0*/  MUFU.RCP R8, R164 ;  /* 0x000000a400087308 */ /* 0x000e220000001000 */
[----:B------:R-:W-:-:S04]  /*caf0*/  FADD.FTZ R161, -R164, -RZ ;  /* 0x800000ffa4a17221 */ /* 0x000fc80000010100 */
[----:B0-----:R-:W-:-:S04]  /*cb00*/  FFMA R163, R8, R161, 1 ;  /* 0x3f80000008a37423 */ /* 0x001fc800000000a1 */
[----:B------:R-:W-:Y:S01]  /*cb10*/  FFMA R163, R8, R163, R8 ;  /* 0x000000a308a37223 */ /* 0x000fe20000000008 */
[----:B------:R-:W-:Y:S01]  /*cb20*/  IMAD R8, R160, -0x800000, R9 ;  /* 0xff800000a0087824 */ /* 0x000fe200078e0209 */
[----:B------:R-:W-:-:S03]  /*cb30*/  IADD3 R160, PT, PT, R158, R159, RZ ;  /* 0x0000009f9ea07210 */ /* 0x000fc60007ffe0ff */
[----:B------:R-:W-:-:S04]  /*cb40*/  FFMA R162, R8, R163, RZ ;  /* 0x000000a308a27223 */ /* 0x000fc800000000ff */
[----:B------:R-:W-:-:S04]  /*cb50*/  FFMA R9, R161, R162, R8 ;  /* 0x000000a2a1097223 */ /* 0x000fc80000000008 */
[----:B------:R-:W-:-:S04]  /*cb60*/  FFMA R162, R163, R9, R162 ;  /* 0x00000009a3a27223 */ /* 0x000fc800000000a2 */
[----:B------:R-:W-:-:S04]  /*cb70*/  FFMA R8, R161, R162, R8 ;  /* 0x000000a2a1087223 */ /* 0x000fc80000000008 */
        /* <DEDUP_REMOVED lines=14> */
[CCC-:B------:R-:W-:Y:S01]  /*cc60*/  FFMA.RP R159, R163.reuse, R8.reuse, R162.reuse ;  /* 0x00000008a39f7223 */ /* 0x1c0fe200000080a2 */
[CCC-:B------:R-:W-:Y:S01]  /*cc70*/  FFMA.RM R160, R163.reuse, R8.reuse, R162.reuse ;  /* 0x00000008a3a07223 */ /* 0x1c0fe200000040a2 */
[----:B------:R-:W-:Y:S01]  /*cc80*/  FFMA.RZ R8, R163, R8, R162 ;  /* 0x00000008a3087223 */ /* 0x000fe2000000c0a2 */
[C---:B------:R-:W-:Y:S02]  /*cc90*/  ISETP.NE.AND P3, PT, R158.reuse, RZ, PT ;  /* 0x000000ff9e00720c */ /* 0x040fe40003f65270 */
[----:B------:R-:W-:Y:S02]  /*cca0*/  ISETP.NE.AND P1, PT, R158, RZ, PT ;  /* 0x000000ff9e00720c */ /* 0x000fe40003f25270 */
[----:B------:R-:W-:Y:S02]  /*ccb0*/  LOP3.LUT R8, R8, 0x7fffff, RZ, 0xc0, !PT ;  /* 0x007fffff08087812 */ /* 0x000fe400078ec0ff */
[----:B------:R-:W-:Y:S02]  /*ccc0*/  FSETP.NEU.FTZ.AND P0, PT, R159, R160, PT ;  /* 0x000000a09f00720b */ /* 0x000fe40003f1d000 */
[----:B------:R-:W-:-:S02]  /*ccd0*/  LOP3.LUT R159, R8, 0x800000, RZ, 0xfc, !PT ;  /* 0x00800000089f7812 */ /* 0x000fc400078efcff */
[C---:B------:R-:W-:Y:S02]  /*cce0*/  IADD3 R8, PT, PT, R158.reuse, 0x20, RZ ;  /* 0x000000209e087810 */ /* 0x040fe40007ffe0ff */
[----:B------:R-:W-:Y:S02]  /*ccf0*/  IADD3 R158, PT, PT, -R158, RZ, RZ ;  /* 0x000000ff9e9e7210 */ /* 0x000fe40007ffe1ff */
[----:B------:R-:W-:Y:S02]  /*cd00*/  SHF.L.U32 R8, R159, R8, RZ ;  /* 0x000000089f087219 */ /* 0x000fe400000006ff */
        /* <DEDUP_REMOVED lines=11> */
.L_x_264:
[----:B------:R-:W-:-:S04]  /*cdc0*/  LOP3.LUT R9, R9, 0x80000000, RZ, 0xc0, !PT ;  /* 0x8000000009097812 */ /* 0x000fc800078ec0ff */
[----:B------:R-:W-:Y:S01]  /*cdd0*/  LOP3.LUT R9, R9, 0x7f800000, RZ, 0xfc, !PT ;  /* 0x7f80000009097812 */ /* 0x000fe200078efcff */
[----:B------:R-:W-:Y:S06]  /*cde0*/  BRA `(.L_x_265) ;  /* 0x0000000000047947 */ /* 0x000fec0003800000 */
.L_x_263:
[----:B------:R-:W-:-:S07]  /*cdf0*/  LEA R9, R160, R9, 0x17 ;  /* 0x00000009a0097211 */ /* 0x000fce00078eb8ff */
.L_x_265:
[----:B------:R-:W-:Y:S05]  /*ce00*/  BSYNC.RECONVERGENT B1 ;  /* 0x0000000000017941 */ /* 0x000fea0003800200 */
.L_x_262:
[----:B------:R-:W-:Y:S01]  /*ce10*/  MOV R8, R9 ;  /* 0x0000000900087202 */ /* 0x000fe20000000f00 */
[----:B------:R-:W-:Y:S06]  /*ce20*/  BRA `(.L_x_266) ;  /* 0x0000000000207947 */ /* 0x000fec0003800000 */
.L_x_261:
[----:B------:R-:W-:-:S04]  /*ce30*/  LOP3.LUT R8, R8, 0x80000000, R9, 0x48, !PT ;  /* 0x8000000008087812 */ /* 0x000fc800078e4809 */
[----:B------:R-:W-:Y:S01]  /*ce40*/  LOP3.LUT R8, R8, 0x7f800000, RZ, 0xfc, !PT ;  /* 0x7f80000008087812 */ /* 0x000fe200078efcff */
[----:B------:R-:W-:Y:S06]  /*ce50*/  BRA `(.L_x_266) ;  /* 0x0000000000147947 */ /* 0x000fec0003800000 */
.L_x_260:
[----:B------:R-:W-:Y:S01]  /*ce60*/  LOP3.LUT R8, R8, 0x80000000, R9, 0x48, !PT ;  /* 0x8000000008087812 */ /* 0x000fe200078e4809 */
[----:B------:R-:W-:Y:S06]  /*ce70*/  BRA `(.L_x_266) ;  /* 0x00000000000c7947 */ /* 0x000fec0003800000 */
.L_x_259:
[----:B------:R-:W0:Y:S01]  /*ce80*/  MUFU.RSQ R8, -QNAN ;  /* 0xffc0000000087908 */ /* 0x000e220000001400 */
[----:B------:R-:W-:Y:S05]  /*ce90*/  BRA `(.L_x_266) ;  /* 0x0000000000047947 */ /* 0x000fea0003800000 */
.L_x_258:
[----:B------:R-:W-:-:S07]  /*cea0*/  FADD.FTZ R8, R9, R8 ;  /* 0x0000000809087221 */ /* 0x000fce0000010000 */
.L_x_266:
[----:B------:R-:W-:Y:S05]  /*ceb0*/  BSYNC.RECONVERGENT B0 ;  /* 0x0000000000007941 */ /* 0x000fea0003800200 */
.L_x_256:
[----:B------:R-:W-:Y:S01]  /*cec0*/  HFMA2 R159, -RZ, RZ, 0, 0 ;  /* 0x00000000ff9f7431 */ /* 0x000fe200000001ff */
[----:B------:R-:W-:-:S04]  /*ced0*/  MOV R158, R126 ;  /* 0x0000007e009e7202 */ /* 0x000fc80000000f00 */
[----:B0-----:R-:W-:Y:S05]  /*cee0*/  RET.REL.NODEC R158 `(__kernel__vertex_shader_fwd_diff) ;  /* 0xffffff309e447950 */ /* 0x001fea0003c3ffff */
.L_x_267:
        /* <DEDUP_REMOVED lines=9> */
.L_x_587:


//--------------------- .text.__kernel__vertex_shader_bwd_diff --------------------------
	.section	.text.__kernel__vertex_shader_bwd_diff,"ax",@progbits
	.align	128
        .global         __kernel__vertex_shader_bwd_diff
        .type           __kernel__vertex_shader_bwd_diff,@function
        .size           __kernel__vertex_shader_bwd_diff,(.L_x_590 - __kernel__vertex_shader_bwd_diff)
        .other          __kernel__vertex_shader_bwd_diff,@"STO_CUDA_ENTRY STV_DEFAULT"
__kernel__vertex_shader_bwd_diff:
.text.__kernel__vertex_shader_bwd_diff:
[----:B------:R-:W-:Y:S01]  /*0000*/  LDC R1, c[0x0][0x37c] ;  /* 0x0000df00ff017b82 */ /* 0x000fe20000000800 */
[----:B------:R-:W0:Y:S07]  /*0010*/  S2R R13, SR_TID.X ;  /* 0x00000000000d7919 */ /* 0x000e2e0000002100 */
[----:B------:R-:W0:Y:S01]  /*0020*/  S2UR UR27, SR_CTAID.X ;  /* 0x00000000001b79c3 */ /* 0x000e220000002500 */
[----:B------:R-:W1:Y:S01]  /*0030*/  LDCU UR4, c[0x0][0x39c] ;  /* 0x00007380ff0477ac */ /* 0x000e620008000800 */
[----:B------:R-:W-:Y:S01]  /*0040*/  BSSY.RECONVERGENT B2, `(.L_x_268) ;  /* 0x0000733000027945 */ /* 0x000fe20003800200 */
[----:B------:R-:W-:Y:S01]  /*0050*/  HFMA2 R44, -RZ, RZ, 0, 0 ;  /* 0x00000000ff2c7431 */ /* 0x000fe200000001ff */
[----:B------:R-:W-:Y:S01]  /*0060*/  MOV R128, RZ ;  /* 0x000000ff00807202 */ /* 0x000fe20000000f00 */
[----:B------:R-:W2:Y:S01]  /*0070*/  LDCU.64 UR16, c[0x0][0x358] ;  /* 0x00006b00ff1077ac */ /* 0x000ea20008000a00 */
[----:B------:R-:W-:Y:S01]  /*0080*/  HFMA2 R12, -RZ, RZ, 0, 0 ;  /* 0x00000000ff0c7431 */ /* 0x000fe200000001ff */
[----:B------:R-:W-:Y:S01]  /*0090*/  CS2R R116, SRZ ;  /* 0x0000000000747805 */ /* 0x000fe2000001ff00 */
[----:B------:R-:W0:Y:S01]  /*00a0*/  LDC R0, c[0x0][0x360] ;  /* 0x0000d800ff007b82 */ /* 0x000e220000000800 */
[----:B------:R-:W-:Y:S01]  /*00b0*/  HFMA2 R24, -RZ, RZ, 0, 0 ;  /* 0x00000000ff187431 */ /* 0x000fe200000001ff */
[----:B------:R-:W-:Y:S01]  /*00c0*/  CS2R R114, SRZ ;  /* 0x0000000000727805 */ /* 0x000fe2000001ff00 */
[----:B------:R-:W-:Y:S01]  /*00d0*/  HFMA2 R125, -RZ, RZ, 0, 0 ;  /* 0x00000000ff7d7431 */ /* 0x000fe200000001ff */
[----:B------:R-:W-:Y:S01]  /*00e0*/  CS2R R112, SRZ ;  /* 0x0000000000707805 */ /* 0x000fe2000001ff00 */
[----:B------:R-:W-:Y:S01]  /*00f0*/  HFMA2 R47, -RZ, RZ, 0, 0 ;  /* 0x00000000ff2f7431 */ /* 0x000fe200000001ff */
[----:B------:R-:W-:-:S02]  /*0100*/  CS2R R110, SRZ ;  /* 0x00000000006e7805 */ /* 0x000fc4000001ff00 */
[----:B------:R-:W-:Y:S02]  /*0110*/  CS2R R108, SRZ ;  /* 0x00000000006c7805 */ /* 0x000fe4000001ff00 */
[----:B------:R-:W-:Y:S02]  /*0120*/  CS2R R106, SRZ ;  /* 0x00000000006a7805 */ /* 0x000fe4000001ff00 */
[----:B------:R-:W-:Y:S02]  /*0130*/  MOV R105, RZ ;  /* 0x000000ff00697202 */ /* 0x000fe40000000f00 */
        /* <DEDUP_REMOVED lines=13> */
[----:B------:R-:W-:Y:S01]  /*0210*/  CS2R R72, SRZ ;  /* 0x0000000000487805 */ /* 0x000fe2000001ff00 */
[----:B0-----:R-:W-:Y:S01]  /*0220*/  IMAD R29, R0, UR27, R13 ;  /* 0x0000001b001d7c24 */ /* 0x001fe2000f8e020d */
[----:B------:R-:W-:-:S02]  /*0230*/  CS2R R70, SRZ ;  /* 0x0000000000467805 */ /* 0x000fc4000001ff00 */
[----:B------:R-:W-:Y:S02]  /*0240*/  CS2R R42, SRZ ;  /* 0x00000000002a7805 */ /* 0x000fe4000001ff00 */
[----:B------:R-:W-:Y:S02]  /*0250*/  CS2R R40, SRZ ;  /* 0x0000000000287805 */ /* 0x000fe4000001ff00 */
[----:B------:R-:W-:Y:S02]  /*0260*/  CS2R R38, SRZ ;  /* 0x0000000000267805 */ /* 0x000fe4000001ff00 */
[----:B-1----:R-:W-:Y:S02]  /*0270*/  ISETP.GE.U32.AND P0, PT, R29, UR4, PT ;  /* 0x000000041d007c0c */ /* 0x002fe4000bf06070 */
[----:B------:R-:W-:Y:S02]  /*0280*/  CS2R R36, SRZ ;  /* 0x0000000000247805 */ /* 0x000fe4000001ff00 */
        /* <DEDUP_REMOVED lines=13> */
[----:B------:R-:W-:Y:S02]  /*0360*/  MOV R68, RZ ;  /* 0x000000ff00447202 */ /* 0x000fe40000000f00 */
[----:B------:R-:W-:Y:S02]  /*0370*/  CS2R R54, SRZ ;  /* 0x0000000000367805 */ /* 0x000fe4000001ff00 */
[----:B------:R-:W-:Y:S02]  /*0380*/  CS2R R8, SRZ ;  /* 0x0000000000087805 */ /* 0x000fe4000001ff00 */
[----:B------:R-:W-:Y:S02]  /*0390*/  CS2R R52, SRZ ;  /* 0x0000000000347805 */ /* 0x000fe4000001ff00 */
[----:B------:R-:W-:Y:S02]  /*03a0*/  CS2R R50, SRZ ;  /* 0x0000000000327805 */ /* 0x000fe4000001ff00 */
[----:B------:R-:W-:-:S02]  /*03b0*/  CS2R R4, SRZ ;  /* 0x0000000000047805 */ /* 0x000fc4000001ff00 */
[----:B------:R-:W-:Y:S02]  /*03c0*/  CS2R R48, SRZ ;  /* 0x0000000000307805 */ /* 0x000fe4000001ff00 */
[----:B------:R-:W-:Y:S02]  /*03d0*/  CS2R R2, SRZ ;  /* 0x0000000000027805 */ /* 0x000fe4000001ff00 */
[----:B------:R-:W-:Y:S01]  /*03e0*/  MOV R0, RZ ;  /* 0x000000ff00007202 */ /* 0x000fe20000000f00 */
[----:B--2---:R-:W-:Y:S06]  /*03f0*/  @P0 BRA `(.L_x_269) ;  /* 0x0000006c00dc0947 */ /* 0x004fec0003800000 */
[----:B------:R-:W0:Y:S01]  /*0400*/  LDCU.128 UR8, c[0x0][0x580] ;  /* 0x0000b000ff0877ac */ /* 0x000e220008000c00 */
[----:B------:R-:W1:Y:S01]  /*0410*/  LDC.64 R38, c[0x0][0x388] ;  /* 0x0000e200ff267b82 */ /* 0x000e620000000a00 */
[----:B------:R-:W2:Y:S01]  /*0420*/  LDCU.64 UR4, c[0x0][0x5c0] ;  /* 0x0000b800ff0477ac */ /* 0x000ea20008000a00 */
[----:B------:R-:W2:Y:S06]  /*0430*/  LDCU.64 UR6, c[0x0][0x5b8] ;  /* 0x0000b700ff0677ac */ /* 0x000eac0008000a00 */
[----:B------:R-:W3:Y:S01]  /*0440*/  LDC.64 R32, c[0x0][0x380] ;  /* 0x0000e000ff207b82 */ /* 0x000ee20000000a00 */
[----:B------:R-:W4:Y:S01]  /*0450*/  LDCU UR13, c[0x0][0x5f8] ;  /* 0x0000bf00ff0d77ac */ /* 0x000f220008000800 */
[----:B------:R-:W4:Y:S06]  /*0460*/  LDCU.64 UR28, c[0x0][0x5f0] ;  /* 0x0000be00ff1c77ac */ /* 0x000f2c0008000a00 */
[----:B------:R-:W3:Y:S01]  /*0470*/  LDC.64 R34, c[0x0][0x3f0] ;  /* 0x0000fc00ff227b82 */ /* 0x000ee20000000a00 */
[----:B0-----:R-:W-:-:S02]  /*0480*/  UIADD3 UR25, UP0, UPT, UR8, UR10, URZ ;  /* 0x0000000a08197290 */ /* 0x001fc4000ff1e0ff */
[----:B------:R-:W-:Y:S02]  /*0490*/  ULEA UR23, UP4, UR10, UR8, 0x1 ;  /* 0x000000080a177291 */ /* 0x000fe4000f8808ff */
[----:B------:R-:W-:Y:S02]  /*04a0*/  UIMAD UR22, UR10, 0x3, URZ ;  /* 0x000000030a1678a4 */ /* 0x000fe4000f8e02ff */
[----:B------:R-:W-:Y:S01]  /*04b0*/  USHF.L.U32 UR12, UR11, 0x1, URZ ;  /* 0x000000010b0c7899 */ /* 0x000fe200080006ff */
[----:B------:R-:W-:Y:S01]  /*04c0*/  MOV R6, UR25 ;  /* 0x0000001900067c02 */ /* 0x000fe20008000f00 */
[----:B------:R-:W-:Y:S02]  /*04d0*/  UIMAD UR10, UR11, 0x3, URZ ;  /* 0x000000030b0a78a4 */ /* 0x000fe4000f8e02ff */
[----:B------:R-:W-:Y:S02]  /*04e0*/  UIADD3 UR14, UP5, UPT, UR11, UR8, URZ ;  /* 0x000000080b0e7290 */ /* 0x000fe4000ffbe0ff */
[----:B------:R-:W-:-:S02]  /*04f0*/  UIADD3 UR34, UP1, UPT, UR12, UR8, URZ ;  /* 0x000000080c227290 */ /* 0x000fc4000ff3e0ff */
[----:B------:R-:W-:Y:S02]  /*0500*/  UIADD3 UR32, UP2, UPT, UR10, UR8, URZ ;  /* 0x000000080a207290 */ /* 0x000fe4000ff5e0ff */
[----:B------:R-:W-:Y:S02]  /*0510*/  UIADD3 UR22, UP3, UPT, UR22, UR8, URZ ;  /* 0x0000000816167290 */ /* 0x000fe4000ff7e0ff */
[----:B------:R-:W-:Y:S02]  /*0520*/  UIADD3.X UR26, UPT, UPT, URZ, UR9, URZ, UP0, !UPT ;  /* 0x00000009ff1a7290 */ /* 0x000fe400087fe4ff */
[----:B------:R-:W-:Y:S02]  /*0530*/  UIADD3.X UR15, UPT, UPT, URZ, UR9, URZ, UP5, !UPT ;  /* 0x00000009ff0f7290 */ /* 0x000fe4000affe4ff */
[----:B------:R-:W-:Y:S02]  /*0540*/  UIADD3.X UR24, UPT, UPT, URZ, UR9, URZ, UP4, !UPT ;  /* 0x00000009ff187290 */ /* 0x000fe4000a7fe4ff */
[----:B------:R-:W-:Y:S01]  /*0550*/  UIADD3.X UR35, UPT, UPT, URZ, UR9, URZ, UP1, !UPT ;  /* 0x00000009ff237290 */ /* 0x000fe20008ffe4ff */
[----:B------:R-:W-:Y:S01]  /*0560*/  MOV R4, UR14 ;  /* 0x0000000e00047c02 */ /* 0x000fe20008000f00 */
[----:B------:R-:W-:Y:S01]  /*0570*/  UIADD3.X UR33, UPT, UPT, URZ, UR9, URZ, UP2, !UPT ;  /* 0x00000009ff217290 */ /* 0x000fe200097fe4ff */
[----:B------:R-:W-:Y:S01]  /*0580*/  MOV R7, UR26 ;  /* 0x0000001a00077c02 */ /* 0x000fe20008000f00 */
[----:B------:R-:W-:-:S02]  /*0590*/  UIADD3.X UR9, UPT, UPT, URZ, UR9, URZ, UP3, !UPT ;  /* 0x00000009ff097290 */ /* 0x000fc40009ffe4ff */
[----:B--2---:R-:W-:Y:S02]  /*05a0*/  UIADD3 UR8, UP3, UPT, UR5, UR6, URZ ;  /* 0x0000000605087290 */ /* 0x004fe4000ff7e0ff */
[----:B------:R-:W-:Y:S02]  /*05b0*/  UIADD3 UR19, UP5, UPT, UR6, UR4, URZ ;  /* 0x0000000406137290 */ /* 0x000fe4000ffbe0ff */
[----:B------:R-:W-:Y:S01]  /*05c0*/  UIADD3 UR31, UP0, UPT, UR25, UR11, URZ ;  /* 0x0000000b191f7290 */ /* 0x000fe2000ff1e0ff */
[----:B------:R-:W-:Y:S01]  /*05d0*/  MOV R5, UR15 ;  /* 0x0000000f00057c02 */ /* 0x000fe20008000f00 */
[----:B------:R-:W-:Y:S01]  /*05e0*/  UIADD3 UR30, UP4, UPT, UR23, UR11, URZ ;  /* 0x0000000b171e7290 */ /* 0x000fe2000ff9e0ff */
[----:B------:R0:W5:Y:S01]  /*05f0*/  LDG.E R9, desc[UR16][R6.64] ;  /* 0x0000001006097981 */ /* 0x000162000c1e1900 */
[----:B------:R-:W-:Y:S02]  /*0600*/  UIADD3 UR21, UP1, UPT, UR22, UR11, URZ ;  /* 0x0000000b16157290 */ /* 0x000fe4000ff3e0ff */
[----:B------:R-:W-:Y:S01]  /*0610*/  UIADD3.X UR14, UPT, UPT, URZ, UR7, URZ, UP3, !UPT ;  /* 0x00000007ff0e7290 */ /* 0x000fe20009ffe4ff */
[----:B------:R-:W-:Y:S01]  /*0620*/  MOV R2, UR23 ;  /* 0x0000001700027c02 */ /* 0x000fe20008000f00 */
[----:B----4-:R-:W-:Y:S01]  /*0630*/  UIADD3 UR11, UP3, UPT, UR13, UR28, URZ ;  /* 0x0000001c0d0b7290 */ /* 0x010fe2000ff7e0ff */
[----:B------:R-:W5:Y:S01]  /*0640*/  LDG.E R0, desc[UR16][R4.64] ;  /* 0x0000001004007981 */ /* 0x000f62000c1e1900 */
[----:B------:R-:W-:-:S02]  /*0650*/  UIADD3.X UR20, UPT, UPT, URZ, UR7, URZ, UP5, !UPT ;  /* 0x00000007ff147290 */ /* 0x000fc4000affe4ff */
[----:B------:R-:W-:Y:S01]  /*0660*/  ULEA UR13, UP5, UR13, UR28, 0x1 ;  /* 0x0000001c0d0d7291 */ /* 0x000fe2000f8a08ff */
[----:B0-----:R-:W-:Y:S01]  /*0670*/  MOV R6, UR8 ;  /* 0x0000000800067c02 */ /* 0x001fe20008000f00 */
[----:B------:R-:W-:Y:S01]  /*0680*/  ULEA UR15, UP2, UR4, UR6, 0x1 ;  /* 0x00000006040f7291 */ /* 0x000fe2000f8408ff */
[----:B------:R-:W-:Y:S01]  /*0690*/  MOV R7, UR14 ;  /* 0x0000000e00077c02 */ /* 0x000fe20008000f00 */
[----:B------:R-:W-:Y:S02]  /*06a0*/  UIADD3.X UR28, UPT, UPT, URZ, UR29, URZ, UP3, !UPT ;  /* 0x0000001dff1c7290 */ /* 0x000fe40009ffe4ff */
[----:B------:R-:W-:Y:S02]  /*06b0*/  UIADD3.X UR18, UPT, UPT, URZ, UR7, URZ, UP2, !UPT ;  /* 0x00000007ff127290 */ /* 0x000fe400097fe4ff */
[----:B------:R-:W-:Y:S01]  /*06c0*/  UIADD3.X UR14, UPT, UPT, URZ, UR29, URZ, UP5, !UPT ;  /* 0x0000001dff0e7290 */ /* 0x000fe2000affe4ff */
[----:B------:R0:W5:Y:S01]  /*06d0*/  LDG.E R66, desc[UR16][R6.64] ;  /* 0x0000001006427981 */ /* 0x000162000c1e1900 */
[----:B------:R-:W-:Y:S01]  /*06e0*/  MOV R17, UR28 ;  /* 0x0000001c00117c02 */ /* 0x000fe20008000f00 */
[----:B------:R-:W-:Y:S01]  /*06f0*/  UIADD3.X UR29, UPT, UPT, URZ, UR26, URZ, UP0, !UPT ;  /* 0x0000001aff1d7290 */ /* 0x000fe200087fe4ff */
[----:B------:R-:W-:Y:S01]  /*0700*/  MOV R16, UR11 ;  /* 0x0000000b00107c02 */ /* 0x000fe20008000f00 */
[----:B------:R-:W-:Y:S01]  /*0710*/  UIADD3 UR28, UP0, UPT, UR12, UR25, URZ ;  /* 0x000000190c1c7290 */ /* 0x000fe2000ff1e0ff */
[----:B------:R-:W-:-:S02]  /*0720*/  MOV R14, UR15 ;  /* 0x0000000f000e7c02 */ /* 0x000fc40008000f00 */
[----:B------:R-:W-:Y:S01]  /*0730*/  MOV R15, UR18 ;  /* 0x00000012000f7c02 */ /* 0x000fe20008000f00 */
[----:B------:R-:W-:Y:S01]  /*0740*/  USHF.L.U32 UR8, UR5, 0x1, URZ ;  /* 0x0000000105087899 */ /* 0x000fe200080006ff */
[----:B------:R2:W5:Y:S01]  /*0750*/  LDG.E R23, desc[UR16][R16.64] ;  /* 0x0000001010177981 */ /* 0x000562000c1e1900 */
[----:B0-----:R-:W-:Y:S01]  /*0760*/  MOV R6, UR13 ;  /* 0x0000000d00067c02 */ /* 0x001fe20008000f00 */
[----:B------:R-:W-:Y:S01]  /*0770*/  UIADD3 UR13, UP2, UPT, UR10, UR25, URZ ;  /* 0x000000190a0d7290 */ /* 0x000fe2000ff5e0ff */
[----:B------:R-:W-:Y:S01]  /*0780*/  MOV R7, UR14 ;  /* 0x0000000e00077c02 */ /* 0x000fe20008000f00 */
[----:B------:R-:W-:Y:S01]  /*0790*/  UIADD3.X UR25, UPT, UPT, URZ, UR26, URZ, UP0, !UPT ;  /* 0x0000001aff197290 */ /* 0x000fe200087fe4ff */
[----:B------:R0:W5:Y:S01]  /*07a0*/  LDG.E R67, desc[UR16][R14.64] ;  /* 0x000000100e437981 */ /* 0x000162000c1e1900 */
[----:B------:R-:W-:Y:S02]  /*07b0*/  UIADD3.X UR14, UPT, UPT, URZ, UR26, URZ, UP2, !UPT ;  /* 0x0000001aff0e7290 */ /* 0x000fe400097fe4ff */
[----:B------:R-:W-:-:S02]  /*07c0*/  UIMAD UR11, UR5, 0x3, URZ ;  /* 0x00000003050b78a4 */ /* 0x000fc4000f8e02ff */
[----:B------:R-:W-:Y:S01]  /*07d0*/  UIMAD UR4, UR4, 0x3, URZ ;  /* 0x00000003040478a4 */ /* 0x000fe2000f8e02ff */
[----:B--2---:R-:W-:Y:S01]  /*07e0*/  MOV R16, UR13 ;  /* 0x0000000d00107c02 */ /* 0x004fe20008000f00 */
[----:B------:R-:W-:Y:S01]  /*07f0*/  UIADD3 UR13, UP3, UPT, UR10, UR23, URZ ;  /* 0x000000170a0d7290 */ /* 0x000fe2000ff7e0ff */
[----:B------:R-:W-:Y:S01]  /*0800*/  MOV R5, UR29 ;  /* 0x0000001d00057c02 */ /* 0x000fe20008000f00 */
[----:B------:R-:W-:Y:S01]  /*0810*/  UIADD3 UR26, UP5, UPT, UR12, UR23, URZ ;  /* 0x000000170c1a7290 */ /* 0x000fe2000ffbe0ff */
[----:B0-----:R-:W-:Y:S01]  /*0820*/  MOV R14, UR28 ;  /* 0x0000001c000e7c02 */ /* 0x001fe20008000f00 */
[----:B------:R-:W-:Y:S01]  /*0830*/  UIADD3 UR28, UP2, UPT, UR8, UR6, URZ ;  /* 0x00000006081c7290 */ /* 0x000fe2000ff5e0ff */
[----:B------:R-:W-:Y:S01]  /*0840*/  MOV R15, UR25 ;  /* 0x00000019000f7c02 */ /* 0x000fe20008000f00 */
[----:B------:R-:W-:Y:S01]  /*0850*/  UIADD3 UR25, UP0, UPT, UR11, UR6, URZ ;  /* 0x000000060b197290 */ /* 0x000fe2000ff1e0ff */
[----:B------:R-:W-:Y:S01]  /*0860*/  MOV R17, UR14 ;  /* 0x0000000e00117c02 */ /* 0x000fe20008000f00 */
[----:B------:R-:W-:-:S02]  /*0870*/  UIADD3.X UR23, UPT, UPT, URZ, UR24, URZ, UP4, !UPT ;  /* 0x00000018ff177290 */ /* 0x000fc4000a7fe4ff */
[----:B------:R-:W-:Y:S01]  /*0880*/  MOV R3, UR24 ;  /* 0x0000001800037c02 */ /* 0x000fe20008000f00 */
[----:B------:R-:W-:Y:S01]  /*0890*/  UIADD3 UR6, UP4, UPT, UR4, UR6, URZ ;  /* 0x0000000604067290 */ /* 0x000fe2000ff9e0ff */
[----:B------:R-:W-:Y:S01]  /*08a0*/  MOV R18, UR13 ;  /* 0x0000000d00127c02 */ /* 0x000fe20008000f00 */
[----:B------:R-:W-:Y:S01]  /*08b0*/  UIADD3.X UR14, UPT, UPT, URZ, UR24, URZ, UP3, !UPT ;  /* 0x00000018ff0e7290 */ /* 0x000fe20009ffe4ff */
[----:B------:R0:W5:Y:S01]  /*08c0*/  LDG.E R65, desc[UR16][R16.64] ;  /* 0x0000001010417981 */ /* 0x000162000c1e1900 */
[----:B------:R-:W-:Y:S02]  /*08d0*/  UIADD3.X UR4, UPT, UPT, URZ, UR24, URZ, UP5, !UPT ;  /* 0x00000018ff047290 */ /* 0x000fe4000affe4ff */
[----:B------:R-:W-:Y:S01]  /*08e0*/  UIADD3.X UR29, UPT, UPT, URZ, UR7, URZ, UP2, !UPT ;  /* 0x00000007ff1d7290 */ /* 0x000fe200097fe4ff */
[----:B------:R2:W5:Y:S01]  /*08f0*/  LDG.E R47, desc[UR16][R14.64] ;  /* 0x000000100e2f7981 */ /* 0x000562000c1e1900 */
[----:B------:R-:W-:Y:S01]  /*0900*/  UIADD3 UR13, UP2, UPT, UR8, UR19, URZ ;  /* 0x00000013080d7290 */ /* 0x000fe2000ff5e0ff */
[----:B------:R-:W-:-:S02]  /*0910*/  MOV R19, UR14 ;  /* 0x0000000e00137c02 */ /* 0x000fc40008000f00 */
[----:B------:R-:W-:Y:S01]  /*0920*/  MOV R10, UR19 ;  /* 0x00000013000a7c02 */ /* 0x000fe20008000f00 */
[----:B------:R-:W-:Y:S01]  /*0930*/  UIADD3.X UR14, UPT, UPT, URZ, UR20, URZ, UP2, !UPT ;  /* 0x00000014ff0e7290 */ /* 0x000fe200097fe4ff */
[----:B0-----:R-:W-:Y:S01]  /*0940*/  MOV R16, UR26 ;  /* 0x0000001a00107c02 */ /* 0x001fe20008000f00 */
[----:B------:R-:W-:Y:S01]  /*0950*/  UIADD3.X UR26, UPT, UPT, URZ, UR7, URZ, UP0, !UPT ;  /* 0x00000007ff1a7290 */ /* 0x000fe200087fe4ff */
[----:B------:R-:W-:Y:S01]  /*0960*/  MOV R17, UR4 ;  /* 0x0000000400117c02 */ /* 0x000fe20008000f00 */
[----:B------:R-:W5:Y:S01]  /*0970*/  LDG.E R3, desc[UR16][R2.64] ;  /* 0x0000001002037981 */ /* 0x000f62000c1e1900 */
[----:B--2---:R-:W-:Y:S01]  /*0980*/  MOV R15, UR23 ;  /* 0x00000017000f7c02 */ /* 0x004fe20008000f00 */
[----:B------:R-:W-:Y:S02]  /*0990*/  UIADD3 UR23, UP0, UPT, UR19, UR5, URZ ;  /* 0x0000000513177290 */ /* 0x000fe4000ff1e0ff */
[----:B------:R0:W5:Y:S01]  /*09a0*/  LDG.E R51, desc[UR16][R16.64] ;  /* 0x0000001010337981 */ /* 0x000162000c1e1900 */
[----:B------:R-:W-:-:S02]  /*09b0*/  UIADD3.X UR4, UPT, UPT, URZ, UR7, URZ, UP4, !UPT ;  /* 0x00000007ff047290 */ /* 0x000fc4000a7fe4ff */
[----:B------:R-:W-:Y:S01]  /*09c0*/  UIADD3.X UR24, UPT, UPT, URZ, UR20, URZ, UP0, !UPT ;  /* 0x00000014ff187290 */ /* 0x000fe200087fe4ff */
[----:B------:R2:W5:Y:S01]  /*09d0*/  LDG.E R48, desc[UR16][R18.64] ;  /* 0x0000001012307981 */ /* 0x000562000c1e1900 */
[----:B------:R-:W-:Y:S01]  /*09e0*/  UIADD3 UR7, UP0, UPT, UR11, UR19, URZ ;  /* 0x000000130b077290 */ /* 0x000fe2000ff1e0ff */
[----:B------:R-:W-:Y:S02]  /*09f0*/  MOV R4, UR31 ;  /* 0x0000001f00047c02 */ /* 0x000fe40008000f00 */
[----:B------:R-:W-:Y:S01]  /*0a00*/  MOV R11, UR20 ;  /* 0x00000014000b7c02 */ /* 0x000fe20008000f00 */
[----:B------:R-:W5:Y:S01]  /*0a10*/  LDG.E R21, desc[UR16][R6.64] ;  /* 0x0000001006157981 */ /* 0x000f62000c1e1900 */
[----:B0-----:R-:W-:Y:S01]  /*0a20*/  MOV R17, UR14 ;  /* 0x0000000e00117c02 */ /* 0x001fe20008000f00 */
[----:B------:R-:W-:Y:S01]  /*0a30*/  UIADD3 UR14, UP3, UPT, UR8, UR15, URZ ;  /* 0x0000000f080e7290 */ /* 0x000fe2000ff7e0ff */
[----:B------:R-:W-:Y:S01]  /*0a40*/  MOV R16, UR13 ;  /* 0x0000000d00107c02 */ /* 0x000fe20008000f00 */
[----:B------:R-:W-:Y:S01]  /*0a50*/  UIADD3.X UR13, UPT, UPT, URZ, UR20, URZ, UP0, !UPT ;  /* 0x00000014ff0d7290 */ /* 0x000fe200087fe4ff */
[----:B--2---:R-:W-:Y:S01]  /*0a60*/  MOV R18, UR7 ;  /* 0x0000000700127c02 */ /* 0x004fe20008000f00 */
        /* <DEDUP_REMOVED lines=8> */
[----:B------:R-:W2:Y:S03]  /*0af0*/  LDCU UR14, c[0x0][0x3f8] ;  /* 0x00007f00ff0e77ac */ /* 0x000ea60008000800 */
[----:B------:R4:W5:Y:S01]  /*0b00*/  LDG.E R57, desc[UR16][R18.64] ;  /* 0x0000001012397981 */ /* 0x000962000c1e1900 */
[----:B------:R-:W-:-:S02]  /*0b10*/  UIADD3.X UR20, UPT, UPT, URZ, UR18, URZ, UP2, !UPT ;  /* 0x00000012ff147290 */ /* 0x000fc400097fe4ff */
[----:B------:R-:W-:Y:S01]  /*0b20*/  UIADD3 UR12, UP2, UPT, UR12, UR22, URZ ;  /* 0x000000160c0c7290 */ /* 0x000fe2000ff5e0ff */
[----:B------:R1:W5:Y:S01]  /*0b30*/  LDG.E R49, desc[UR16][R14.64] ;  /* 0x000000100e317981 */ /* 0x000362000c1e1900 */
[----:B0-----:R-:W-:Y:S02]  /*0b40*/  MOV R4, UR34 ;  /* 0x0000002200047c02 */ /* 0x001fe40008000f00 */
[----:B------:R-:W-:Y:S01]  /*0b50*/  MOV R5, UR35 ;  /* 0x0000002300057c02 */ /* 0x000fe20008000f00 */
[----:B------:R0:W5:Y:S01]  /*0b60*/  LDG.E R56, desc[UR16][R16.64] ;  /* 0x0000001010387981 */ /* 0x000162000c1e1900 */
[----:B----4-:R-:W-:Y:S01]  /*0b70*/  MOV R18, UR7 ;  /* 0x0000000700127c02 */ /* 0x010fe20008000f00 */
[----:B------:R-:W-:Y:S01]  /*0b80*/  UIADD3.X UR7, UPT, UPT, URZ, UR9, URZ, UP1, !UPT ;  /* 0x00000009ff077290 */ /* 0x000fe20008ffe4ff */
[----:B------:R-:W-:Y:S01]  /*0b90*/  MOV R19, UR13 ;  /* 0x0000000d00137c02 */ /* 0x000fe20008000f00 */
[----:B------:R-:W-:Y:S01]  /*0ba0*/  UIADD3.X UR13, UPT, UPT, URZ, UR9, URZ, UP2, !UPT ;  /* 0x00000009ff0d7290 */ /* 0x000fe200097fe4ff */
[----:B-1----:R-:W-:Y:S01]  /*0bb0*/  MOV R14, UR28 ;  /* 0x0000001c000e7c02 */ /* 0x002fe20008000f00 */
[----:B------:R1:W5:Y:S01]  /*0bc0*/  LDG.E R2, desc[UR16][R4.64] ;  /* 0x0000001004027981 */ /* 0x000362000c1e1900 */
[----:B------:R-:W-:-:S02]  /*0bd0*/  MOV R15, UR29 ;  /* 0x0000001d000f7c02 */ /* 0x000fc40008000f00 */
[----:B0-----:R-:W-:Y:S01]  /*0be0*/  MOV R16, UR25 ;  /* 0x0000001900107c02 */ /* 0x001fe20008000f00 */
[----:B------:R-:W5:Y:S01]  /*0bf0*/  LDG.E R10, desc[UR16][R10.64] ;  /* 0x000000100a0a7981 */ /* 0x000f62000c1e1900 */
[----:B------:R-:W-:Y:S02]  /*0c00*/  MOV R17, UR26 ;  /* 0x0000001a00117c02 */ /* 0x000fe40008000f00 */
[----:B------:R-:W-:Y:S01]  /*0c10*/  MOV R72, UR5 ;  /* 0x0000000500487c02 */ /* 0x000fe20008000f00 */
[----:B------:R-:W0:Y:S01]  /*0c20*/  LDCU UR5, c[0x0][0x400] ;  /* 0x00008000ff0577ac */ /* 0x000e220008000800 */
[----:B-1----:R-:W-:Y:S01]  /*0c30*/  MOV R4, UR22 ;  /* 0x0000001600047c02 */ /* 0x002fe20008000f00 */
[----:B------:R1:W5:Y:S01]  /*0c40*/  LDG.E R54, desc[UR16][R14.64] ;  /* 0x000000100e367981 */ /* 0x000362000c1e1900 */
[----:B------:R-:W-:Y:S02]  /*0c50*/  MOV R5, UR9 ;  /* 0x0000000900057c02 */ /* 0x000fe40008000f00 */
[----:B------:R-:W-:Y:S01]  /*0c60*/  MOV R26, UR6 ;  /* 0x00000006001a7c02 */ /* 0x000fe20008000f00 */
[----:B------:R4:W5:Y:S01]  /*0c70*/  LDG.E R55, desc[UR16][R16.64] ;  /* 0x0000001010377981 */ /* 0x000962000c1e1900 */
[----:B------:R-:W-:Y:S01]  /*0c80*/  MOV R27, UR4 ;  /* 0x00000004001b7c02 */ /* 0x000fe20008000f00 */
[----:B------:R-:W-:-:S02]  /*0c90*/  UIADD3 UR8, UP1, UPT, UR8, UR6, URZ ;  /* 0x0000000608087290 */ /* 0x000fc4000ff3e0ff */
[----:B------:R3:W5:Y:S01]  /*0ca0*/  LDG.E R4, desc[UR16][R4.64] ;  /* 0x0000001004047981 */ /* 0x000762000c1e1900 */
[----:B-1----:R-:W-:Y:S02]  /*0cb0*/  MOV R14, UR21 ;  /* 0x00000015000e7c02 */ /* 0x002fe40008000f00 */
[----:B------:R-:W-:Y:S01]  /*0cc0*/  MOV R15, UR7 ;  /* 0x00000007000f7c02 */ /* 0x000fe20008000f00 */
[----:B------:R-:W-:Y:S01]  /*0cd0*/  UIADD3.X UR15, UPT, UPT, URZ, UR18, URZ, UP3, !UPT ;  /* 0x00000012ff0f7290 */ /* 0x000fe20009ffe4ff */
[----:B----4-:R-:W-:Y:S01]  /*0ce0*/  MOV R16, UR12 ;  /* 0x0000000c00107c02 */ /* 0x010fe20008000f00 */
[----:B------:R-:W-:Y:S01]  /*0cf0*/  UIADD3 UR11, UP4, UPT, UR11, UR6, URZ ;  /* 0x000000060b0b7290 */ /* 0x000fe2000ff9e0ff */
[----:B------:R-:W-:Y:S01]  /*0d00*/  MOV R17, UR13 ;  /* 0x0000000d00117c02 */ /* 0x000fe20008000f00 */
[----:B------:R2:W5:Y:S01]  /*0d10*/  LDG.E R50, desc[UR16][R14.64] ;  /* 0x000000100e327981 */ /* 0x000562000c1e1900 */
[----:B------:R-:W-:Y:S01]  /*0d20*/  UIADD3 UR10, UP3, UPT, UR10, UR22, URZ ;  /* 0x000000160a0a7290 */ /* 0x000fe2000ff7e0ff */
[----:B---3--:R-:W-:-:S02]  /*0d30*/  IMAD R5, R29, R38, RZ ;  /* 0x000000261d057224 */ /* 0x008fc400078e02ff */
[----:B------:R-:W5:Y:S01]  /*0d40*/  LDG.E R11, desc[UR16][R26.64] ;  /* 0x000000101a0b7981 */ /* 0x000f62000c1e1900 */
[----:B------:R-:W-:-:S03]  /*0d50*/  UIADD3.X UR7, UPT, UPT, URZ, UR4, URZ, UP0, !UPT ;  /* 0x00000004ff077290 */ /* 0x000fc600087fe4ff */
[----:B------:R1:W5:Y:S01]  /*0d60*/  LDG.E R52, desc[UR16][R16.64] ;  /* 0x0000001010347981 */ /* 0x000362000c1e1900 */
[----:B--2---:R-:W-:Y:S01]  /*0d70*/  IMAD R15, R29, UR14, RZ ;  /* 0x0000000e1d0f7c24 */ /* 0x004fe2000f8e02ff */
[----:B------:R-:W-:Y:S01]  /*0d80*/  UIADD3.X UR6, UPT, UPT, URZ, UR4, URZ, UP1, !UPT ;  /* 0x00000004ff067290 */ /* 0x000fe20008ffe4ff */
[----:B------:R-:W2:Y:S01]  /*0d90*/  LDC.64 R28, c[0x0][0x5f0] ;  /* 0x00017c00ff1c7b82 */ /* 0x000ea20000000a00 */
[----:B------:R-:W-:Y:S01]  /*0da0*/  UIADD3.X UR4, UPT, UPT, URZ, UR4, URZ, UP4, !UPT ;  /* 0x00000004ff047290 */ /* 0x000fe2000a7fe4ff */
[----:B------:R3:W5:Y:S01]  /*0db0*/  LDG.E R59, desc[UR16][R18.64] ;  /* 0x00000010123b7981 */ /* 0x000762000c1e1900 */
[----:B------:R-:W-:-:S05]  /*0dc0*/  UIADD3.X UR9, UPT, UPT, URZ, UR9, URZ, UP3, !UPT ;  /* 0x00000009ff097290 */ /* 0x000fca0009ffe4ff */
[----:B-1----:R-:W1:Y:S01]  /*0dd0*/  LDC.64 R16, c[0x0][0x580] ;  /* 0x00016000ff107b82 */ /* 0x002e620000000a00 */
[----:B------:R-:W-:-:S07]  /*0de0*/  IADD3 R32, P0, PT, R5, R32, RZ ;  /* 0x0000002005207210 */ /* 0x000fce0007f1e0ff */
[----:B------:R-:W4:Y:S01]  /*0df0*/  LDC.64 R26, c[0x0][0x5b8] ;  /* 0x00016e00ff1a7b82 */ /* 0x000f220000000a00 */
[----:B------:R-:W-:Y:S01]  /*0e00*/  MOV R31, UR4 ;  /* 0x00000004001f7c02 */ /* 0x000fe20008000f00 */
[----:B0-----:R-:W-:Y:S01]  /*0e10*/  USHF.L.U32 UR4, UR5, 0x1, URZ ;  /* 0x0000000105047899 */ /* 0x001fe200080006ff */
[----:B---3--:R-:W-:Y:S02]  /*0e20*/  MOV R18, UR10 ;  /* 0x0000000a00127c02 */ /* 0x008fe40008000f00 */
[----:B------:R-:W-:Y:S02]  /*0e30*/  MOV R19, UR9 ;  /* 0x0000000900137c02 */ /* 0x000fe40008000f00 */
[----:B------:R-:W-:Y:S02]  /*0e40*/  MOV R30, UR11 ;  /* 0x0000000b001e7c02 */ /* 0x000fe40008000f00 */
[----:B------:R-:W-:Y:S01]  /*0e50*/  IADD3.X R33, PT, PT, RZ, R33, RZ, P0, !PT ;  /* 0x00000021ff217210 */ /* 0x000fe200007fe4ff */
[----:B------:R0:W5:Y:S01]  /*0e60*/  LDG.E R53, desc[UR16][R18.64] ;  /* 0x0000001012357981 */ /* 0x000162000c1e1900 */
[----:B------:R-:W-:-:S02]  /*0e70*/  IADD3 R36, P0, PT, R32, R39, RZ ;  /* 0x0000002720247210 */ /* 0x000fc40007f1e0ff */
[----:B------:R-:W-:Y:S01]  /*0e80*/  LEA R38, P1, R39, R32, 0x1 ;  /* 0x0000002027267211 */ /* 0x000fe200078208ff */
[----:B------:R3:W5:Y:S01]  /*0e90*/  LDG.E R61, desc[UR16][R30.64] ;  /* 0x000000101e3d7981 */ /* 0x000762000c1e1900 */
[----:B------:R-:W-:Y:S02]  /*0ea0*/  IADD3 R14, P2, PT, R15, R34, RZ ;  /* 0x000000220f0e7210 */ /* 0x000fe40007f5e0ff */
[-C--:B------:R-:W-:Y:S01]  /*0eb0*/  IADD3.X R37, PT, PT, RZ, R33.reuse, RZ, P0, !PT ;  /* 0x00000021ff257210 */ /* 0x080fe200007fe4ff */
[----:B-1----:R-:W5:Y:S01]  /*0ec0*/  LDG.E R5, desc[UR16][R16.64] ;  /* 0x0000001010057981 */ /* 0x002f62000c1e1900 */
[----:B------:R-:W-:Y:S02]  /*0ed0*/  IADD3.X R39, PT, PT, RZ, R33, RZ, P1, !PT ;  /* 0x00000021ff277210 */ /* 0x000fe40000ffe4ff */
[----:B------:R-:W-:Y:S01]  /*0ee0*/  IADD3.X R15, PT, PT, RZ, R35, RZ, P2, !PT ;  /* 0x00000023ff0f7210 */ /* 0x000fe200017fe4ff */
[----:B------:R-:W5:Y:S01]  /*0ef0*/  LDG.E R62, desc[UR16][R36.64] ;  /* 0x00000010243e7981 */ /* 0x000f62000c1e1900 */
[----:B0-----:R-:W-:-:S02]  /*0f00*/  IADD3 R18, P1, PT, R14, UR4, RZ ;  /* 0x000000040e127c10 */ /* 0x001fc4000ff3e0ff */
[----:B---3--:R-:W-:Y:S01]  /*0f10*/  IADD3 R30, P0, PT, R14, UR5, RZ ;  /* 0x000000050e1e7c10 */ /* 0x008fe2000ff1e0ff */
[----:B------:R-:W5:Y:S01]  /*0f20*/  LDG.E R22, desc[UR16][R14.64] ;  /* 0x000000100e167981 */ /* 0x000f62000c1e1900 */
[----:B------:R-:W-:Y:S02]  /*0f30*/  MOV R7, UR33 ;  /* 0x0000002100077c02 */ /* 0x000fe40008000f00 */
[----:B------:R-:W-:Y:S01]  /*0f40*/  MOV R6, UR32 ;  /* 0x0000002000067c02 */ /* 0x000fe20008000f00 */
[----:B----4-:R-:W5:Y:S01]  /*0f50*/  LDG.E R8, desc[UR16][R26.64] ;  /* 0x000000101a087981 */ /* 0x010f62000c1e1900 */
[----:B------:R-:W-:Y:S02]  /*0f60*/  MOV R68, UR23 ;  /* 0x0000001700447c02 */ /* 0x000fe40008000f00 */
[----:B------:R-:W-:Y:S01]  /*0f70*/  MOV R69, UR24 ;  /* 0x0000001800457c02 */ /* 0x000fe20008000f00 */
[----:B------:R-:W5:Y:S01]  /*0f80*/  LDG.E R7, desc[UR16][R6.64] ;  /* 0x0000001006077981 */ /* 0x000f62000c1e1900 */
[----:B------:R-:W-:-:S02]  /*0f90*/  IADD3.X R31, PT, PT, RZ, R15, RZ, P0, !PT ;  /* 0x0000000fff1f7210 */ /* 0x000fc400007fe4ff */
[----:B------:R-:W-:Y:S01]  /*0fa0*/  IADD3.X R19, PT, PT, RZ, R15, RZ, P1, !PT ;  /* 0x0000000fff137210 */ /* 0x000fe20000ffe4ff */
[----:B------:R-:W5:Y:S04]  /*0fb0*/  LDG.E R68, desc[UR16][R68.64] ;  /* 0x0000001044447981 */ /* 0x000f68000c1e1900 */
[----:B------:R-:W5:Y:S04]  /*0fc0*/  LDG.E R20, desc[UR16][R30.64] ;  /* 0x000000101e147981 */ /* 0x000f68000c1e1900 */
[----:B------:R-:W5:Y:S04]  /*0fd0*/  LDG.E R6, desc[UR16][R32.64] ;  /* 0x0000001020067981 */ /* 0x000f68000c1e1900 */
[----:B------:R-:W5:Y:S04]  /*0fe0*/  LDG.E R18, desc[UR16][R18.64] ;  /* 0x0000001012127981 */ /* 0x000f68000c1e1900 */
[----:B--2---:R-:W5:Y:S01]  /*0ff0*/  LDG.E R35, desc[UR16][R28.64] ;  /* 0x000000101c237981 */ /* 0x004f62000c1e1900 */
[----:B------:R-:W-:-:S02]  /*1000*/  MOV R25, UR15 ;  /* 0x0000000f00197c02 */ /* 0x000fc40008000f00 */
[----:B------:R-:W-:Y:S01]  /*1010*/  MOV R70, UR19 ;  /* 0x0000001300467c02 */ /* 0x000fe20008000f00 */
[----:B------:R-:W5:Y:S04]  /*1020*/  LDG.E R64, desc[UR16][R38.64] ;  /* 0x0000001026407981 */ /* 0x000f68000c1e1900 */
[----:B------:R0:W5:Y:S02]  /*1030*/  LDG.E R58, desc[UR16][R24.64] ;  /* 0x00000010183a7981 */ /* 0x000164000c1e1900 */
[----:B0-----:R-:W-:Y:S01]  /*1040*/  MOV R25, UR6 ;  /* 0x0000000600197c02 */ /* 0x001fe20008000f00 */
[----:B------:R-:W0:Y:S01]  /*1050*/  LDCU UR6, c[0x0][0x578] ;  /* 0x0000af00ff0677ac */ /* 0x000e220008000800 */
[----:B------:R-:W-:Y:S02]  /*1060*/  MOV R71, UR20 ;  /* 0x0000001400477c02 */ /* 0x000fe40008000f00 */
[----:B------:R-:W-:-:S02]  /*1070*/  MOV R73, UR7 ;  /* 0x0000000700497c02 */ /* 0x000fc40008000f00 */
[----:B------:R-:W-:Y:S01]  /*1080*/  MOV R24, UR8 ;  /* 0x0000000800187c02 */ /* 0x000fe20008000f00 */
[----:B------:R1:W5:Y:S01]  /*1090*/  LDG.E R70, desc[UR16][R70.64] ;  /* 0x0000001046467981 */ /* 0x000362000c1e1900 */
[----:B------:R-:W-:Y:S02]  /*10a0*/  CS2R R36, SRZ ;  /* 0x0000000000247805 */ /* 0x000fe4000001ff00 */
[----:B------:R-:W-:Y:S02]  /*10b0*/  MOV R34, RZ ;  /* 0x000000ff00227202 */ /* 0x000fe40000000f00 */
[----:B------:R-:W-:Y:S01]  /*10c0*/  CS2R R38, SRZ ;  /* 0x0000000000267805 */ /* 0x000fe2000001ff00 */
[----:B------:R2:W5:Y:S01]  /*10d0*/  LDG.E R72, desc[UR16][R72.64] ;  /* 0x0000001048487981 */ /* 0x000562000c1e1900 */
[----:B------:R-:W-:Y:S02]  /*10e0*/  CS2R R42, SRZ ;  /* 0x00000000002a7805 */ /* 0x000fe4000001ff00 */
[----:B------:R-:W-:-:S02]  /*10f0*/  CS2R R40, SRZ ;  /* 0x0000000000287805 */ /* 0x000fc4000001ff00 */
[----:B------:R-:W-:Y:S01]  /*1100*/  CS2R R76, SRZ ;  /* 0x00000000004c7805 */ /* 0x000fe2000001ff00 */
[----:B------:R3:W5:Y:S01]  /*1110*/  LDG.E R60, desc[UR16][R24.64] ;  /* 0x00000010183c7981 */ /* 0x000762000c1e1900 */
[----:B0-----:R-:W-:Y:S01]  /*1120*/  UISETP.NE.AND UP0, UPT, UR6, URZ, UPT ;  /* 0x000000ff0600728c */ /* 0x001fe2000bf05270 */
[----:B-1----:R-:W-:Y:S02]  /*1130*/  MOV R71, RZ ;  /* 0x000000ff00477202 */ /* 0x002fe40000000f00 */
[----:B------:R-:W-:Y:S02]  /*1140*/  CS2R R74, SRZ ;  /* 0x00000000004a7805 */ /* 0x000fe4000001ff00 */
[----:B--2---:R-:W-:Y:S02]  /*1150*/  MOV R73, RZ ;  /* 0x000000ff00497202 */ /* 0x004fe40000000f00 */
[----:B------:R-:W-:Y:S02]  /*1160*/  CS2R R78, SRZ ;  /* 0x00000000004e7805 */ /* 0x000fe4000001ff00 */
[----:B------:R-:W-:-:S02]  /*1170*/  CS2R R82, SRZ ;  /* 0x0000000000527805 */ /* 0x000fc4000001ff00 */
[----:B---3--:R-:W-:Y:S02]  /*1180*/  MOV R24, RZ ;  /* 0x000000ff00187202 */ /* 0x008fe40000000f00 */
        /* <DEDUP_REMOVED lines=8> */
[----:B------:R-:W-:Y:S02]  /*1210*/  MOV R105, RZ ;  /* 0x000000ff00697202 */ /* 0x000fe40000000f00 */
[----:B------:R-:W-:Y:S02]  /*1220*/  CS2R R98, SRZ ;  /* 0x0000000000627805 */ /* 0x000fe4000001ff00 */
[----:B------:R-:W-:-:S02]  /*1230*/  CS2R R108, SRZ ;  /* 0x00000000006c7805 */ /* 0x000fc4000001ff00 */
[----:B------:R-:W-:Y:S02]  /*1240*/  CS2R R106, SRZ ;  /* 0x00000000006a7805 */ /* 0x000fe4000001ff00 */
[----:B------:R-:W-:Y:S01]  /*1250*/  CS2R R110, SRZ ;  /* 0x00000000006e7805 */ /* 0x000fe2000001ff00 */
[----:B------:R-:W-:Y:S06]  /*1260*/  BRA.U !UP0, `(.L_x_270) ;  /* 0x0000000908d87547 */ /* 0x000fec000b800000 */
        /* <DEDUP_REMOVED lines=29> */
[----:B------:R-:W-:Y:S01]  /*1440*/  UISETP.NE.AND UP0, UPT, UR6, 0x1, UPT ;  /* 0x000000010600788c */ /* 0x000fe2000bf05270 */
[----:B------:R-:W-:-:S02]  /*1450*/  HFMA2 R73, -RZ, RZ, 0, 0 ;  /* 0x00000000ff497431 */ /* 0x000fc400000001ff */
[----:B------:R-:W-:Y:S01]  /*1460*/  HFMA2 R43, -RZ, RZ, 0, 0 ;  /* 0x00000000ff2b7431 */ /* 0x000fe200000001ff */
        /* <DEDUP_REMOVED lines=13> */
[----:B------:R-:W-:Y:S02]  /*1540*/  MOV R105, RZ ;  /* 0x000000ff00697202 */ /* 0x000fe40000000f00 */
[----:B------:R-:W-:Y:S02]  /*1550*/  CS2R R98, SRZ ;  /* 0x0000000000627805 */ /* 0x000fe4000001ff00 */
[----:B------:R-:W-:Y:S02]  /*1560*/  CS2R R108, SRZ ;  /* 0x00000000006c7805 */ /* 0x000fe4000001ff00 */
[----:B------:R-:W-:Y:S02]  /*1570*/  CS2R R106, SRZ ;  /* 0x00000000006a7805 */ /* 0x000fe4000001ff00 */
[----:B------:R-:W-:Y:S01]  /*1580*/  CS2R R110, SRZ ;  /* 0x00000000006e7805 */ /* 0x000fe2000001ff00 */
[----:B--2---:R-:W-:Y:S06]  /*1590*/  BRA.U !UP0, `(.L_x_270) ;  /* 0x00000009080c7547 */ /* 0x004fec000b800000 */
[CC--:B------:R-:W-:Y:S02]  /*15a0*/  LEA R16, P0, R19.reuse, R14.reuse, 0x2 ;  /* 0x0000000e13107211 */ /* 0x0c0fe400078010ff */
[C---:B------:R-:W-:Y:S02]  /*15b0*/  LEA R31, R19.reuse, R19, 0x2 ;  /* 0x00000013131f7211 */ /* 0x040fe400078e10ff */
[----:B------:R-:W-:Y:S02]  /*15c0*/  IADD3.X R17, PT, PT, RZ, R15, RZ, P0, !PT ;  /* 0x0000000fff117210 */ /* 0x000fe400007fe4ff */
[----:B------:R-:W-:Y:S02]  /*15d0*/  IADD3 R26, P0, PT, R16, UR5, RZ ;  /* 0x00000005101a7c10 */ /* 0x000fe4000ff1e0ff */
[CC--:B------:R-:W-:Y:S01]  /*15e0*/  LEA R74, P1, R19.reuse, R14.reuse, 0x3 ;  /* 0x0000000e134a7211 */ /* 0x0c0fe200078218ff */
[----:B------:R-:W-:Y:S01]  /*15f0*/  IMAD R33, R19, 0x6, RZ ;  /* 0x0000000613217824 */ /* 0x000fe200078e02ff */
[----:B------:R-:W-:Y:S01]  /*1600*/  IADD3.X R27, PT, PT, RZ, R17, RZ, P0, !PT ;  /* 0x00000011ff1b7210 */ /* 0x000fe200007fe4ff */
[----:B------:R0:W5:Y:S01]  /*1610*/  LDG.E R73, desc[UR16][R16.64] ;  /* 0x0000001010497981 */ /* 0x000162000c1e1900 */
[----:B------:R-:W-:-:S02]  /*1620*/  IADD3 R30, P0, PT, R31, R14, RZ ;  /* 0x0000000e1f1e7210 */ /* 0x000fc40007f1e0ff */
[----:B------:R-:W-:Y:S01]  /*1630*/  LEA R45, R19, -R19, 0x3 ;  /* 0x80000013132d7211 */ /* 0x000fe200078e18ff */
[----:B------:R1:W5:Y:S01]  /*1640*/  LDG.E R71, desc[UR16][R26.64] ;  /* 0x000000101a477981 */ /* 0x000362000c1e1900 */
[-C--:B------:R-:W-:Y:S02]  /*1650*/  IADD3.X R75, PT, PT, RZ, R15.reuse, RZ, P1, !PT ;  /* 0x0000000fff4b7210 */ /* 0x080fe40000ffe4ff */
[----:B------:R-:W-:Y:S02]  /*1660*/  IADD3 R28, P1, PT, R16, UR4, RZ ;  /* 0x00000004101c7c10 */ /* 0x000fe4000ff3e0ff */
[----:B------:R-:W-:Y:S01]  /*1670*/  IADD3.X R31, PT, PT, RZ, R15, RZ, P0, !PT ;  /* 0x0000000fff1f7210 */ /* 0x000fe200007fe4ff */
[----:B------:R-:W5:Y:S01]  /*1680*/  LDG.E R85, desc[UR16][R74.64] ;  /* 0x000000104a557981 */ /* 0x000f62000c1e1900 */
[-C--:B------:R-:W-:Y:S02]  /*1690*/  IADD3 R44, P0, PT, R45, R14.reuse, RZ ;  /* 0x0000000e2d2c7210 */ /* 0x080fe40007f1e0ff */
[----:B------:R-:W-:Y:S01]  /*16a0*/  IADD3.X R29, PT, PT, RZ, R17, RZ, P1, !PT ;  /* 0x00000011ff1d7210 */ /* 0x000fe20000ffe4ff */
[----:B------:R-:W5:Y:S01]  /*16b0*/  LDG.E R76, desc[UR16][R30.64] ;  /* 0x000000101e4c7981 */ /* 0x000f62000c1e1900 */
[----:B------:R-:W-:-:S02]  /*16c0*/  IADD3 R32, P1, PT, R33, R14, RZ ;  /* 0x0000000e21207210 */ /* 0x000fc40007f3e0ff */
[-C--:B------:R-:W-:Y:S01]  /*16d0*/  IADD3.X R45, PT, PT, RZ, R15.reuse, RZ, P0, !PT ;  /* 0x0000000fff2d7210 */ /* 0x080fe200007fe4ff */
[----:B------:R2:W5:Y:S01]  /*16e0*/  LDG.E R43, desc[UR16][R28.64] ;  /* 0x000000101c2b7981 */ /* 0x000562000c1e1900 */
[C---:B------:R-:W-:Y:S02]  /*16f0*/  IADD3 R86, P0, PT, R74.reuse, UR4, RZ ;  /* 0x000000044a567c10 */ /* 0x040fe4000ff1e0ff */
[----:B------:R-:W-:Y:S01]  /*1700*/  IADD3.X R33, PT, PT, RZ, R15, RZ, P1, !PT ;  /* 0x0000000fff217210 */ /* 0x000fe20000ffe4ff */
[----:B------:R-:W5:Y:S01]  /*1710*/  LDG.E R82, desc[UR16][R44.64] ;  /* 0x000000102c527981 */ /* 0x000f62000c1e1900 */
[----:B------:R-:W-:Y:S02]  /*1720*/  IADD3 R80, P1, PT, R74, UR5, RZ ;  /* 0x000000054a507c10 */ /* 0x000fe4000ff3e0ff */
[----:B------:R-:W-:Y:S01]  /*1730*/  IADD3.X R87, PT, PT, RZ, R75, RZ, P0, !PT ;  /* 0x0000004bff577210 */ /* 0x000fe200007fe4ff */
[----:B------:R3:W5:Y:S01]  /*1740*/  LDG.E R79, desc[UR16][R32.64] ;  /* 0x00000010204f7981 */ /* 0x000762000c1e1900 */
[----:B0-----:R-:W-:-:S02]  /*1750*/  IADD3 R16, P0, PT, R30, UR5, RZ ;  /* 0x000000051e107c10 */ /* 0x001fc4000ff1e0ff */
[----:B------:R-:W-:Y:S01]  /*1760*/  IADD3.X R81, PT, PT, RZ, R75, RZ, P1, !PT ;  /* 0x0000004bff517210 */ /* 0x000fe20000ffe4ff */
[----:B------:R-:W-:Y:S01]  /*1770*/  UISETP.GE.U32.AND UP0, UPT, UR6, 0x3, UPT ;  /* 0x000000030600788c */ /* 0x000fe2000bf06070 */
[----:B-1----:R-:W-:Y:S01]  /*1780*/  IADD3 R26, P1, PT, R30, UR4, RZ ;  /* 0x000000041e1a7c10 */ /* 0x002fe2000ff3e0ff */
[----:B------:R0:W5:Y:S01]  /*1790*/  LDG.E R83, desc[UR16][R86.64] ;  /* 0x0000001056537981 */ /* 0x000162000c1e1900 */
[-C--:B------:R-:W-:Y:S02]  /*17a0*/  IADD3.X R17, PT, PT, RZ, R31.reuse, RZ, P0, !PT ;  /* 0x0000001fff117210 */ /* 0x080fe400007fe4ff */
[C---:B--2---:R-:W-:Y:S01]  /*17b0*/  IADD3 R28, P0, PT, R32.reuse, UR5, RZ ;  /* 0x00000005201c7c10 */ /* 0x044fe2000ff1e0ff */
[----:B------:R1:W5:Y:S01]  /*17c0*/  LDG.E R84, desc[UR16][R80.64] ;  /* 0x0000001050547981 */ /* 0x000362000c1e1900 */
[----:B------:R-:W-:Y:S02]  /*17d0*/  IADD3.X R27, PT, PT, RZ, R31, RZ, P1, !PT ;  /* 0x0000001fff1b7210 */ /* 0x000fe40000ffe4ff */
[----:B------:R-:W-:Y:S01]  /*17e0*/  IADD3 R30, P1, PT, R32, UR4, RZ ;  /* 0x00000004201e7c10 */ /* 0x000fe2000ff3e0ff */
[----:B------:R1:W5:Y:S01]  /*17f0*/  LDG.E R75, desc[UR16][R16.64] ;  /* 0x00000010104b7981 */ /* 0x000362000c1e1900 */
[----:B---3--:R-:W-:-:S02]  /*1800*/  IADD3 R32, P2, PT, R44, UR5, RZ ;  /* 0x000000052c207c10 */ /* 0x008fc4000ff5e0ff */
[-C--:B------:R-:W-:Y:S01]  /*1810*/  IADD3.X R29, PT, PT, RZ, R33.reuse, RZ, P0, !PT ;  /* 0x00000021ff1d7210 */ /* 0x080fe200007fe4ff */
[----:B------:R1:W5:Y:S01]  /*1820*/  LDG.E R74, desc[UR16][R26.64] ;  /* 0x000000101a4a7981 */ /* 0x000362000c1e1900 */
[----:B------:R-:W-:Y:S02]  /*1830*/  IADD3 R44, P0, PT, R44, UR4, RZ ;  /* 0x000000042c2c7c10 */ /* 0x000fe4000ff1e0ff */
[----:B------:R-:W-:Y:S01]  /*1840*/  IADD3.X R31, PT, PT, RZ, R33, RZ, P1, !PT ;  /* 0x00000021ff1f7210 */ /* 0x000fe20000ffe4ff */
[----:B------:R1:W5:Y:S01]  /*1850*/  LDG.E R78, desc[UR16][R28.64] ;  /* 0x000000101c4e7981 */ /* 0x000362000c1e1900 */
[-C--:B------:R-:W-:Y:S02]  /*1860*/  IADD3.X R33, PT, PT, RZ, R45.reuse, RZ, P2, !PT ;  /* 0x0000002dff217210 */ /* 0x080fe400017fe4ff */
[----:B------:R-:W-:Y:S01]  /*1870*/  IADD3.X R45, PT, PT, RZ, R45, RZ, P0, !PT ;  /* 0x0000002dff2d7210 */ /* 0x000fe200007fe4ff */
[----:B------:R1:W5:Y:S04]  /*1880*/  LDG.E R77, desc[UR16][R30.64] ;  /* 0x000000101e4d7981 */ /* 0x000368000c1e1900 */
[----:B------:R1:W5:Y:S04]  /*1890*/  LDG.E R81, desc[UR16][R32.64] ;  /* 0x0000001020517981 */ /* 0x000368000c1e1900 */
[----:B------:R1:W5:Y:S01]  /*18a0*/  LDG.E R80, desc[UR16][R44.64] ;  /* 0x000000102c507981 */ /* 0x000362000c1e1900 */
[----:B------:R-:W-:-:S02]  /*18b0*/  CS2R R88, SRZ ;  /* 0x0000000000587805 */ /* 0x000fc4000001ff00 */
[----:B0-----:R-:W-:Y:S02]  /*18c0*/  CS2R R86, SRZ ;  /* 0x0000000000567805 */ /* 0x001fe4000001ff00 */
[----:B------:R-:W-:Y:S02]  /*18d0*/  CS2R R90, SRZ ;  /* 0x00000000005a7805 */ /* 0x000fe4000001ff00 */
[----:B------:R-:W-:Y:S02]  /*18e0*/  CS2R R94, SRZ ;  /* 0x00000000005e7805 */ /* 0x000fe4000001ff00 */
[----:B------:R-:W-:Y:S02]  /*18f0*/  CS2R R92, SRZ ;  /* 0x00000000005c7805 */ /* 0x000fe4000001ff00 */
[----:B------:R-:W-:Y:S02]  /*1900*/  CS2R R96, SRZ ;  /* 0x0000000000607805 */ /* 0x000fe4000001ff00 */
[----:B------:R-:W-:-:S02]  /*1910*/  MOV R105, RZ ;  /* 0x000000ff00697202 */ /* 0x000fc40000000f00 */
[----:B------:R-:W-:Y:S02]  /*1920*/  CS2R R98, SRZ ;  /* 0x0000000000627805 */ /* 0x000fe4000001ff00 */
[----:B------:R-:W-:Y:S02]  /*1930*/  CS2R R108, SRZ ;  /* 0x00000000006c7805 */ /* 0x000fe4000001ff00 */
[----:B------:R-:W-:Y:S02]  /*1940*/  CS2R R106, SRZ ;  /* 0x00000000006a7805 */ /* 0x000fe4000001ff00 */
[----:B------:R-:W-:Y:S01]  /*1950*/  CS2R R110, SRZ ;  /* 0x00000000006e7805 */ /* 0x000fe2000001ff00 */
[----:B-1----:R-:W-:Y:S06]  /*1960*/  BRA.U !UP0, `(.L_x_270) ;  /* 0x0000000508187547 */ /* 0x002fec000b800000 */
[C---:B------:R-:W-:Y:S01]  /*1970*/  LEA R17, R19.reuse, R19, 0x3 ;  /* 0x0000001313117211 */ /* 0x040fe200078e18ff */
[C---:B------:R-:W-:Y:S02]  /*1980*/  IMAD R99, R19.reuse, 0xd, RZ ;  /* 0x0000000d13637824 */ /* 0x040fe400078e02ff */
[----:B------:R-:W-:Y:S01]  /*1990*/  IMAD R27, R19, 0xa, RZ ;  /* 0x0000000a131b7824 */ /* 0x000fe200078e02ff */
[----:B------:R-:W-:Y:S01]  /*19a0*/  IADD3 R16, P0, PT, R17, R14, RZ ;  /* 0x0000000e11107210 */ /* 0x000fe20007f1e0ff */
[C---:B------:R-:W-:Y:S02]  /*19b0*/  IMAD R31, R19.reuse, 0xb, RZ ;  /* 0x0000000b131f7824 */ /* 0x040fe400078e02ff */
[C---:B------:R-:W-:Y:S01]  /*19c0*/  IMAD R45, R19.reuse, 0xc, RZ ;  /* 0x0000000c132d7824 */ /* 0x040fe200078e02ff */
[----:B------:R-:W-:Y:S01]  /*19d0*/  IADD3.X R17, PT, PT, RZ, R15, RZ, P0, !PT ;  /* 0x0000000fff117210 */ /* 0x000fe200007fe4ff */
[C---:B------:R-:W-:Y:S01]  /*19e0*/  IMAD R103, R19.reuse, 0xe, RZ ;  /* 0x0000000e13677824 */ /* 0x040fe200078e02ff */
[----:B------:R-:W-:-:S02]  /*19f0*/  LEA R19, R19, -R19, 0x4 ;  /* 0x8000001313137211 */ /* 0x000fc400078e20ff */
[-C--:B------:R-:W-:Y:S01]  /*1a00*/  IADD3 R98, P0, PT, R99, R14.reuse, RZ ;  /* 0x0000000e63627210 */ /* 0x080fe20007f1e0ff */
[----:B------:R0:W5:Y:S01]  /*1a10*/  LDG.E R88, desc[UR16][R16.64] ;  /* 0x0000001010587981 */ /* 0x000162000c1e1900 */
[-C--:B------:R-:W-:Y:S02]  /*1a20*/  IADD3 R26, P1, PT, R27, R14.reuse, RZ ;  /* 0x0000000e1b1a7210 */ /* 0x080fe40007f3e0ff */
[-C--:B------:R-:W-:Y:S02]  /*1a30*/  IADD3 R30, P2, PT, R31, R14.reuse, RZ ;  /* 0x0000000e1f1e7210 */ /* 0x080fe40007f5e0ff */
[-C--:B------:R-:W-:Y:S02]  /*1a40*/  IADD3 R44, P3, PT, R45, R14.reuse, RZ ;  /* 0x0000000e2d2c7210 */ /* 0x080fe40007f7e0ff */
[-C--:B------:R-:W-:Y:S02]  /*1a50*/  IADD3 R102, P4, PT, R103, R14.reuse, RZ ;  /* 0x0000000e67667210 */ /* 0x080fe40007f9e0ff */
[----:B------:R-:W-:-:S02]  /*1a60*/  IADD3 R112, P5, PT, R19, R14, RZ ;  /* 0x0000000e13707210 */ /* 0x000fc40007fbe0ff */
[-C--:B------:R-:W-:Y:S02]  /*1a70*/  IADD3.X R99, PT, PT, RZ, R15.reuse, RZ, P0, !PT ;  /* 0x0000000fff637210 */ /* 0x080fe400007fe4ff */
[----:B------:R-:W-:Y:S02]  /*1a80*/  IADD3 R14, P0, PT, R16, UR5, RZ ;  /* 0x00000005100e7c10 */ /* 0x000fe4000ff1e0ff */
[-C--:B------:R-:W-:Y:S01]  /*1a90*/  IADD3.X R27, PT, PT, RZ, R15.reuse, RZ, P1, !PT ;  /* 0x0000000fff1b7210 */ /* 0x080fe20000ffe4ff */
[----:B------:R-:W5:Y:S01]  /*1aa0*/  LDG.E R105, desc[UR16][R98.64] ;  /* 0x0000001062697981 */ /* 0x000f62000c1e1900 */
[-C--:B------:R-:W-:Y:S02]  /*1ab0*/  IADD3.X R31, PT, PT, RZ, R15.reuse, RZ, P2, !PT ;  /* 0x0000000fff1f7210 */ /* 0x080fe400017fe4ff */
[-C--:B------:R-:W-:Y:S01]  /*1ac0*/  IADD3.X R45, PT, PT, RZ, R15.reuse, RZ, P3, !PT ;  /* 0x0000000fff2d7210 */ /* 0x080fe20001ffe4ff */
[----:B------:R1:W5:Y:S01]  /*1ad0*/  LDG.E R91, desc[UR16][R26.64] ;  /* 0x000000101a5b7981 */ /* 0x000362000c1e1900 */
[----:B------:R-:W-:-:S02]  /*1ae0*/  IADD3.X R103, PT, PT, RZ, R15, RZ, P4, !PT ;  /* 0x0000000fff677210 */ /* 0x000fc400027fe4ff */
[----:B------:R-:W-:Y:S01]  /*1af0*/  IADD3.X R113, PT, PT, RZ, R15, RZ, P5, !PT ;  /* 0x0000000fff717210 */ /* 0x000fe20002ffe4ff */
[----:B------:R2:W5:Y:S01]  /*1b00*/  LDG.E R94, desc[UR16][R30.64] ;  /* 0x000000101e5e7981 */ /* 0x000562000c1e1900 */
[-C--:B------:R-:W-:Y:S02]  /*1b10*/  IADD3.X R15, PT, PT, RZ, R17.reuse, RZ, P0, !PT ;  /* 0x00000011ff0f7210 */ /* 0x080fe400007fe4ff */
[----:B0-----:R-:W-:Y:S01]  /*1b20*/  IADD3 R16, P1, PT, R16, UR4, RZ ;  /* 0x0000000410107c10 */ /* 0x001fe2000ff3e0ff */
[----:B------:R-:W5:Y:S01]  /*1b30*/  LDG.E R97, desc[UR16][R44.64] ;  /* 0x000000102c617981 */ /* 0x000f62000c1e1900 */
[----:B------:R-:W-:Y:S02]  /*1b40*/  IADD3 R28, P0, PT, R26, UR5, RZ ;  /* 0x000000051a1c7c10 */ /* 0x000fe4000ff1e0ff */
[----:B------:R-:W-:Y:S01]  /*1b50*/  IADD3.X R17, PT, PT, RZ, R17, RZ, P1, !PT ;  /* 0x00000011ff117210 */ /* 0x000fe20000ffe4ff */
[----:B------:R0:W5:Y:S01]  /*1b60*/  LDG.E R87, desc[UR16][R14.64] ;  /* 0x000000100e577981 */ /* 0x000162000c1e1900 */
[----:B------:R-:W-:-:S02]  /*1b70*/  IADD3.X R29, PT, PT, RZ, R27, RZ, P0, !PT ;  /* 0x0000001bff1d7210 */ /* 0x000fc400007fe4ff */
[----:B-1----:R-:W-:Y:S01]  /*1b80*/  IADD3 R26, P1, PT, R26, UR4, RZ ;  /* 0x000000041a1a7c10 */ /* 0x002fe2000ff3e0ff */
[----:B------:R1:W5:Y:S01]  /*1b90*/  LDG.E R86, desc[UR16][R16.64] ;  /* 0x0000001010567981 */ /* 0x000362000c1e1900 */
[C---:B------:R-:W-:Y:S02]  /*1ba0*/  IADD3 R32, P0, PT, R30.reuse, UR5, RZ ;  /* 0x000000051e207c10 */ /* 0x040fe4000ff1e0ff */
[----:B------:R-:W-:Y:S01]  /*1bb0*/  IADD3.X R27, PT, PT, RZ, R27, RZ, P1, !PT ;  /* 0x0000001bff1b7210 */ /* 0x000fe20000ffe4ff */
[----:B------:R3:W5:Y:S01]  /*1bc0*/  LDG.E R90, desc[UR16][R28.64] ;  /* 0x000000101c5a7981 */ /* 0x000762000c1e1900 */
[----:B------:R-:W-:Y:S02]  /*1bd0*/  IADD3.X R33, PT, PT, RZ, R31, RZ, P0, !PT ;  /* 0x0000001fff217210 */ /* 0x000fe400007fe4ff */
[----:B--2---:R-:W-:Y:S01]  /*1be0*/  IADD3 R30, P1, PT, R30, UR4, RZ ;  /* 0x000000041e1e7c10 */ /* 0x004fe2000ff3e0ff */
[----:B------:R2:W5:Y:S01]  /*1bf0*/  LDG.E R89, desc[UR16][R26.64] ;  /* 0x000000101a597981 */ /* 0x000562000c1e1900 */
[----:B------:R-:W-:-:S02]  /*1c00*/  IADD3 R100, P0, PT, R44, UR5, RZ ;  /* 0x000000052c647c10 */ /* 0x000fc4000ff1e0ff */
[----:B------:R-:W-:Y:S01]  /*1c10*/  IADD3.X R31, PT, PT, RZ, R31, RZ, P1, !PT ;  /* 0x0000001fff1f7210 */ /* 0x000fe20000ffe4ff */
[----:B------:R4:W5:Y:S01]  /*1c20*/  LDG.E R93, desc[UR16][R32.64] ;  /* 0x00000010205d7981 */ /* 0x000962000c1e1900 */
[-C--:B------:R-:W-:Y:S02]  /*1c30*/  IADD3.X R101, PT, PT, RZ, R45.reuse, RZ, P0, !PT ;  /* 0x0000002dff657210 */ /* 0x080fe400007fe4ff */
[----:B0-----:R-:W-:Y:S01]  /*1c40*/  IADD3 R14, P1, PT, R44, UR4, RZ ;  /* 0x000000042c0e7c10 */ /* 0x001fe2000ff3e0ff */
[----:B------:R0:W5:Y:S01]  /*1c50*/  LDG.E R92, desc[UR16][R30.64] ;  /* 0x000000101e5c7981 */ /* 0x000162000c1e1900 */
[----:B-1----:R-:W-:Y:S02]  /*1c60*/  IADD3 R16, P0, PT, R98, UR5, RZ ;  /* 0x0000000562107c10 */ /* 0x002fe4000ff1e0ff */
[----:B------:R-:W-:Y:S01]  /*1c70*/  IADD3.X R15, PT, PT, RZ, R45, RZ, P1, !PT ;  /* 0x0000002dff0f7210 */ /* 0x000fe20000ffe4ff */
[----:B------:R1:W5:Y:S01]  /*1c80*/  LDG.E R108, desc[UR16][R102.64] ;  /* 0x00000010666c7981 */ /* 0x000362000c1e1900 */
[----:B------:R-:W-:-:S02]  /*1c90*/  IADD3.X R17, PT, PT, RZ, R99, RZ, P0, !PT ;  /* 0x00000063ff117210 */ /* 0x000fc400007fe4ff */
[----:B---3--:R-:W-:Y:S01]  /*1ca0*/  IADD3 R28, P1, PT, R98, UR4, RZ ;  /* 0x00000004621c7c10 */ /* 0x008fe2000ff3e0ff */
[----:B------:R1:W5:Y:S01]  /*1cb0*/  LDG.E R111, desc[UR16][R112.64] ;  /* 0x00000010706f7981 */ /* 0x000362000c1e1900 */
[C---:B--2---:R-:W-:Y:S02]  /*1cc0*/  IADD3 R26, P0, PT, R102.reuse, UR5, RZ ;  /* 0x00000005661a7c10 */ /* 0x044fe4000ff1e0ff */
[----:B------:R-:W-:Y:S01]  /*1cd0*/  IADD3.X R29, PT, PT, RZ, R99, RZ, P1, !PT ;  /* 0x00000063ff1d7210 */ /* 0x000fe20000ffe4ff */
[----:B------:R1:W5:Y:S01]  /*1ce0*/  LDG.E R96, desc[UR16][R100.64] ;  /* 0x0000001064607981 */ /* 0x000362000c1e1900 */
[----:B------:R-:W-:Y:S02]  /*1cf0*/  IADD3.X R27, PT, PT, RZ, R103, RZ, P0, !PT ;  /* 0x00000067ff1b7210 */ /* 0x000fe400007fe4ff */
[----:B----4-:R-:W-:Y:S01]  /*1d00*/  IADD3 R32, P1, PT, R102, UR4, RZ ;  /* 0x0000000466207c10 */ /* 0x010fe2000ff3e0ff */
[----:B------:R1:W5:Y:S01]  /*1d10*/  LDG.E R95, desc[UR16][R14.64] ;  /* 0x000000100e5f7981 */ /* 0x000362000c1e1900 */
[----:B0-----:R-:W-:-:S02]  /*1d20*/  IADD3 R30, P2, PT, R112, UR5, RZ ;  /* 0x00000005701e7c10 */ /* 0x001fc4000ff5e0ff */
[----:B------:R-:W-:Y:S01]  /*1d30*/  IADD3 R44, P0, PT, R112, UR4, RZ ;  /* 0x00000004702c7c10 */ /* 0x000fe2000ff1e0ff */
        /* <DEDUP_REMOVED lines=9> */
.L_x_270:
[----:B------:R-:W0:Y:S08]  /*1dd0*/  LDC R12, c[0x0][0x360] ;  /* 0x0000d800ff0c7b82 */ /* 0x000e300000000800 */
[----:B-1----:R-:W1:Y:S08]  /*1de0*/  LDC.64 R16, c[0x0][0x468] ;  /* 0x00011a00ff107b82 */ /* 0x002e700000000a00 */
[----:B------:R-:W2:Y:S08]  /*1df0*/  LDC.64 R26, c[0x0][0x460] ;  /* 0x00011800ff1a7b82 */ /* 0x000eb00000000a00 */
[----:B------:R-:W3:Y:S01]  /*1e00*/  LDC.64 R32, c[0x0][0x4d8] ;  /* 0x00013600ff207b82 */ /* 0x000ee20000000a00 */
[----:B0-----:R-:W-:-:S07]  /*1e10*/  IMAD R15, R12, UR27, R13 ;  /* 0x0000001b0c0f7c24 */ /* 0x001fce000f8e020d */
[----:B------:R-:W0:Y:S01]  /*1e20*/  LDC.64 R28, c[0x0][0x4d0] ;  /* 0x00013400ff1c7b82 */ /* 0x000e220000000a00 */
[----:B-1----:R-:W-:Y:S01]  /*1e30*/  IMAD R13, R15, R16, RZ ;  /* 0x000000100f0d7224 */ /* 0x002fe200078e02ff */
[----:B------:R-:W-:-:S04]  /*1e40*/  LEA R19, R17, R17, 0x1 ;  /* 0x0000001111137211 */ /* 0x000fc800078e08ff */
[----:B--2---:R-:W-:-:S04]  /*1e50*/  IADD3 R12, P0, PT, R13, R26, RZ ;  /* 0x0000001a0d0c7210 */ /* 0x004fc80007f1e0ff */
[----:B------:R-:W-:Y:S02]  /*1e60*/  IADD3.X R13, PT, PT, RZ, R27, RZ, P0, !PT ;  /* 0x0000001bff0d7210 */ /* 0x000fe400007fe4ff */
[----:B------:R-:W-:Y:S01]  /*1e70*/  IADD3 R14, P0, PT, R12, R17, RZ ;  /* 0x000000110c0e7210 */ /* 0x000fe20007f1e0ff */
[----:B---3--:R-:W-:Y:S01]  /*1e80*/  IMAD R25, R15, R32, RZ ;  /* 0x000000200f197224 */ /* 0x008fe200078e02ff */
[-C--:B------:R-:W-:Y:S01]  /*1e90*/  LEA R16, P1, R17, R12.reuse, 0x1 ;  /* 0x0000000c11107211 */ /* 0x080fe200078208ff */
[----:B------:R-:W5:Y:S01]  /*1ea0*/  LDG.E R112, desc[UR16][R12.64] ;  /* 0x000000100c707981 */ /* 0x000f62000c1e1900 */
[-C--:B------:R-:W-:Y:S02]  /*1eb0*/  IADD3.X R15, PT, PT, RZ, R13.reuse, RZ, P0, !PT ;  /* 0x0000000dff0f7210 */ /* 0x080fe400007fe4ff */
[----:B------:R-:W-:Y:S02]  /*1ec0*/  IADD3 R26, P2, PT, R19, R12, RZ ;  /* 0x0000000c131a7210 */ /* 0x000fe40007f5e0ff */
[----:B0-----:R-:W-:Y:S01]  /*1ed0*/  IADD3 R28, P0, PT, R25, R28, RZ ;  /* 0x0000001c191c7210 */ /* 0x001fe20007f1e0ff */
[----:B------:R0:W5:Y:S01]  /*1ee0*/  LDG.E R113, desc[UR16][R14.64] ;  /* 0x000000100e717981 */ /* 0x000162000c1e1900 */
[----:B------:R-:W-:-:S02]  /*1ef0*/  IADD3.X R17, PT, PT, RZ, R13, RZ, P1, !PT ;  /* 0x0000000dff117210 */ /* 0x000fc40000ffe4ff */
[----:B------:R-:W-:Y:S02]  /*1f00*/  IADD3.X R29, PT, PT, RZ, R29, RZ, P0, !PT ;  /* 0x0000001dff1d7210 */ /* 0x000fe400007fe4ff */
[----:B------:R-:W-:Y:S01]  /*1f10*/  IADD3 R30, P0, PT, R28, R33, RZ ;  /* 0x000000211c1e7210 */ /* 0x000fe20007f1e0ff */
[----:B------:R1:W5:Y:S01]  /*1f20*/  LDG.E R114, desc[UR16][R16.64] ;  /* 0x0000001010727981 */ /* 0x000362000c1e1900 */
[----:B------:R-:W-:Y:S02]  /*1f30*/  LEA R32, P1, R33, R28, 0x1 ;  /* 0x0000001c21207211 */ /* 0x000fe400078208ff */
[----:B------:R-:W-:Y:S02]  /*1f40*/  IADD3.X R31, PT, PT, RZ, R29, RZ, P0, !PT ;  /* 0x0000001dff1f7210 */ /* 0x000fe400007fe4ff */
[----:B------:R-:W-:Y:S01]  /*1f50*/  IADD3.X R27, PT, PT, RZ, R13, RZ, P2, !PT ;  /* 0x0000000dff1b7210 */ /* 0x000fe200017fe4ff */
[C---:B0----5:R-:W-:Y:S01]  /*1f60*/  FFMA R14, R11.reuse, R0, RZ ;  /* 0x000000000b0e7223 */ /* 0x061fe200000000ff */
[----:B------:R-:W-:Y:S01]  /*1f70*/  IADD3.X R33, PT, PT, RZ, R29, RZ, P1, !PT ;  /* 0x0000001dff217210 */ /* 0x000fe20000ffe4ff */
[----:B------:R-:W5:Y:S04]  /*1f80*/  LDG.E R116, desc[UR16][R30.64] ;  /* 0x000000101e747981 */ /* 0x000f68000c1e1900 */
[----:B------:R-:W5:Y:S01]  /*1f90*/  LDG.E R117, desc[UR16][R32.64] ;  /* 0x0000001020757981 */ /* 0x000f62000c1e1900 */
[C---:B------:R-:W-:Y:S01]  /*1fa0*/  FFMA R13, R11.reuse, R5, RZ ;  /* 0x000000050b0d7223 */ /* 0x040fe200000000ff */
[C---:B-1----:R-:W-:Y:S01]  /*1fb0*/  FFMA R16, R72.reuse, R63, R14 ;  /* 0x0000003f48107223 */ /* 0x042fe2000000000e */
[----:B------:R-:W-:Y:S01]  /*1fc0*/  FFMA R17, R11, R2, RZ ;  /* 0x000000020b117223 */ /* 0x000fe200000000ff */
[----:B------:R0:W5:Y:S01]  /*1fd0*/  LDG.E R115, desc[UR16][R26.64] ;  /* 0x000000101a737981 */ /* 0x000162000c1e1900 */
[----:B------:R-:W-:-:S03]  /*1fe0*/  FFMA R13, R72, R9, R13 ;  /* 0x00000009480d7223 */ /* 0x000fc6000000000d */
[----:B------:R1:W5:Y:S01]  /*1ff0*/  LDG.E R12, desc[UR16][R28.64] ;  /* 0x000000101c0c7981 */ /* 0x000362000c1e1900 */
[C---:B------:R-:W-:Y:S01]  /*2000*/  FFMA R14, R60.reuse, R3, R13 ;  /* 0x000000033c0e7223 */ /* 0x040fe2000000000d */
[----:B------:R-:W-:-:S03]  /*2010*/  FFMA R15, R60, R49, R16 ;  /* 0x000000313c0f7223 */ /* 0x000fc60000000010 */
[C---:B------:R-:W-:Y:S01]  /*2020*/  FFMA R13, R61.reuse, R4, R14 ;  /* 0x000000043d0d7223 */ /* 0x040fe2000000000e */
[----:B------:R-:W-:-:S03]  /*2030*/  FFMA R15, R61, R50, R15 ;  /* 0x000000323d0f7223 */ /* 0x000fc6000000000f */
[----:B------:R-:W-:Y:S01]  /*2040*/  FFMA R19, R6, R13, RZ ;  /* 0x0000000d06137223 */ /* 0x000fe200000000ff */
[C---:B------:R-:W-:Y:S01]  /*2050*/  FFMA R13, R8.reuse, R5, RZ ;  /* 0x00000005080d7223 */ /* 0x040fe200000000ff */
[----:B------:R-:W-:Y:S01]  /*2060*/  FFMA R14, R8, R0, RZ ;  /* 0x00000000080e7223 */ /* 0x000fe200000000ff */
[----:B------:R-:W-:Y:S01]  /*2070*/  FFMA R17, R72, R47, R17 ;  /* 0x0000002f48117223 */ /* 0x000fe20000000011 */
[----:B------:R-:W-:Y:S01]  /*2080*/  FFMA R25, R62, R15, R19 ;  /* 0x0000000f3e197223 */ /* 0x000fe20000000013 */
[C---:B------:R-:W-:Y:S01]  /*2090*/  FFMA R13, R66.reuse, R9, R13 ;  /* 0x00000009420d7223 */ /* 0x040fe2000000000d */
[----:B------:R-:W-:Y:S01]  /*20a0*/  FFMA R15, R11, R7, RZ ;  /* 0x000000070b0f7223 */ /* 0x000fe200000000ff */
[----:B------:R-:W-:Y:S02]  /*20b0*/  FFMA R16, R66, R63, R14 ;  /* 0x0000003f42107223 */ /* 0x000fe4000000000e */
[----:B------:R-:W-:Y:S01]  /*20c0*/  FFMA R14, R54, R3, R13 ;  /* 0x00000003360e7223 */ /* 0x000fe2000000000d */
[----:B0-----:R-:W-:Y:S01]  /*20d0*/  FFMA R26, R60, R51, R17 ;  /* 0x000000333c1a7223 */ /* 0x001fe20000000011 */
[----:B------:R-:W-:Y:S01]  /*20e0*/  FFMA R19, R72, R65, R15 ;  /* 0x0000004148137223 */ /* 0x000fe2000000000f */
[----:B------:R-:W-:Y:S01]  /*20f0*/  FFMA R15, R54, R49, R16 ;  /* 0x00000031360f7223 */ /* 0x000fe20000000010 */
[----:B------:R-:W-:Y:S01]  /*2100*/  FFMA R13, R55, R4, R14 ;  /* 0x00000004370d7223 */ /* 0x000fe2000000000e */
[----:B------:R-:W-:Y:S01]  /*2110*/  FFMA R17, R61, R52, R26 ;  /* 0x000000343d117223 */ /* 0x000fe2000000001a */
[----:B------:R-:W-:Y:S01]  /*2120*/  FFMA R14, R60, R48, R19 ;  /* 0x000000303c0e7223 */ /* 0x000fe20000000013 */
[----:B------:R-:W-:Y:S01]  /*2130*/  FFMA R15, R55, R50, R15 ;  /* 0x00000032370f7223 */ /* 0x000fe2000000000f */
[----:B------:R-:W-:Y:S01]  /*2140*/  FFMA R13, R6, R13, RZ ;  /* 0x0000000d060d7223 */ /* 0x000fe200000000ff */
[----:B------:R-:W-:Y:S01]  /*2150*/  FFMA R17, R64, R17, R25 ;  /* 0x0000001140117223 */ /* 0x000fe20000000019 */
[----:B------:R-:W-:-:S02]  /*2160*/  FFMA R14, R61, R53, R14 ;  /* 0x000000353d0e7223 */ /* 0x000fc4000000000e */
[----:B------:R-:W-:Y:S01]  /*2170*/  FFMA R25, R62, R15, R13 ;  /* 0x0000000f3e197223 */ /* 0x000fe2000000000d */
[----:B------:R-:W-:Y:S01]  /*2180*/  FFMA R13, R8, R2, RZ ;  /* 0x00000002080d7223 */ /* 0x000fe200000000ff */
[----:B------:R-:W-:Y:S01]  /*2190*/  FADD R16, R14, R17 ;  /* 0x000000110e107221 */ /* 0x000fe20000000000 */
[C---:B------:R-:W-:Y:S01]  /*21a0*/  FFMA R17, R10.reuse, R5, RZ ;  /* 0x000000050a117223 */ /* 0x040fe200000000ff */
[----:B------:R-:W-:Y:S01]  /*21b0*/  FFMA R14, R10, R0, RZ ;  /* 0x000000000a0e7223 */ /* 0x000fe200000000ff */
[----:B------:R-:W-:Y:S01]  /*21c0*/  FFMA R13, R66, R47, R13 ;  /* 0x0000002f420d7223 */ /* 0x000fe2000000000d */
[----:B------:R-:W-:Y:S01]  /*21d0*/  FFMA R15, R8, R7, RZ ;  /* 0x00000007080f7223 */ /* 0x000fe200000000ff */
[----:B-1----:R-:W-:Y:S01]  /*21e0*/  FADD R28, R16, 1.0000000116860974231e-07 ;  /* 0x33d6bf95101c7421 */ /* 0x002fe20000000000 */
[C---:B------:R-:W-:Y:S01]  /*21f0*/  FFMA R17, R68.reuse, R9, R17 ;  /* 0x0000000944117223 */ /* 0x040fe20000000011 */
[----:B------:R-:W-:Y:S01]  /*2200*/  FFMA R26, R68, R63, R14 ;  /* 0x0000003f441a7223 */ /* 0x000fe2000000000e */
[----:B------:R-:W-:Y:S01]  /*2210*/  FFMA R14, R54, R51, R13 ;  /* 0x00000033360e7223 */ /* 0x000fe2000000000d */
[----:B------:R-:W0:Y:S01]  /*2220*/  MUFU.RCP R27, R28 ;  /* 0x0000001c001b7308 */ /* 0x000e220000001000 */
[----:B------:R-:W-:Y:S01]  /*2230*/  FFMA R15, R66, R65, R15 ;  /* 0x00000041420f7223 */ /* 0x000fe2000000000f */
[----:B------:R-:W-:Y:S01]  /*2240*/  FFMA R16, R56, R3, R17 ;  /* 0x0000000338107223 */ /* 0x000fe20000000011 */
[----:B------:R-:W-:-:S02]  /*2250*/  FFMA R13, R55, R52, R14 ;  /* 0x00000034370d7223 */ /* 0x000fc4000000000e */
[----:B------:R-:W-:Y:S01]  /*2260*/  FFMA R14, R54, R48, R15 ;  /* 0x00000030360e7223 */ /* 0x000fe2000000000f */
[----:B------:R-:W-:Y:S01]  /*2270*/  FFMA R19, R56, R49, R26 ;  /* 0x0000003138137223 */ /* 0x000fe2000000001a */
[----:B------:R-:W-:Y:S01]  /*2280*/  FFMA R17, R57, R4, R16 ;  /* 0x0000000439117223 */ /* 0x000fe20000000010 */
[----:B------:R-:W-:Y:S01]  /*2290*/  FFMA R15, R64, R13, R25 ;  /* 0x0000000d400f7223 */ /* 0x000fe20000000019 */
[----:B------:R-:W-:Y:S01]  /*22a0*/  FFMA R14, R55, R53, R14 ;  /* 0x00000035370e7223 */ /* 0x000fe2000000000e */
[----:B------:R-:W-:Y:S01]  /*22b0*/  FFMA R19, R57, R50, R19 ;  /* 0x0000003239137223 */ /* 0x000fe20000000013 */
[----:B------:R-:W-:Y:S01]  /*22c0*/  FFMA R17, R6, R17, RZ ;  /* 0x0000001106117223 */ /* 0x000fe200000000ff */
[----:B------:R-:W-:Y:S01]  /*22d0*/  FFMA R13, R10, R2, RZ ;  /* 0x000000020a0d7223 */ /* 0x000fe200000000ff */
[----:B------:R-:W-:Y:S02]  /*22e0*/  FADD R15, R14, R15 ;  /* 0x0000000f0e0f7221 */ /* 0x000fe40000000000 */
[----:B------:R-:W-:Y:S01]  /*22f0*/  FFMA R25, R62, R19, R17 ;  /* 0x000000133e197223 */ /* 0x000fe20000000011 */
[----:B------:R-:W-:Y:S01]  /*2300*/  FFMA R17, R68, R47, R13 ;  /* 0x0000002f44117223 */ /* 0x000fe2000000000d */
[----:B------:R-:W-:Y:S01]  /*2310*/  FFMA R19, R10, R7, RZ ;  /* 0x000000070a137223 */ /* 0x000fe200000000ff */
[----:B------:R-:W1:Y:S01]  /*2320*/  FCHK P0, R15, R28 ;  /* 0x0000001c0f007302 */ /* 0x000e620000000000 */
[----:B0-----:R-:W-:Y:S01]  /*2330*/  FFMA R14, -R28, R27, 1 ;  /* 0x3f8000001c0e7423 */ /* 0x001fe2000000011b */
[----:B------:R-:W-:Y:S01]  /*2340*/  FFMA R13, R6, R3, RZ ;  /* 0x00000003060d7223 */ /* 0x000fe200000000ff */
[----:B------:R-:W-:Y:S01]  /*2350*/  FFMA R16, R56, R51, R17 ;  /* 0x0000003338107223 */ /* 0x000fe20000000011 */
[----:B------:R-:W-:Y:S01]  /*2360*/  FFMA R19, R68, R65, R19 ;  /* 0x0000004144137223 */ /* 0x000fe20000000013 */
[----:B------:R-:W-:Y:S01]  /*2370*/  FFMA R44, R27, R14, R27 ;  /* 0x0000000e1b2c7223 */ /* 0x000fe2000000001b */
[----:B------:R-:W-:Y:S01]  /*2380*/  FFMA R14, R62, R49, R13 ;  /* 0x000000313e0e7223 */ /* 0x000fe2000000000d */
[----:B------:R-:W-:Y:S01]  /*2390*/  FFMA R13, R57, R52, R16 ;  /* 0x00000034390d7223 */ /* 0x000fe20000000010 */
[----:B------:R-:W-:Y:S01]  /*23a0*/  FFMA R16, R56, R48, R19 ;  /* 0x0000003038107223 */ /* 0x000fe20000000013 */
[----:B------:R-:W-:-:S02]  /*23b0*/  FFMA R19, R15, R44, RZ ;  /* 0x0000002c0f137223 */ /* 0x000fc400000000ff */
[----:B------:R-:W-:Y:S01]  /*23c0*/  FFMA R26, R64, R13, R25 ;  /* 0x0000000d401a7223 */ /* 0x000fe20000000019 */
[----:B------:R-:W-:Y:S01]  /*23d0*/  FFMA R13, R57, R53, R16 ;  /* 0x00000035390d7223 */ /* 0x000fe20000000010 */
[----:B------:R-:W-:Y:S01]  /*23e0*/  FFMA R16, -R28, R19, R15 ;  /* 0x000000131c107223 */ /* 0x000fe2000000010f */
[----:B------:R-:W-:Y:S01]  /*23f0*/  FFMA R17, R64, R51, R14 ;  /* 0x0000003340117223 */ /* 0x000fe2000000000e */
[----:B------:R-:W-:Y:S01]  /*2400*/  BSSY.RECONVERGENT B3, `(.L_x_271) ;  /* 0x0000009000037945 */ /* 0x000fe20003800200 */
[----:B------:R-:W-:Y:S01]  /*2410*/  FADD R13, R13, R26 ;  /* 0x0000001a0d0d7221 */ /* 0x000fe20000000000 */
[----:B------:R-:W-:Y:S01]  /*2420*/  FFMA R44, R44, R16, R19 ;  /* 0x000000102c2c7223 */ /* 0x000fe20000000013 */
[----:B------:R-:W-:Y:S01]  /*2430*/  FADD R17, R48, R17 ;  /* 0x0000001130117221 */ /* 0x000fe20000000000 */
[----:B-1----:R-:W-:Y:S06]  /*2440*/  @!P0 BRA `(.L_x_272) ;  /* 0x0000000000108947 */ /* 0x002fec0003800000 */
[----:B------:R-:W-:Y:S02]  /*2450*/  MOV R16, R28 ;  /* 0x0000001c00107202 */ /* 0x000fe40000000f00 */
[----:B------:R-:W-:-:S07]  /*2460*/  MOV R26, 0x2480 ;  /* 0x00002480001a7802 */ /* 0x000fce0000000f00 */
[----:B-----5:R-:W-:Y:S05]  /*2470*/  CALL.REL.NOINC `($__internal_7_$__cuda_sm3x_div_rn_noftz_f32_slowpath) ;  /* 0x0000015c00f47944 */ /* 0x020fea0003c00000 */
[----:B------:R-:W-:-:S07]  /*2480*/  MOV R44, R15 ;  /* 0x0000000f002c7202 */ /* 0x000fce0000000f00 */
.L_x_272:
[----:B------:R-:W-:Y:S05]  /*2490*/  BSYNC.RECONVERGENT B3 ;  /* 0x0000000000037941 */ /* 0x000fea0003800200 */
.L_x_271:
        /* <DEDUP_REMOVED lines=12> */
[----:B-----5:R-:W-:Y:S05]  /*2560*/  CALL.REL.NOINC `($__internal_7_$__cuda_sm3x_div_rn_noftz_f32_slowpath) ;  /* 0x0000015c00b87944 */ /* 0x020fea0003c00000 */
[----:B------:R-:W-:-:S07]  /*2570*/  MOV R118, R15 ;  /* 0x0000000f00767202 */ /* 0x000fce0000000f00 */
.L_x_274:
[----:B------:R-:W-:Y:S05]  /*2580*/  BSYNC.RECONVERGENT B3 ;  /* 0x0000000000037941 */ /* 0x000fea0003800200 */
.L_x_273:
[----:B------:R-:W-:Y:S01]  /*2590*/  FSETP.GTU.AND P0, PT, R17, 0.20000000298023223877, PT ;  /* 0x3e4ccccd1100780b */ /* 0x000fe20003f0c000 */
[----:B------:R-:W-:Y:S01]  /*25a0*/  BSSY.RECONVERGENT B3, `(.L_x_275) ;  /* 0x00002e1000037945 */ /* 0x000fe20003800200 */
[----:B------:R-:W-:Y:S01]  /*25b0*/  HFMA2 R137, -RZ, RZ, 0, 0 ;  /* 0x00000000ff897431 */ /* 0x000fe200000001ff */
[----:B------:R-:W-:Y:S01]  /*25c0*/  MOV R135, RZ ;  /* 0x000000ff00877202 */ /* 0x000fe20000000f00 */
[----:B------:R-:W-:Y:S01]  /*25d0*/  HFMA2 R19, -RZ, RZ, 0, 0 ;  /* 0x00000000ff137431 */ /* 0x000fe200000001ff */
[----:B------:R-:W-:Y:S01]  /*25e0*/  MOV R69, RZ ;  /* 0x000000ff00457202 */ /* 0x000fe20000000f00 */
[----:B------:R-:W-:Y:S01]  /*25f0*/  HFMA2 R46, -RZ, RZ, 0, 0 ;  /* 0x00000000ff2e7431 */ /* 0x000fe200000001ff */
[----:B------:R-:W-:Y:S01]  /*2600*/  MOV R45, RZ ;  /* 0x000000ff002d7202 */ /* 0x000fe20000000f00 */
[----:B------:R-:W-:Y:S01]  /*2610*/  HFMA2 R120, -RZ, RZ, 0, 0 ;  /* 0x00000000ff787431 */ /* 0x000fe200000001ff */
[----:B------:R-:W-:Y:S02]  /*2620*/  CS2R R122, SRZ ;  /* 0x00000000007a7805 */ /* 0x000fe4000001ff00 */
[----:B------:R-:W-:-:S02]  /*2630*/  MOV R29, RZ ;  /* 0x000000ff001d7202 */ /* 0x000fc40000000f00 */
[----:B------:R-:W-:Y:S05]  /*2640*/  @!P0 BRA `(.L_x_276) ;  /* 0x0000002c00588947 */ /* 0x000fea0003800000 */
[----:B------:R-:W-:Y:S01]  /*2650*/  FADD R13, R6, -R35 ;  /* 0x80000023060d7221 */ /* 0x000fe20000000000 */
[----:B------:R-:W-:Y:S01]  /*2660*/  FADD R14, R62, -R23 ;  /* 0x800000173e0e7221 */ /* 0x000fe20000000000 */
[----:B------:R-:W-:Y:S01]  /*2670*/  FADD R19, R64, -R21 ;  /* 0x8000001540137221 */ /* 0x000fe20000000000 */
[----:B------:R-:W0:Y:S01]  /*2680*/  LDCU UR4, c[0x0][0x578] ;  /* 0x0000af00ff0477ac */ /* 0x000e220008000800 */
[----:B------:R-:W-:Y:S01]  /*2690*/  FFMA R15, R13, R13, RZ ;  /* 0x0000000d0d0f7223 */ /* 0x000fe200000000ff */
[----:B------:R-:W-:Y:S03]  /*26a0*/  BSSY.RECONVERGENT B0, `(.L_x_277) ;  /* 0x0000010000007945 */ /* 0x000fe60003800200 */
[----:B------:R-:W-:-:S04]  /*26b0*/  FFMA R16, R14, R14, R15 ;  /* 0x0000000e0e107223 */ /* 0x000fc8000000000f */
[----:B------:R-:W-:-:S04]  /*26c0*/  FFMA R15, R19, R19, R16 ;  /* 0x00000013130f7223 */ /* 0x000fc80000000010 */
[----:B------:R1:W2:Y:S01]  /*26d0*/  MUFU.RSQ R16, R15 ;  /* 0x0000000f00107308 */ /* 0x0002a20000001400 */
[----:B------:R-:W-:-:S04]  /*26e0*/  IADD3 R17, PT, PT, R15, -0xd000000, RZ ;  /* 0xf30000000f117810 */ /* 0x000fc80007ffe0ff */
[----:B------:R-:W-:Y:S02]  /*26f0*/  ISETP.GT.U32.AND P0, PT, R17, 0x727fffff, PT ;  /* 0x727fffff1100780c */ /* 0x000fe40003f04070 */
[----:B0-----:R-:W-:-:S11]  /*2700*/  ISETP.NE.AND P4, PT, RZ, UR4, PT ;  /* 0x00000004ff007c0c */ /* 0x001fd6000bf85270 */
[----:B-12---:R-:W-:Y:S05]  /*2710*/  @!P0 BRA `(.L_x_278) ;  /* 0x0000000000108947 */ /* 0x006fea0003800000 */
[----:B------:R-:W-:-:S07]  /*2720*/  MOV R16, 0x2740 ;  /* 0x0000274000107802 */ /* 0x000fce0000000f00 */
[----:B-----5:R-:W-:Y:S05]  /*2730*/  CALL.REL.NOINC `($__internal_6_$__cuda_sm20_sqrt_rn_f32_slowpath) ;  /* 0x0000015800f07944 */ /* 0x020fea0003c00000 */
[----:B------:R-:W-:Y:S01]  /*2740*/  MOV R28, R25 ;  /* 0x00000019001c7202 */ /* 0x000fe20000000f00 */
[----:B------:R-:W-:Y:S06]  /*2750*/  BRA `(.L_x_279) ;  /* 0x0000000000107947 */ /* 0x000fec0003800000 */
.L_x_278:
[----:B------:R-:W-:Y:S01]  /*2760*/  FMUL.FTZ R28, R15, R16 ;  /* 0x000000100f1c7220 */ /* 0x000fe20000410000 */
[----:B------:R-:W-:-:S03]  /*2770*/  FMUL.FTZ R16, R16, 0.5 ;  /* 0x3f00000010107820 */ /* 0x000fc60000410000 */
[----:B------:R-:W-:-:S04]  /*2780*/  FFMA R15, -R28, R28, R15 ;  /* 0x0000001c1c0f7223 */ /* 0x000fc8000000010f */
[----:B------:R-:W-:-:S07]  /*2790*/  FFMA R28, R15, R16, R28 ;  /* 0x000000100f1c7223 */ /* 0x000fce000000001c */
.L_x_279:
[----:B------:R-:W-:Y:S05]  /*27a0*/  BSYNC.RECONVERGENT B0 ;  /* 0x0000000000007941 */ /* 0x000fea0003800200 */
.L_x_277:
        /* <DEDUP_REMOVED lines=12> */
[----:B-----5:R-:W-:Y:S05]  /*2870*/  CALL.REL.NOINC `($__internal_7_$__cuda_sm3x_div_rn_noftz_f32_slowpath) ;  /* 0x0000015800f47944 */ /* 0x020fea0003c00000 */
[----:B------:R-:W-:-:S07]  /*2880*/  MOV R17, R15 ;  /* 0x0000000f00117202 */ /* 0x000fce0000000f00 */
.L_x_281:
[----:B------:R-:W-:Y:S05]  /*2890*/  BSYNC.RECONVERGENT B4 ;  /* 0x0000000000047941 */ /* 0x000fea0003800200 */
.L_x_280:
        /* <DEDUP_REMOVED lines=14> */
.L_x_283:
[----:B------:R-:W-:Y:S05]  /*2980*/  BSYNC.RECONVERGENT B4 ;  /* 0x0000000000047941 */ /* 0x000fea0003800200 */
.L_x_282:
        /* <DEDUP_REMOVED lines=13> */
.L_x_285:
[----:B------:R-:W-:Y:S05]  /*2a60*/  BSYNC.RECONVERGENT B4 ;  /* 0x0000000000047941 */ /* 0x000fea0003800200 */
.L_x_284:
        /* <DEDUP_REMOVED lines=21> */
[-C--:B------:R-:W-:Y:S01]  /*2bc0*/  FMUL R30, R17, R17.reuse ;  /* 0x00000011111e7220 */ /* 0x080fe20000400000 */
        /* <DEDUP_REMOVED lines=10> */
[----:B------:R-:W-:Y:S01]  /*2c70*/  FMUL R26, R15, R17 ;  /* 0x000000110f1a7220 */ /* 0x000fe20000400000 */
[-C--:B------:R-:W-:Y:S01]  /*2c80*/  FFMA R14, R76, R13.reuse, R119 ;  /* 0x0000000d4c0e7223 */ /* 0x080fe20000000077 */
[-C--:B------:R-:W-:Y:S01]  /*2c90*/  FFMA R19, R75, R13.reuse, R120 ;  /* 0x0000000d4b137223 */ /* 0x080fe20000000078 */
[----:B------:R-:W-:Y:S01]  /*2ca0*/  FMUL R25, R16, 0.3153915703296661377 ;  /* 0x3ea17b0110197820 */ /* 0x000fe20000400000 */
[----:B------:R-:W-:Y:S01]  /*2cb0*/  FFMA R16, R74, R13, R121 ;  /* 0x0000000d4a107223 */ /* 0x000fe20000000079 */
[----:B------:R-:W-:Y:S01]  /*2cc0*/  UISETP.GE.U32.AND UP0, UPT, UR4, 0x3, UPT ;  /* 0x000000030400788c */ /* 0x000fe2000bf06070 */
[----:B------:R-:W-:Y:S01]  /*2cd0*/  FMUL R26, R26, -1.0925484895706176758 ;  /* 0xbf8bd8a11a1a7820 */ /* 0x000fe20000400000 */
[-C--:B------:R-:W-:Y:S01]  /*2ce0*/  FFMA R13, R79, R25.reuse, R14 ;  /* 0x000000194f0d7223 */ /* 0x080fe2000000000e */
[----:B------:R-:W-:Y:S01]  /*2cf0*/  FADD R32, R30, -R27 ;  /* 0x8000001b1e207221 */ /* 0x000fe20000000000 */
[-C--:B------:R-:W-:Y:S01]  /*2d00*/  FFMA R14, R78, R25.reuse, R19 ;  /* 0x000000194e0e7223 */ /* 0x080fe20000000013 */
[----:B------:R-:W-:Y:S01]  /*2d10*/  FFMA R25, R77, R25, R16 ;  /* 0x000000194d197223 */ /* 0x000fe20000000010 */
[-C--:B------:R-:W-:Y:S01]  /*2d20*/  FFMA R16, R82, R26.reuse, R13 ;  /* 0x0000001a52107223 */ /* 0x080fe2000000000d */
[----:B------:R-:W-:Y:S01]  /*2d30*/  FMUL R121, R32, 0.54627424478530883789 ;  /* 0x3f0bd8a120797820 */ /* 0x000fe20000400000 */
[-C--:B------:R-:W-:Y:S01]  /*2d40*/  FFMA R13, R81, R26.reuse, R14 ;  /* 0x0000001a510d7223 */ /* 0x080fe2000000000e */
[----:B------:R-:W-:-:S02]  /*2d50*/  FFMA R26, R80, R26, R25 ;  /* 0x0000001a501a7223 */ /* 0x000fc40000000019 */
[-C--:B------:R-:W-:Y:S01]  /*2d60*/  FFMA R119, R85, R121.reuse, R16 ;  /* 0x0000007955777223 */ /* 0x080fe20000000010 */
[-C--:B------:R-:W-:Y:S01]  /*2d70*/  FFMA R120, R84, R121.reuse, R13 ;  /* 0x0000007954787223 */ /* 0x080fe2000000000d */
[----:B------:R-:W-:Y:S01]  /*2d80*/  FFMA R121, R83, R121, R26 ;  /* 0x0000007953797223 */ /* 0x000fe2000000001a */
[----:B------:R-:W-:Y:S06]  /*2d90*/  BRA.U !UP0, `(.L_x_286) ;  /* 0x0000000108a47547 */ /* 0x000fec000b800000 */
[----:B------:R-:W-:Y:S01]  /*2da0*/  FMUL R14, R46, -0.59004360437393188477 ;  /* 0xbf170d192e0e7820 */ /* 0x000fe20000400000 */
[----:B------:R-:W-:Y:S01]  /*2db0*/  FFMA R19, R30, 3, -R27 ;  /* 0x404000001e137823 */ /* 0x000fe2000000081b */
[--C-:B------:R-:W-:Y:S01]  /*2dc0*/  FFMA R13, R29, 4, -R30.reuse ;  /* 0x408000001d0d7823 */ /* 0x100fe2000000081e */
[----:B------:R-:W-:Y:S01]  /*2dd0*/  FMUL R25, R15, 1.4453057050704956055 ;  /* 0x3fb8ffc70f197820 */ /* 0x000fe20000400000 */
[----:B------:R-:W-:Y:S01]  /*2de0*/  FMUL R16, R28, 2.8906114101409912109 ;  /* 0x4038ffc71c107820 */ /* 0x000fe20000400000 */
[----:B------:R-:W-:Y:S01]  /*2df0*/  FMUL R14, R14, R19 ;  /* 0x000000130e0e7220 */ /* 0x000fe20000400000 */
[----:B------:R-:W-:Y:S01]  /*2e00*/  FFMA R19, R30, -3, R31 ;  /* 0xc04000001e137823 */ /* 0x000fe2000000001f */
[C---:B------:R-:W-:Y:S01]  /*2e10*/  FFMA R30, R27.reuse, -3, R30 ;  /* 0xc04000001b1e7823 */ /* 0x040fe2000000001e */
[C---:B------:R-:W-:Y:S01]  /*2e20*/  FADD R13, -R27.reuse, R13 ;  /* 0x0000000d1b0d7221 */ /* 0x040fe20000000100 */
[----:B------:R-:W-:Y:S01]  /*2e30*/  FMUL R46, R46, -0.45704579353332519531 ;  /* 0xbeea01e82e2e7820 */ /* 0x000fe20000400000 */
[----:B------:R-:W-:Y:S01]  /*2e40*/  FFMA R26, R27, -3, R19 ;  /* 0xc04000001b1a7823 */ /* 0x000fe20000000013 */
[----:B------:R-:W-:Y:S01]  /*2e50*/  FMUL R27, R32, R25 ;  /* 0x00000019201b7220 */ /* 0x000fe20000400000 */
[----:B------:R-:W-:Y:S01]  /*2e60*/  FMUL R19, R16, R15 ;  /* 0x0000000f10137220 */ /* 0x000fe20000400000 */
[----:B------:R-:W-:Y:S01]  /*2e70*/  FMUL R25, R15, 0.37317633628845214844 ;  /* 0x3ebf10f80f197820 */ /* 0x000fe20000400000 */
[-C--:B------:R-:W-:Y:S01]  /*2e80*/  FFMA R16, R88, R14.reuse, R119 ;  /* 0x0000000e58107223 */ /* 0x080fe20000000077 */
[-C--:B------:R-:W-:Y:S01]  /*2e90*/  FFMA R15, R87, R14.reuse, R120 ;  /* 0x0000000e570f7223 */ /* 0x080fe20000000078 */
[----:B------:R-:W-:Y:S01]  /*2ea0*/  FFMA R14, R86, R14, R121 ;  /* 0x0000000e560e7223 */ /* 0x000fe20000000079 */
[----:B------:R-:W-:Y:S01]  /*2eb0*/  FMUL R26, R25, R26 ;  /* 0x0000001a191a7220 */ /* 0x000fe20000400000 */
[----:B------:R-:W-:Y:S01]  /*2ec0*/  FMUL R46, R13, R46 ;  /* 0x0000002e0d2e7220 */ /* 0x000fe20000400000 */
[-C--:B------:R-:W-:Y:S01]  /*2ed0*/  FFMA R25, R91, R19.reuse, R16 ;  /* 0x000000135b197223 */ /* 0x080fe20000000010 */
[-C--:B------:R-:W-:Y:S01]  /*2ee0*/  FFMA R16, R90, R19.reuse, R15 ;  /* 0x000000135a107223 */ /* 0x080fe2000000000f */
[----:B------:R-:W-:Y:S01]  /*2ef0*/  FFMA R19, R89, R19, R14 ;  /* 0x0000001359137223 */ /* 0x000fe2000000000e */
        /* <DEDUP_REMOVED lines=19> */
.L_x_286:
[----:B------:R-:W0:Y:S01]  /*3030*/  LDC R122, c[0x0][0x824] ;  /* 0x00020900ff7a7b82 */ /* 0x000e220000000800 */
[C---:B-----5:R-:W-:Y:S01]  /*3040*/  FMUL R16, R115.reuse, R115 ;  /* 0x0000007373107220 */ /* 0x060fe20000400000 */
[CC--:B------:R-:W-:Y:S01]  /*3050*/  FMUL R15, R115.reuse, R112.reuse ;  /* 0x00000070730f7220 */ /* 0x0c0fe20000400000 */
[-C--:B------:R-:W-:Y:S01]  /*3060*/  FMUL R17, R115, R113.reuse ;  /* 0x0000007173117220 */ /* 0x080fe20000400000 */
[CC--:B------:R-:W-:Y:S01]  /*3070*/  FMUL R26, R113.reuse, R112.reuse ;  /* 0x00000070711a7220 */ /* 0x0c0fe20000400000 */
[-C--:B------:R-:W-:Y:S01]  /*3080*/  FFMA R19, R113, R113.reuse, R16 ;  /* 0x0000007171137223 */ /* 0x080fe20000000010 */
[CC--:B------:R-:W-:Y:S01]  /*3090*/  FFMA R13, R114.reuse, R113.reuse, R15 ;  /* 0x00000071720d7223 */ /* 0x0c0fe2000000000f */
[C---:B------:R-:W-:Y:S01]  /*30a0*/  FFMA R27, R114.reuse, -R112, R17 ;  /* 0x80000070721b7223 */ /* 0x040fe20000000011 */
[-C--:B------:R-:W-:Y:S01]  /*30b0*/  FMUL R14, R114, R114.reuse ;  /* 0x00000072720e7220 */ /* 0x080fe20000400000 */
[----:B------:R-:W-:Y:S01]  /*30c0*/  FADD R25, R19, R19 ;  /* 0x0000001313197221 */ /* 0x000fe20000000000 */
[----:B------:R-:W-:Y:S01]  /*30d0*/  FADD R19, R13, R13 ;  /* 0x0000000d0d137221 */ /* 0x000fe20000000000 */
[----:B------:R-:W-:Y:S01]  /*30e0*/  FADD R13, R27, R27 ;  /* 0x0000001b1b0d7221 */ /* 0x000fe20000000000 */
[-C--:B------:R-:W-:Y:S01]  /*30f0*/  FFMA R28, R115, R114.reuse, R26 ;  /* 0x00000072731c7223 */ /* 0x080fe2000000001a */
[----:B------:R-:W-:Y:S01]  /*3100*/  FADD R16, R14, R16 ;  /* 0x000000100e107221 */ /* 0x000fe20000000000 */
[----:B------:R-:W-:Y:S01]  /*3110*/  FFMA R14, R113, R113, R14 ;  /* 0x00000071710e7223 */ /* 0x000fe2000000000e */
[-C--:B------:R-:W-:Y:S01]  /*3120*/  FFMA R30, R12, R13.reuse, RZ ;  /* 0x0000000d0c1e7223 */ /* 0x080fe200000000ff */
[----:B------:R-:W-:Y:S01]  /*3130*/  FADD R27, R28, R28 ;  /* 0x0000001c1c1b7221 */ /* 0x000fe20000000000 */
[----:B------:R-:W-:Y:S01]  /*3140*/  FFMA R13, RZ, R13, RZ ;  /* 0x0000000dff0d7223 */ /* 0x000fe200000000ff */
[----:B------:R-:W-:Y:S01]  /*3150*/  FADD R16, R16, R16 ;  /* 0x0000001010107221 */ /* 0x000fe20000000000 */
[----:B------:R-:W-:Y:S01]  /*3160*/  FFMA R28, R12, R19, RZ ;  /* 0x000000130c1c7223 */ /* 0x000fe200000000ff */
[-C--:B------:R-:W-:Y:S01]  /*3170*/  FFMA R33, RZ, R27.reuse, R30 ;  /* 0x0000001bff217223 */ /* 0x080fe2000000001e */
[-CC-:B------:R-:W-:Y:S01]  /*3180*/  FFMA R45, R116, R27.reuse, R13.reuse ;  /* 0x0000001b742d7223 */ /* 0x180fe2000000000d */
[----:B------:R-:W-:Y:S01]  /*3190*/  FFMA R46, RZ, R27, R13 ;  /* 0x0000001bff2e7223 */ /* 0x000fe2000000000d */
[----:B------:R-:W-:Y:S01]  /*31a0*/  FFMA R15, R114, R113, -R15 ;  /* 0x00000071720f7223 */ /* 0x000fe2000000080f */
[----:B0-----:R-:W-:Y:S01]  /*31b0*/  FMUL R122, R122, 0.5 ;  /* 0x3f0000007a7a7820 */ /* 0x001fe20000400000 */
[----:B------:R-:W-:Y:S01]  /*31c0*/  FADD R13, -R16, 1 ;  /* 0x3f800000100d7421 */ /* 0x000fe20000000100 */
[----:B------:R-:W-:Y:S01]  /*31d0*/  FADD R25, -R25, 1 ;  /* 0x3f80000019197421 */ /* 0x000fe20000000100 */
[----:B------:R-:W-:Y:S01]  /*31e0*/  FFMA R19, RZ, R19, RZ ;  /* 0x00000013ff137223 */ /* 0x000fe200000000ff */
[----:B------:R-:W-:Y:S01]  /*31f0*/  FMUL R27, R122, 0.63661974668502807617 ;  /* 0x3f22f9837a1b7820 */ /* 0x000fe20000400000 */
[----:B------:R-:W-:Y:S01]  /*3200*/  FFMA R26, R115, R114, -R26 ;  /* 0x00000072731a7223 */ /* 0x000fe2000000081a */
[----:B------:R-:W-:Y:S01]  /*3210*/  FADD R14, R14, R14 ;  /* 0x0000000e0e0e7221 */ /* 0x000fe20000000000 */
[----:B------:R-:W-:Y:S01]  /*3220*/  FADD R15, R15, R15 ;  /* 0x0000000f0f0f7221 */ /* 0x000fe20000000000 */
[----:B------:R-:W0:Y:S01]  /*3230*/  F2I.NTZ R123, R27 ;  /* 0x0000001b007b7305 */ /* 0x000e220000203100 */
[----:B------:R-:W-:Y:S01]  /*3240*/  FFMA R16, R12, R13, RZ ;  /* 0x0000000d0c107223 */ /* 0x000fe200000000ff */
[-CC-:B------:R-:W-:Y:S01]  /*3250*/  FFMA R31, R116, R25.reuse, R19.reuse ;  /* 0x00000019741f7223 */ /* 0x180fe20000000013 */
[----:B------:R-:W-:Y:S01]  /*3260*/  FFMA R32, RZ, R25, R19 ;  /* 0x00000019ff207223 */ /* 0x000fe20000000013 */
[----:B------:R-:W-:Y:S01]  /*3270*/  FFMA R17, R114, R112, R17 ;  /* 0x0000007072117223 */ /* 0x000fe20000000011 */
[----:B------:R-:W-:Y:S01]  /*3280*/  FFMA R19, RZ, R13, RZ ;  /* 0x0000000dff137223 */ /* 0x000fe200000000ff */
[----:B------:R-:W-:Y:S01]  /*3290*/  FFMA R29, RZ, R25, R28 ;  /* 0x00000019ff1d7223 */ /* 0x000fe2000000001c */
[----:B------:R-:W-:Y:S01]  /*32a0*/  FADD R26, R26, R26 ;  /* 0x0000001a1a1a7221 */ /* 0x000fe20000000000 */
[-C--:B------:R-:W-:Y:S01]  /*32b0*/  FFMA R13, RZ, R15.reuse, R16 ;  /* 0x0000000fff0d7223 */ /* 0x080fe20000000010 */
[----:B------:R-:W-:Y:S01]  /*32c0*/  FADD R28, -R14, 1 ;  /* 0x3f8000000e1c7421 */ /* 0x000fe20000000100 */
[----:B------:R-:W-:Y:S01]  /*32d0*/  FADD R16, R17, R17 ;  /* 0x0000001111107221 */ /* 0x000fe20000000000 */
[-CC-:B------:R-:W-:Y:S01]  /*32e0*/  FFMA R25, R116, R15.reuse, R19.reuse ;  /* 0x0000000f74197223 */ /* 0x180fe20000000013 */
[----:B------:R-:W-:Y:S01]  /*32f0*/  FFMA R19, RZ, R15, R19 ;  /* 0x0000000fff137223 */ /* 0x000fe20000000013 */
[----:B------:R-:W-:Y:S01]  /*3300*/  FFMA R14, RZ, R26, R29 ;  /* 0x0000001aff0e7223 */ /* 0x000fe2000000001d */
[----:B------:R-:W-:Y:S01]  /*3310*/  FFMA R15, RZ, R28, R33 ;  /* 0x0000001cff0f7223 */ /* 0x000fe20000000021 */
[----:B------:R-:W-:Y:S01]  /*3320*/  FFMA R13, RZ, R16, R13 ;  /* 0x00000010ff0d7223 */ /* 0x000fe2000000000d */
[-C--:B------:R-:W-:Y:S01]  /*3330*/  FFMA R45, RZ, R28.reuse, R45 ;  /* 0x0000001cff2d7223 */ /* 0x080fe2000000002d */
[C---:B------:R-:W-:Y:S01]  /*3340*/  FFMA R28, R117.reuse, R28, R46 ;  /* 0x0000001c751c7223 */ /* 0x040fe2000000002e */
[----:B------:R-:W-:Y:S01]  /*3350*/  FFMA R30, RZ, R26, R31 ;  /* 0x0000001aff1e7223 */ /* 0x000fe2000000001f */
[-C--:B------:R-:W-:Y:S01]  /*3360*/  FFMA R25, RZ, R16.reuse, R25 ;  /* 0x00000010ff197223 */ /* 0x080fe20000000019 */
[----:B------:R-:W-:Y:S01]  /*3370*/  FFMA R19, R117, R16, R19 ;  /* 0x0000001075137223 */ /* 0x000fe20000000013 */
[CC--:B------:R-:W-:Y:S01]  /*3380*/  FFMA R17, R14.reuse, R14.reuse, RZ ;  /* 0x0000000e0e117223 */ /* 0x0c0fe200000000ff */
[----:B------:R-:W-:Y:S01]  /*3390*/  FFMA R46, R14, R15, RZ ;  /* 0x0000000f0e2e7223 */ /* 0x000fe200000000ff */
[----:B------:R-:W-:Y:S01]  /*33a0*/  FSETP.GE.AND P0, PT, |R122|, 105615, PT ;  /* 0x47ce47807a00780b */ /* 0x000fe20003f06200 */
[----:B------:R-:W-:Y:S01]  /*33b0*/  FFMA R16, R13, R14, RZ ;  /* 0x0000000e0d107223 */ /* 0x000fe200000000ff */
[----:B------:R-:W-:Y:S01]  /*33c0*/  FFMA R32, R117, R26, R32 ;  /* 0x0000001a75207223 */ /* 0x000fe20000000020 */
[----:B0-----:R-:W-:Y:S01]  /*33d0*/  I2FP.F32.S32 R27, R123 ;  /* 0x0000007b001b7245 */ /* 0x001fe20000201400 */
[C---:B------:R-:W-:Y:S01]  /*33e0*/  FFMA R14, R13.reuse, R13, RZ ;  /* 0x0000000d0d0e7223 */ /* 0x040fe200000000ff */
[-C--:B------:R-:W-:Y:S01]  /*33f0*/  FFMA R26, R13, R15.reuse, RZ ;  /* 0x0000000f0d1a7223 */ /* 0x080fe200000000ff */
[----:B------:R-:W-:Y:S01]  /*3400*/  FFMA R100, R15, R15, RZ ;  /* 0x0000000f0f647223 */ /* 0x000fe200000000ff */
[CC--:B------:R-:W-:Y:S01]  /*3410*/  FFMA R17, R30.reuse, R30.reuse, R17 ;  /* 0x0000001e1e117223 */ /* 0x0c0fe20000000011 */
[----:B------:R-:W-:Y:S01]  /*3420*/  FFMA R13, R30, R45, R46 ;  /* 0x0000002d1e0d7223 */ /* 0x000fe2000000002e */
[C---:B------:R-:W-:Y:S01]  /*3430*/  FFMA R30, R25.reuse, R30, R16 ;  /* 0x0000001e191e7223 */ /* 0x040fe20000000010 */
[----:B------:R-:W-:Y:S01]  /*3440*/  FFMA R16, R25, R25, R14 ;  /* 0x0000001919107223 */ /* 0x000fe2000000000e */
[----:B------:R-:W-:Y:S01]  /*3450*/  FFMA R14, R27, -1.5707962512969970703, R122 ;  /* 0xbfc90fda1b0e7823 */ /* 0x000fe2000000007a */
[-C--:B------:R-:W-:Y:S01]  /*3460*/  FFMA R69, R45, R45.reuse, R100 ;  /* 0x0000002d2d457223 */ /* 0x080fe20000000064 */
[----:B------:R-:W-:Y:S01]  /*3470*/  FFMA R26, R25, R45, R26 ;  /* 0x0000002d191a7223 */ /* 0x000fe2000000001a */
[C---:B------:R-:W-:Y:S01]  /*3480*/  FFMA R45, R32.reuse, R28, R13 ;  /* 0x0000001c202d7223 */ /* 0x040fe2000000000d */
[-C--:B------:R-:W-:Y:S01]  /*3490*/  FFMA R13, R19, R32.reuse, R30 ;  /* 0x00000020130d7223 */ /* 0x080fe2000000001e */
[----:B------:R-:W-:Y:S01]  /*34a0*/  FFMA R30, R27, -7.5497894158615963534e-08, R14 ;  /* 0xb3a221681b1e7823 */ /* 0x000fe2000000000e */
[----:B------:R-:W-:Y:S01]  /*34b0*/  FFMA R46, R32, R32, R17 ;  /* 0x00000020202e7223 */ /* 0x000fe20000000011 */
        /* <DEDUP_REMOVED lines=19> */
.L_x_288:
        /* <DEDUP_REMOVED lines=64> */
.L_x_289:
        /* <DEDUP_REMOVED lines=18> */
.L_x_287:
[----:B------:R-:W0:Y:S01]  /*3b10*/  LDC R25, c[0x0][0x820] ;  /* 0x00020800ff197b82 */ /* 0x000e220000000800 */
[----:B------:R-:W-:Y:S02]  /*3b20*/  MOV R122, R30 ;  /* 0x0000001e007a7202 */ /* 0x000fe40000000f00 */
        /* <DEDUP_REMOVED lines=8> */
[----:B------:R-:W-:Y:S01]  /*3bb0*/  FFMA R16, R15, R16, 0.13337790966033935547 ;  /* 0x3e0894380f107423 */ /* 0x000fe20000000010 */
[----:B0-----:R-:W-:-:S03]  /*3bc0*/  FMUL R25, R25, 0.5 ;  /* 0x3f00000019197820 */ /* 0x001fc60000400000 */
[C---:B------:R-:W-:Y:S01]  /*3bd0*/  FFMA R19, R15.reuse, R16, 0.33333230018615722656 ;  /* 0x3eaaaa880f137423 */ /* 0x040fe20000000010 */
[----:B------:R-:W-:Y:S01]  /*3be0*/  FMUL R15, R15, R122 ;  /* 0x0000007a0f0f7220 */ /* 0x000fe20000400000 */
[----:B------:R-:W-:-:S03]  /*3bf0*/  FMUL R26, R25, 0.63661974668502807617 ;  /* 0x3f22f983191a7820 */ /* 0x000fc60000400000 */
[----:B------:R-:W-:Y:S01]  /*3c00*/  @P0 FFMA R122, R19, R15, R122 ;  /* 0x0000000f137a0223 */ /* 0x000fe2000000007a */
[----:B------:R-:W0:Y:S01]  /*3c10*/  F2I.NTZ R29, R26 ;  /* 0x0000001a001d7305 */ /* 0x000e220000203100 */
[----:B------:R-:W-:-:S07]  /*3c20*/  FSETP.GE.AND P0, PT, |R25|, 105615, PT ;  /* 0x47ce47801900780b */ /* 0x000fce0003f06200 */
        /* <DEDUP_REMOVED lines=17> */
.L_x_291:
        /* <DEDUP_REMOVED lines=64> */
.L_x_292:
        /* <DEDUP_REMOVED lines=18> */
.L_x_290:
[----:B------:R-:W-:Y:S01]  /*4260*/  MOV R125, R15 ;  /* 0x0000000f007d7202 */ /* 0x000fe20000000f00 */
[----:B------:R-:W0:Y:S01]  /*4270*/  LDCU UR4, c[0x0][0x82c] ;  /* 0x00010580ff0477ac */ /* 0x000e220008000800 */
[----:B------:R-:W-:Y:S01]  /*4280*/  FADD R26, R122, R122 ;  /* 0x0000007a7a1a7221 */ /* 0x000fe20000000000 */
[----:B------:R-:W-:Y:S02]  /*4290*/  LOP3.LUT R29, R29, 0x1, RZ, 0xc0, !PT ;  /* 0x000000011d1d7812 */ /* 0x000fe400078ec0ff */
[C---:B------:R-:W-:Y:S01]  /*42a0*/  FMUL R15, R125.reuse, R125 ;  /* 0x0000007d7d0f7220 */ /* 0x040fe20000400000 */
[----:B------:R-:W-:Y:S01]  /*42b0*/  FSETP.NEU.AND P0, PT, |R125|, 0.00049096695147454738617, PT ;  /* 0x3a00b43c7d00780b */ /* 0x000fe20003f0d200 */
[----:B------:R-:W1:Y:S01]  /*42c0*/  MUFU.RCP R19, R26 ;  /* 0x0000001a00137308 */ /* 0x000e620000001000 */
[----:B------:R-:W-:Y:S01]  /*42d0*/  ISETP.NE.U32.AND P1, PT, R29, 0x1, PT ;  /* 0x000000011d00780c */ /* 0x000fe20003f25070 */
[----:B------:R-:W-:-:S04]  /*42e0*/  FFMA R16, R15, R32, 0.003265380859375 ;  /* 0x3b5600000f107423 */ /* 0x000fc80000000020 */
[----:B------:R-:W-:-:S04]  /*42f0*/  FFMA R16, R15, R16, 0.0242919921875 ;  /* 0x3cc700000f107423 */ /* 0x000fc80000000010 */
[----:B------:R-:W-:-:S04]  /*4300*/  FFMA R16, R15, R16, 0.053466796875 ;  /* 0x3d5b00000f107423 */ /* 0x000fc80000000010 */
[----:B------:R-:W-:-:S04]  /*4310*/  FFMA R16, R15, R16, 0.13337790966033935547 ;  /* 0x3e0894380f107423 */ /* 0x000fc80000000010 */
[C---:B------:R-:W-:Y:S01]  /*4320*/  FFMA R16, R15.reuse, R16, 0.33333230018615722656 ;  /* 0x3eaaaa880f107423 */ /* 0x040fe20000000010 */
[----:B------:R-:W-:-:S04]  /*4330*/  FMUL R15, R15, R125 ;  /* 0x0000007d0f0f7220 */ /* 0x000fc80000400000 */
[----:B------:R-:W-:Y:S01]  /*4340*/  @P0 FFMA R125, R16, R15, R125 ;  /* 0x0000000f107d0223 */ /* 0x000fe2000000007d */
[----:B0-----:R-:W-:Y:S01]  /*4350*/  I2FP.F32.S32 R15, UR4 ;  /* 0x00000004000f7c45 */ /* 0x001fe20008201400 */
[----:B-1----:R-:W-:-:S03]  /*4360*/  FFMA R16, -R26, R19, 1 ;  /* 0x3f8000001a107423 */ /* 0x002fc60000000113 */
[----:B------:R-:W0:Y:S01]  /*4370*/  FCHK P0, R15, R26 ;  /* 0x0000001a0f007302 */ /* 0x000e220000000000 */
[----:B------:R-:W-:-:S04]  /*4380*/  FFMA R16, R19, R16, R19 ;  /* 0x0000001013107223 */ /* 0x000fc80000000013 */
[----:B------:R-:W-:-:S03]  /*4390*/  FFMA R19, R15, R16, RZ ;  /* 0x000000100f137223 */ /* 0x000fc600000000ff */
[----:B------:R-:W1:Y:S01]  /*43a0*/  @!P1 MUFU.RCP R125, -R125 ;  /* 0x8000007d007d9308 */ /* 0x000e620000001000 */
[----:B------:R-:W-:-:S04]  /*43b0*/  FFMA R25, -R26, R19, R15 ;  /* 0x000000131a197223 */ /* 0x000fc8000000010f */
[----:B------:R-:W-:Y:S01]  /*43c0*/  FFMA R124, R16, R25, R19 ;  /* 0x00000019107c7223 */ /* 0x000fe20000000013 */
[----:B0-----:R-:W-:Y:S06]  /*43d0*/  @!P0 BRA `(.L_x_293) ;  /* 0x0000000000108947 */ /* 0x001fec0003800000 */
[----:B------:R-:W-:Y:S02]  /*43e0*/  MOV R16, R26 ;  /* 0x0000001a00107202 */ /* 0x000fe40000000f00 */
[----:B------:R-:W-:-:S07]  /*43f0*/  MOV R26, 0x4410 ;  /* 0x00004410001a7802 */ /* 0x000fce0000000f00 */
[----:B-1----:R-:W-:Y:S05]  /*4400*/  CALL.REL.NOINC `($__internal_7_$__cuda_sm3x_div_rn_noftz_f32_slowpath) ;  /* 0x0000014000107944 */ /* 0x002fea0003c00000 */
[----:B------:R-:W-:-:S07]  /*4410*/  MOV R124, R15 ;  /* 0x0000000f007c7202 */ /* 0x000fce0000000f00 */
.L_x_293:
        /* <DEDUP_REMOVED lines=12> */
[----:B------:R-:W-:-:S07]  /*44e0*/  MOV R26, 0x4500 ;  /* 0x00004500001a7802 */ /* 0x000fce0000000f00 */
[----:B------:R-:W-:Y:S05]  /*44f0*/  CALL.REL.NOINC `($__internal_7_$__cuda_sm3x_div_rn_noftz_f32_slowpath) ;  /* 0x0000013c00d47944 */ /* 0x000fea0003c00000 */
[----:B------:R-:W-:-:S07]  /*4500*/  MOV R126, R15 ;  /* 0x0000000f007e7202 */ /* 0x000fce0000000f00 */
.L_x_294:
[C---:B------:R-:W-:Y:S01]  /*4510*/  FFMA R15, R6.reuse, R4, RZ ;  /* 0x00000004060f7223 */ /* 0x040fe200000000ff */
[----:B------:R-:W-:Y:S01]  /*4520*/  FFMA R19, R6, R9, RZ ;  /* 0x0000000906137223 */ /* 0x000fe200000000ff */
[----:B------:R-:W-:Y:S02]  /*4530*/  BSSY.RECONVERGENT B4, `(.L_x_295) ;  /* 0x0000018000047945 */ /* 0x000fe40003800200 */
[C---:B------:R-:W-:Y:S01]  /*4540*/  FFMA R15, R62.reuse, R50, R15 ;  /* 0x000000323e0f7223 */ /* 0x040fe2000000000f */
[----:B------:R-:W-:-:S03]  /*4550*/  FFMA R19, R62, R63, R19 ;  /* 0x0000003f3e137223 */ /* 0x000fc60000000013 */
[----:B------:R-:W-:Y:S01]  /*4560*/  FFMA R16, R64, R52, R15 ;  /* 0x0000003440107223 */ /* 0x000fe2000000000f */
[----:B------:R-:W-:-:S03]  /*4570*/  FFMA R15, R6, R5, RZ ;  /* 0x00000005060f7223 */ /* 0x000fc600000000ff */
[----:B------:R-:W-:Y:S01]  /*4580*/  FADD R16, R53, R16 ;  /* 0x0000001035107221 */ /* 0x000fe20000000000 */
[----:B------:R-:W-:-:S03]  /*4590*/  FFMA R15, R62, R0, R15 ;  /* 0x000000003e0f7223 */ /* 0x000fc6000000000f */
[----:B------:R-:W-:Y:S01]  /*45a0*/  FADD R132, R16, 1.0000000116860974231e-07 ;  /* 0x33d6bf9510847421 */ /* 0x000fe20000000000 */
[----:B------:R-:W-:-:S03]  /*45b0*/  FFMA R16, R64, R2, R15 ;  /* 0x0000000240107223 */ /* 0x000fc6000000000f */
[----:B------:R-:W0:Y:S01]  /*45c0*/  MUFU.RCP R25, R132 ;  /* 0x0000008400197308 */ /* 0x000e220000001000 */
[----:B------:R-:W-:Y:S01]  /*45d0*/  FADD R15, R7, R16 ;  /* 0x00000010070f7221 */ /* 0x000fe20000000000 */
[----:B------:R-:W-:-:S04]  /*45e0*/  FFMA R16, R64, R47, R19 ;  /* 0x0000002f40107223 */ /* 0x000fc80000000013 */
[----:B------:R-:W-:Y:S02]  /*45f0*/  FADD R19, R65, R16 ;  /* 0x0000001041137221 */ /* 0x000fe40000000000 */
        /* <DEDUP_REMOVED lines=9> */
[----:B------:R-:W-:Y:S05]  /*4690*/  CALL.REL.NOINC `($__internal_7_$__cuda_sm3x_div_rn_noftz_f32_slowpath) ;  /* 0x0000013c006c7944 */ /* 0x000fea0003c00000 */
[----:B------:R-:W-:-:S07]  /*46a0*/  MOV R128, R15 ;  /* 0x0000000f00807202 */ /* 0x000fce0000000f00 */
.L_x_296:
[----:B------:R-:W-:Y:S05]  /*46b0*/  BSYNC.RECONVERGENT B4 ;  /* 0x0000000000047941 */ /* 0x000fea0003800200 */
.L_x_295:
        /* <DEDUP_REMOVED lines=12> */
[----:B------:R-:W-:Y:S05]  /*4780*/  CALL.REL.NOINC `($__internal_7_$__cuda_sm3x_div_rn_noftz_f32_slowpath) ;  /* 0x0000013c00307944 */ /* 0x000fea0003c00000 */
[----:B------:R-:W-:-:S07]  /*4790*/  MOV R130, R15 ;  /* 0x0000000f00827202 */ /* 0x000fce0000000f00 */
.L_x_298:
[----:B------:R-:W-:Y:S05]  /*47a0*/  BSYNC.RECONVERGENT B4 ;  /* 0x0000000000047941 */ /* 0x000fea0003800200 */
.L_x_297:
[----:B------:R-:W0:Y:S01]  /*47b0*/  MUFU.RCP R19, R132 ;  /* 0x0000008400137308 */ /* 0x000e220000001000 */
[----:B------:R-:W-:Y:S01]  /*47c0*/  FFMA R15, R6, R3, RZ ;  /* 0x00000003060f7223 */ /* 0x000fe200000000ff */
[----:B------:R-:W-:Y:S03]  /*47d0*/  BSSY.RECONVERGENT B4, `(.L_x_299) ;  /* 0x0000011000047945 */ /* 0x000fe60003800200 */
[----:B------:R-:W-:-:S04]  /*47e0*/  FFMA R15, R62, R49, R15 ;  /* 0x000000313e0f7223 */ /* 0x000fc8000000000f */
[----:B------:R-:W-:-:S04]  /*47f0*/  FFMA R15, R64, R51, R15 ;  /* 0x00000033400f7223 */ /* 0x000fc8000000000f */
[----:B------:R-:W-:-:S04]  /*4800*/  FADD R27, R48, R15 ;  /* 0x0000000f301b7221 */ /* 0x000fc80000000000 */
[----:B------:R-:W1:Y:S01]  /*4810*/  FCHK P0, R27, R132 ;  /* 0x000000841b007302 */ /* 0x000e620000000000 */
[----:B0-----:R-:W-:-:S04]  /*4820*/  FFMA R16, -R132, R19, 1 ;  /* 0x3f80000084107423 */ /* 0x001fc80000000113 */
[----:B------:R-:W-:Y:S01]  /*4830*/  FFMA R15, R19, R16, R19 ;  /* 0x00000010130f7223 */ /* 0x000fe20000000013 */
[----:B------:R-:W-:-:S03]  /*4840*/  MOV R19, R27 ;  /* 0x0000001b00137202 */ /* 0x000fc60000000f00 */
        /* <DEDUP_REMOVED lines=9> */
.L_x_300:
[----:B------:R-:W-:Y:S05]  /*48e0*/  BSYNC.RECONVERGENT B4 ;  /* 0x0000000000047941 */ /* 0x000fea0003800200 */
.L_x_299:
        /* <DEDUP_REMOVED lines=14> */
[----:B------:R-:W-:Y:S05]  /*49d0*/  CALL.REL.NOINC `($__internal_7_$__cuda_sm3x_div_rn_noftz_f32_slowpath) ;  /* 0x00000138009c7944 */ /* 0x000fea0003c00000 */
[----:B------:R-:W-:-:S07]  /*49e0*/  MOV R122, R15 ;  /* 0x0000000f007a7202 */ /* 0x000fce0000000f00 */
.L_x_302:
[----:B------:R-:W-:Y:S05]  /*49f0*/  BSYNC.RECONVERGENT B4 ;  /* 0x0000000000047941 */ /* 0x000fea0003800200 */
.L_x_301:
        /* <DEDUP_REMOVED lines=14> */
.L_x_304:
[----:B------:R-:W-:Y:S05]  /*4ae0*/  BSYNC.RECONVERGENT B4 ;  /* 0x0000000000047941 */ /* 0x000fea0003800200 */
.L_x_303:
[----:B------:R-:W0:Y:S01]  /*4af0*/  MUFU.RCP R26, R123 ;  /* 0x0000007b001a7308 */ /* 0x000e220000001000 */
[----:B------:R-:W-:Y:S01]  /*4b00*/  FMNMX R122, -R125, R122, !PT ;  /* 0x0000007a7d7a7209 */ /* 0x000fe20007800100 */
[----:B------:R-:W-:Y:S01]  /*4b10*/  BSSY.RECONVERGENT B4, `(.L_x_305) ;  /* 0x0000011000047945 */ /* 0x000fe20003800200 */
[----:B------:R-:W-:Y:S01]  /*4b20*/  FMNMX R16, -R127, R16, !PT ;  /* 0x000000107f107209 */ /* 0x000fe20007800100 */
[-C--:B------:R-:W-:Y:S01]  /*4b30*/  FMUL R132, R123, R123.reuse ;  /* 0x0000007b7b847220 */ /* 0x080fe20000400000 */
        /* <DEDUP_REMOVED lines=14> */
.L_x_306:
[----:B------:R-:W-:Y:S05]  /*4c20*/  BSYNC.RECONVERGENT B4 ;  /* 0x0000000000047941 */ /* 0x000fea0003800200 */
.L_x_305:
        /* <DEDUP_REMOVED lines=15> */
.L_x_308:
[----:B------:R-:W-:Y:S05]  /*4d20*/  BSYNC.RECONVERGENT B4 ;  /* 0x0000000000047941 */ /* 0x000fea0003800200 */
.L_x_307:
        /* <DEDUP_REMOVED lines=14> */
.L_x_310:
[----:B------:R-:W-:Y:S05]  /*4e10*/  BSYNC.RECONVERGENT B4 ;  /* 0x0000000000047941 */ /* 0x000fea0003800200 */
.L_x_309:
        /* <DEDUP_REMOVED lines=15> */
.L_x_312:
[----:B------:R-:W-:Y:S05]  /*4f10*/  BSYNC.RECONVERGENT B4 ;  /* 0x0000000000047941 */ /* 0x000fea0003800200 */
.L_x_311:
[-C--:B------:R-:W-:Y:S01]  /*4f20*/  FFMA R16, R5, R125.reuse, RZ ;  /* 0x0000007d05107223 */ /* 0x080fe200000000ff */
[----:B------:R-:W-:Y:S01]  /*4f30*/  FFMA R30, R0, R125, RZ ;  /* 0x0000007d001e7223 */ /* 0x000fe200000000ff */
[----:B------:R-:W-:Y:S01]  /*4f40*/  FFMA R26, RZ, R5, RZ ;  /* 0x00000005ff1a7223 */ /* 0x000fe200000000ff */
[----:B------:R-:W-:Y:S01]  /*4f50*/  FFMA R126, RZ, R0, RZ ;  /* 0x00000000ff7e7223 */ /* 0x000fe200000000ff */
[----:B------:R-:W-:Y:S01]  /*4f60*/  FFMA R16, RZ, R9, R16 ;  /* 0x00000009ff107223 */ /* 0x000fe20000000010 */
[----:B------:R-:W-:Y:S01]  /*4f70*/  FFMA R32, RZ, R63, R30 ;  /* 0x0000003fff207223 */ /* 0x000fe2000000001e */
[-C--:B------:R-:W-:Y:S01]  /*4f80*/  FFMA R30, R9, R124.reuse, R26 ;  /* 0x0000007c091e7223 */ /* 0x080fe2000000001a */
[----:B------:R-:W-:Y:S01]  /*4f90*/  FFMA R126, R63, R124, R126 ;  /* 0x0000007c3f7e7223 */ /* 0x000fe2000000007e */
[-C--:B------:R-:W-:Y:S01]  /*4fa0*/  FFMA R26, R3, R122.reuse, R16 ;  /* 0x0000007a031a7223 */ /* 0x080fe20000000010 */
[----:B------:R-:W-:Y:S01]  /*4fb0*/  FFMA R32, R49, R122, R32 ;  /* 0x0000007a31207223 */ /* 0x000fe20000000020 */
[----:B------:R-:W-:Y:S01]  /*4fc0*/  FFMA R16, R3, R15, R30 ;  /* 0x0000000f03107223 */ /* 0x000fe2000000001e */
[----:B------:R-:W-:Y:S01]  /*4fd0*/  FFMA R128, R2, R125, RZ ;  /* 0x0000007d02807223 */ /* 0x000fe200000000ff */
[-C--:B------:R-:W-:Y:S01]  /*4fe0*/  FFMA R25, R17, R26.reuse, RZ ;  /* 0x0000001a11197223 */ /* 0x080fe200000000ff */
[-C--:B------:R-:W-:Y:S01]  /*4ff0*/  FFMA R27, R13, R26.reuse, RZ ;  /* 0x0000001a0d1b7223 */ /* 0x080fe200000000ff */
[----:B------:R-:W-:Y:S01]  /*5000*/  FFMA R26, R14, R26, RZ ;  /* 0x0000001a0e1a7223 */ /* 0x000fe200000000ff */
[----:B------:R-:W-:Y:S01]  /*5010*/  FFMA R126, R49, R15, R126 ;  /* 0x0000000f317e7223 */ /* 0x000fe2000000007e */
[-C--:B------:R-:W-:Y:S01]  /*5020*/  FFMA R25, R13, R32.reuse, R25 ;  /* 0x000000200d197223 */ /* 0x080fe20000000019 */
[-C--:B------:R-:W-:Y:S01]  /*5030*/  FFMA R27, R46, R32.reuse, R27 ;  /* 0x000000202e1b7223 */ /* 0x080fe2000000001b */
[----:B------:R-:W-:Y:S01]  /*5040*/  FFMA R32, R45, R32, R26 ;  /* 0x000000202d207223 */ /* 0x000fe2000000001a */
[----:B------:R-:W-:Y:S01]  /*5050*/  FFMA R30, R17, R16, RZ ;  /* 0x00000010111e7223 */ /* 0x000fe200000000ff */
[----:B------:R-:W-:Y:S01]  /*5060*/  FFMA R26, RZ, R2, RZ ;  /* 0x00000002ff1a7223 */ /* 0x000fe200000000ff */
[----:B------:R-:W-:Y:S01]  /*5070*/  FFMA R128, RZ, R47, R128 ;  /* 0x0000002fff807223 */ /* 0x000fe20000000080 */
[----:B------:R-:W-:Y:S01]  /*5080*/  MOV R137, R44 ;  /* 0x0000002c00897202 */ /* 0x000fe20000000f00 */
[----:B------:R-:W-:Y:S01]  /*5090*/  FFMA R17, R13, R126, R30 ;  /* 0x0000007e0d117223 */ /* 0x000fe2000000001e */
[----:B------:R-:W-:Y:S01]  /*50a0*/  FFMA R26, R47, R124, R26 ;  /* 0x0000007c2f1a7223 */ /* 0x000fe2000000001a */
[-C--:B------:R-:W-:Y:S01]  /*50b0*/  FFMA R13, R13, R16.reuse, RZ ;  /* 0x000000100d0d7223 */ /* 0x080fe200000000ff */
[----:B------:R-:W-:Y:S01]  /*50c0*/  FFMA R16, R14, R16, RZ ;  /* 0x000000100e107223 */ /* 0x000fe200000000ff */
[C---:B------:R-:W-:Y:S01]  /*50d0*/  FFMA R128, R51.reuse, R122, R128 ;  /* 0x0000007a33807223 */ /* 0x040fe20000000080 */
[----:B------:R-:W-:Y:S01]  /*50e0*/  FFMA R26, R51, R15, R26 ;  /* 0x0000000f331a7223 */ /* 0x000fe2000000001a */
[-C--:B------:R-:W-:Y:S01]  /*50f0*/  FFMA R13, R46, R126.reuse, R13 ;  /* 0x0000007e2e0d7223 */ /* 0x080fe2000000000d */
[C---:B------:R-:W-:Y:S01]  /*5100*/  FFMA R126, R45.reuse, R126, R16 ;  /* 0x0000007e2d7e7223 */ /* 0x040fe20000000010 */
[C---:B------:R-:W-:Y:S01]  /*5110*/  FFMA R16, R14.reuse, R128, R25 ;  /* 0x000000800e107223 */ /* 0x040fe20000000019 */
[----:B------:R-:W-:Y:S01]  /*5120*/  FFMA R14, R14, R26, R17 ;  /* 0x0000001a0e0e7223 */ /* 0x000fe20000000011 */
[-C--:B------:R-:W-:Y:S01]  /*5130*/  FFMA R30, R45, R128.reuse, R27 ;  /* 0x000000802d1e7223 */ /* 0x080fe2000000001b */
[----:B------:R-:W-:Y:S01]  /*5140*/  FFMA R128, R69, R128, R32 ;  /* 0x0000008045807223 */ /* 0x000fe20000000020 */
[-C--:B------:R-:W-:Y:S01]  /*5150*/  FFMA R32, R45, R26.reuse, R13 ;  /* 0x0000001a2d207223 */ /* 0x080fe2000000000d */
[----:B------:R-:W-:Y:S01]  /*5160*/  FFMA R126, R69, R26, R126 ;  /* 0x0000001a457e7223 */ /* 0x000fe2000000007e */
[C---:B------:R-:W-:Y:S01]  /*5170*/  FFMA R17, R5.reuse, R14, RZ ;  /* 0x0000000e05117223 */ /* 0x040fe200000000ff */
[-C--:B------:R-:W-:Y:S01]  /*5180*/  FFMA R13, R5, R16.reuse, RZ ;  /* 0x00000010050d7223 */ /* 0x080fe200000000ff */
[-C--:B------:R-:W-:Y:S01]  /*5190*/  FFMA R26, R9, R16.reuse, RZ ;  /* 0x00000010091a7223 */ /* 0x080fe200000000ff */
[----:B------:R-:W-:Y:S01]  /*51a0*/  FFMA R46, R3, R16, RZ ;  /* 0x00000010032e7223 */ /* 0x000fe200000000ff */
[-C--:B------:R-:W-:Y:S01]  /*51b0*/  FFMA R16, R9, R14.reuse, RZ ;  /* 0x0000000e09107223 */ /* 0x080fe200000000ff */
[----:B------:R-:W-:Y:S01]  /*51c0*/  FFMA R14, R3, R14, RZ ;  /* 0x0000000e030e7223 */ /* 0x000fe200000000ff */
[C---:B------:R-:W-:Y:S01]  /*51d0*/  FFMA R17, R0.reuse, R32, R17 ;  /* 0x0000002000117223 */ /* 0x040fe20000000011 */
[----:B------:R-:W-:Y:S01]  /*51e0*/  FFMA R13, R0, R30, R13 ;  /* 0x0000001e000d7223 */ /* 0x000fe2000000000d */
[C---:B------:R-:W-:Y:S01]  /*51f0*/  FFMA R16, R63.reuse, R32, R16 ;  /* 0x000000203f107223 */ /* 0x040fe20000000010 */
[----:B------:R-:W-:Y:S01]  /*5200*/  FFMA R26, R63, R30, R26 ;  /* 0x0000001e3f1a7223 */ /* 0x000fe2000000001a */
[----:B------:R-:W-:Y:S01]  /*5210*/  FFMA R32, R49, R32, R14 ;  /* 0x0000002031207223 */ /* 0x000fe2000000000e */
[C---:B------:R-:W-:Y:S01]  /*5220*/  FFMA R14, R2.reuse, R126, R17 ;  /* 0x0000007e020e7223 */ /* 0x040fe20000000011 */
[-C--:B------:R-:W-:Y:S01]  /*5230*/  FFMA R13, R2, R128.reuse, R13 ;  /* 0x00000080020d7223 */ /* 0x080fe2000000000d */
[C---:B------:R-:W-:Y:S01]  /*5240*/  FFMA R25, R47.reuse, R128, R26 ;  /* 0x000000802f197223 */ /* 0x040fe2000000001a */
[----:B------:R-:W-:Y:S01]  /*5250*/  FFMA R17, R47, R126, R16 ;  /* 0x0000007e2f117223 */ /* 0x000fe20000000010 */
[-C--:B------:R-:W-:Y:S01]  /*5260*/  FFMA R26, R14, R125.reuse, RZ ;  /* 0x0000007d0e1a7223 */ /* 0x080fe200000000ff */
[----:B------:R-:W-:Y:S01]  /*5270*/  FFMA R46, R49, R30, R46 ;  /* 0x0000001e312e7223 */ /* 0x000fe2000000002e */
[----:B------:R-:W-:Y:S01]  /*5280*/  FFMA R16, R13, R125, RZ ;  /* 0x0000007d0d107223 */ /* 0x000fe200000000ff */
[----:B------:R-:W-:Y:S01]  /*5290*/  FFMA R14, RZ, R14, RZ ;  /* 0x0000000eff0e7223 */ /* 0x000fe200000000ff */
[----:B------:R-:W-:Y:S01]  /*52a0*/  FFMA R30, RZ, R13, RZ ;  /* 0x0000000dff1e7223 */ /* 0x000fe200000000ff */
[C---:B------:R-:W-:Y:S01]  /*52b0*/  FFMA R46, R51.reuse, R128, R46 ;  /* 0x00000080332e7223 */ /* 0x040fe2000000002e */
[----:B------:R-:W-:Y:S01]  /*52c0*/  FFMA R32, R51, R126, R32 ;  /* 0x0000007e33207223 */ /* 0x000fe20000000020 */
[----:B------:R-:W-:Y:S01]  /*52d0*/  FFMA R13, RZ, R25, R16 ;  /* 0x00000019ff0d7223 */ /* 0x000fe20000000010 */
[-C--:B------:R-:W-:Y:S01]  /*52e0*/  FFMA R14, R17, R124.reuse, R14 ;  /* 0x0000007c110e7223 */ /* 0x080fe2000000000e */
[----:B------:R-:W-:Y:S01]  /*52f0*/  FFMA R30, R25, R124, R30 ;  /* 0x0000007c191e7223 */ /* 0x000fe2000000001e */
[----:B------:R-:W-:Y:S01]  /*5300*/  FFMA R25, RZ, R17, R26 ;  /* 0x00000011ff197223 */ /* 0x000fe2000000001a */
[----:B------:R-:W-:Y:S01]  /*5310*/  FFMA R13, R46, R122, R13 ;  /* 0x0000007a2e0d7223 */ /* 0x000fe2000000000d */
[-C--:B------:R-:W-:Y:S01]  /*5320*/  FFMA R14, R32, R15.reuse, R14 ;  /* 0x0000000f200e7223 */ /* 0x080fe2000000000e */
[----:B------:R-:W-:Y:S01]  /*5330*/  FFMA R123, R46, R15, R30 ;  /* 0x0000000f2e7b7223 */ /* 0x000fe2000000001e */
[----:B------:R-:W-:Y:S01]  /*5340*/  FMNMX R46, RZ, R120, !PT ;  /* 0x00000078ff2e7209 */ /* 0x000fe20007800000 */
[----:B------:R-:W-:Y:S01]  /*5350*/  FFMA R122, R32, R122, R25 ;  /* 0x0000007a207a7223 */ /* 0x000fe20000000019 */
[----:B------:R-:W-:Y:S01]  /*5360*/  FMNMX R45, RZ, R121, !PT ;  /* 0x00000079ff2d7209 */ /* 0x000fe20007800000 */
[----:B------:R-:W-:Y:S01]  /*5370*/  FADD R120, R13, 0.30000001192092895508 ;  /* 0x3e99999a0d787421 */ /* 0x000fe20000000000 */
[----:B------:R-:W-:Y:S01]  /*5380*/  FMNMX R69, RZ, R119, !PT ;  /* 0x00000077ff457209 */ /* 0x000fe20007800000 */
[----:B------:R-:W-:Y:S01]  /*5390*/  FADD R29, R14, 0.30000001192092895508 ;  /* 0x3e99999a0e1d7421 */ /* 0x000fe20000000000 */
[----:B------:R-:W-:-:S07]  /*53a0*/  MOV R135, R118 ;  /* 0x0000007600877202 */ /* 0x000fce0000000f00 */
.L_x_276:
[----:B------:R-:W-:Y:S05]  /*53b0*/  BSYNC.RECONVERGENT B3 ;  /* 0x0000000000037941 */ /* 0x000fea0003800200 */
.L_x_275:
[----:B------:R-:W0:Y:S01]  /*53c0*/  LDC R128, c[0x0][0x82c] ;  /* 0x00020b00ff807b82 */ /* 0x000e220000000800 */
[----:B------:R-:W-:Y:S01]  /*53d0*/  FSETP.GTU.AND P0, PT, R19, 0.20000000298023223877, PT ;  /* 0x3e4ccccd1300780b */ /* 0x000fe20003f0c000 */
[----:B------:R-:W-:-:S06]  /*53e0*/  HFMA2 R44, -RZ, RZ, 0, 0 ;  /* 0x00000000ff2c7431 */ /* 0x000fcc00000001ff */
[----:B------:R-:W1:Y:S08]  /*53f0*/  LDC R125, c[0x0][0x828] ;  /* 0x00020a00ff7d7b82 */ /* 0x000e700000000800 */
[----:B------:R-:W2:Y:S08]  /*5400*/  LDC R127, c[0x0][0x824] ;  /* 0x00020900ff7f7b82 */ /* 0x000eb00000000800 */
[----:B------:R-:W3:Y:S01]  /*5410*/  LDC R126, c[0x0][0x820] ;  /* 0x00020800ff7e7b82 */ /* 0x000ee20000000800 */
[----:B------:R-:W-:Y:S05]  /*5420*/  @!P0 BRA `(.L_x_269) ;  /* 0x0000001c00d08947 */ /* 0x000fea0003800000 */
[----:B------:R-:W-:-:S04]  /*5430*/  FMUL R14, R123, R122 ;  /* 0x0000007a7b0e7220 */ /* 0x000fc80000400000 */
[----:B------:R-:W-:-:S05]  /*5440*/  FFMA R118, R29, R120, -R14 ;  /* 0x000000781d767223 */ /* 0x000fca000000080e */
[----:B------:R-:W-:-:S13]  /*5450*/  FSETP.NEU.AND P0, PT, R118, RZ, PT ;  /* 0x000000ff7600720b */ /* 0x000fda0003f0d000 */
[----:B------:R-:W-:Y:S05]  /*5460*/  @!P0 BRA `(.L_x_269) ;  /* 0x0000001c00c08947 */ /* 0x000fea0003800000 */
[----:B------:R-:W-:Y:S01]  /*5470*/  FADD R13, R29, R120 ;  /* 0x000000781d0d7221 */ /* 0x000fe20000000000 */
[----:B------:R-:W-:Y:S03]  /*5480*/  BSSY.RECONVERGENT B0, `(.L_x_313) ;  /* 0x000000f000007945 */ /* 0x000fe60003800200 */
[----:B------:R-:W-:-:S04]  /*5490*/  FMUL R31, R13, 0.5 ;  /* 0x3f0000000d1f7820 */ /* 0x000fc80000400000 */
[----:B------:R-:W-:-:S05]  /*54a0*/  FFMA R13, R31, R31, -R118 ;  /* 0x0000001f1f0d7223 */ /* 0x000fca0000000876 */
[----:B------:R-:W-:-:S04]  /*54b0*/  FMNMX R15, R13, 0.10000000149011611938, !PT ;  /* 0x3dcccccd0d0f7809 */ /* 0x000fc80007800000 */
[----:B------:R-:W-:Y:S01]  /*54c0*/  IADD3 R13, PT, PT, R15, -0xd000000, RZ ;  /* 0xf30000000f0d7810 */ /* 0x000fe20007ffe0ff */
[----:B------:R4:W0:Y:S03]  /*54d0*/  MUFU.RSQ R14, R15 ;  /* 0x0000000f000e7308 */ /* 0x0008260000001400 */
[----:B------:R-:W-:-:S13]  /*54e0*/  ISETP.GT.U32.AND P0, PT, R13, 0x727fffff, PT ;  /* 0x727fffff0d00780c */ /* 0x000fda0003f04070 */
[----:B----4-:R-:W-:Y:S05]  /*54f0*/  @!P0 BRA `(.L_x_314) ;  /* 0x00000000000c8947 */ /* 0x010fea0003800000 */
[----:B------:R-:W-:-:S07]  /*5500*/  MOV R16, 0x5520 ;  /* 0x0000552000107802 */ /* 0x000fce0000000f00 */
[----:B0123-5:R-:W-:Y:S05]  /*5510*/  CALL.REL.NOINC `($__internal_6_$__cuda_sm20_sqrt_rn_f32_slowpath) ;  /* 0x0000012c00787944 */ /* 0x02ffea0003c00000 */
[----:B------:R-:W-:Y:S05]  /*5520*/  BRA `(.L_x_315) ;  /* 0x0000000000107947 */ /* 0x000fea0003800000 */
.L_x_314:
[----:B0-----:R-:W-:Y:S01]  /*5530*/  FMUL.FTZ R25, R15, R14 ;  /* 0x0000000e0f197220 */ /* 0x001fe20000410000 */
[----:B------:R-:W-:-:S03]  /*5540*/  FMUL.FTZ R13, R14, 0.5 ;  /* 0x3f0000000e0d7820 */ /* 0x000fc60000410000 */
[----:B------:R-:W-:-:S04]  /*5550*/  FFMA R14, -R25, R25, R15 ;  /* 0x00000019190e7223 */ /* 0x000fc8000000010f */
[----:B------:R-:W-:-:S07]  /*5560*/  FFMA R25, R14, R13, R25 ;  /* 0x0000000d0e197223 */ /* 0x000fce0000000019 */
.L_x_315:
[----:B------:R-:W-:Y:S05]  /*5570*/  BSYNC.RECONVERGENT B0 ;  /* 0x0000000000007941 */ /* 0x000fea0003800200 */
.L_x_313:
[----:B------:R-:W0:Y:S01]  /*5580*/  MUFU.RCP R13, R118 ;  /* 0x00000076000d7308 */ /* 0x000e220000001000 */
[----:B------:R-:W-:Y:S07]  /*5590*/  BSSY.RECONVERGENT B3, `(.L_x_316) ;  /* 0x0000010000037945 */ /* 0x000fee0003800200 */
[----:B------:R-:W4:Y:S01]  /*55a0*/  FCHK P0, R29, R118 ;  /* 0x000000761d007302 */ /* 0x000f220000000000 */
[----:B0-----:R-:W-:-:S04]  /*55b0*/  FFMA R14, -R118, R13, 1 ;  /* 0x3f800000760e7423 */ /* 0x001fc8000000010d */
[----:B------:R-:W-:Y:S01]  /*55c0*/  FFMA R13, R13, R14, R13 ;  /* 0x0000000e0d0d7223 */ /* 0x000fe2000000000d */
[C-C-:B------:R-:W-:Y:S01]  /*55d0*/  FADD R14, R31.reuse, R25.reuse ;  /* 0x000000191f0e7221 */ /* 0x140fe20000000000 */
[----:B------:R-:W-:Y:S02]  /*55e0*/  FADD R25, R31, -R25 ;  /* 0x800000191f197221 */ /* 0x000fe40000000000 */
[----:B------:R-:W-:-:S03]  /*55f0*/  FFMA R136, R13, R29, RZ ;  /* 0x0000001d0d887223 */ /* 0x000fc600000000ff */
[----:B------:R-:W-:Y:S01]  /*5600*/  FMNMX R14, R14, R25, !PT ;  /* 0x000000190e0e7209 */ /* 0x000fe20007800000 */
[----:B------:R-:W-:-:S04]  /*5610*/  FFMA R15, -R118, R136, R29 ;  /* 0x00000088760f7223 */ /* 0x000fc8000000011d */
[----:B------:R-:W-:Y:S01]  /*5620*/  FFMA R136, R13, R15, R136 ;  /* 0x0000000f0d887223 */ /* 0x000fe20000000088 */
[----:B----4-:R-:W-:Y:S06]  /*5630*/  @!P0 BRA `(.L_x_317) ;  /* 0x0000000000148947 */ /* 0x010fec0003800000 */
[----:B------:R-:W-:Y:S02]  /*5640*/  MOV R15, R29 ;  /* 0x0000001d000f7202 */ /* 0x000fe40000000f00 */
[----:B------:R-:W-:Y:S02]  /*5650*/  MOV R16, R118 ;  /* 0x0000007600107202 */ /* 0x000fe40000000f00 */
[----:B------:R-:W-:-:S07]  /*5660*/  MOV R26, 0x5680 ;  /* 0x00005680001a7802 */ /* 0x000fce0000000f00 */
[----:B-123-5:R-:W-:Y:S05]  /*5670*/  CALL.REL.NOINC `($__internal_7_$__cuda_sm3x_div_rn_noftz_f32_slowpath) ;  /* 0x0000012c00747944 */ /* 0x02efea0003c00000 */
[----:B------:R-:W-:-:S07]  /*5680*/  MOV R136, R15 ;  /* 0x0000000f00887202 */ /* 0x000fce0000000f00 */
.L_x_317:
[----:B------:R-:W-:Y:S05]  /*5690*/  BSYNC.RECONVERGENT B3 ;  /* 0x0000000000037941 */ /* 0x000fea0003800200 */
.L_x_316:
[----:B------:R-:W0:Y:S01]  /*56a0*/  MUFU.RCP R13, R118 ;  /* 0x00000076000d7308 */ /* 0x000e220000001000 */
[----:B------:R-:W-:Y:S07]  /*56b0*/  BSSY.RECONVERGENT B3, `(.L_x_318) ;  /* 0x000000d000037945 */ /* 0x000fee0003800200 */
[----:B------:R-:W4:Y:S01]  /*56c0*/  FCHK P0, -R122, R118 ;  /* 0x000000767a007302 */ /* 0x000f220000000100 */
[----:B0-----:R-:W-:-:S04]  /*56d0*/  FFMA R16, -R118, R13, 1 ;  /* 0x3f80000076107423 */ /* 0x001fc8000000010d */
[----:B------:R-:W-:-:S04]  /*56e0*/  FFMA R13, R13, R16, R13 ;  /* 0x000000100d0d7223 */ /* 0x000fc8000000000d */
[----:B------:R-:W-:-:S04]  /*56f0*/  FFMA R15, R13, -R122, RZ ;  /* 0x8000007a0d0f7223 */ /* 0x000fc800000000ff */
[----:B------:R-:W-:-:S04]  /*5700*/  FFMA R134, -R118, R15, -R122 ;  /* 0x0000000f76867223 */ /* 0x000fc8000000097a */
[----:B------:R-:W-:Y:S01]  /*5710*/  FFMA R134, R13, R134, R15 ;  /* 0x000000860d867223 */ /* 0x000fe2000000000f */
[----:B----4-:R-:W-:Y:S06]  /*5720*/  @!P0 BRA `(.L_x_319) ;  /* 0x0000000000148947 */ /* 0x010fec0003800000 */
[----:B------:R-:W-:Y:S01]  /*5730*/  FADD R15, -R122, -RZ ;  /* 0x800000ff7a0f7221 */ /* 0x000fe20000000100 */
[----:B------:R-:W-:Y:S02]  /*5740*/  MOV R16, R118 ;  /* 0x0000007600107202 */ /* 0x000fe40000000f00 */
[----:B------:R-:W-:-:S07]  /*5750*/  MOV R26, 0x5770 ;  /* 0x00005770001a7802 */ /* 0x000fce0000000f00 */
[----:B-123-5:R-:W-:Y:S05]  /*5760*/  CALL.REL.NOINC `($__internal_7_$__cuda_sm3x_div_rn_noftz_f32_slowpath) ;  /* 0x0000012c00387944 */ /* 0x02efea0003c00000 */
[----:B------:R-:W-:-:S07]  /*5770*/  MOV R134, R15 ;  /* 0x0000000f00867202 */ /* 0x000fce0000000f00 */
.L_x_319:
[----:B------:R-:W-:Y:S05]  /*5780*/  BSYNC.RECONVERGENT B3 ;  /* 0x0000000000037941 */ /* 0x000fea0003800200 */
.L_x_318:
        /* <DEDUP_REMOVED lines=14> */
.L_x_321:
[----:B------:R-:W-:Y:S05]  /*5870*/  BSYNC.RECONVERGENT B3 ;  /* 0x0000000000037941 */ /* 0x000fea0003800200 */
.L_x_320:
[----:B------:R-:W0:Y:S01]  /*5880*/  MUFU.RCP R13, R118 ;  /* 0x00000076000d7308 */ /* 0x000e220000001000 */
[----:B------:R-:W-:Y:S07]  /*5890*/  BSSY.RECONVERGENT B3, `(.L_x_322) ;  /* 0x000000d000037945 */ /* 0x000fee0003800200 */
[----:B------:R-:W4:Y:S01]  /*58a0*/  FCHK P0, R120, R118 ;  /* 0x0000007678007302 */ /* 0x000f220000000000 */
[----:B0-----:R-:W-:-:S04]  /*58b0*/  FFMA R16, -R118, R13, 1 ;  /* 0x3f80000076107423 */ /* 0x001fc8000000010d */
[----:B------:R-:W-:-:S04]  /*58c0*/  FFMA R13, R13, R16, R13 ;  /* 0x000000100d0d7223 */ /* 0x000fc8000000000d */
[----:B------:R-:W-:-:S04]  /*58d0*/  FFMA R15, R13, R120, RZ ;  /* 0x000000780d0f7223 */ /* 0x000fc800000000ff */
        /* <DEDUP_REMOVED lines=8> */
.L_x_323:
[----:B------:R-:W-:Y:S05]  /*5960*/  BSYNC.RECONVERGENT B3 ;  /* 0x0000000000037941 */ /* 0x000fea0003800200 */
.L_x_322:
[----:B------:R-:W0:Y:S01]  /*5970*/  S2R R26, SR_TID.X ;  /* 0x00000000001a7919 */ /* 0x000e220000002100 */
[----:B------:R-:W0:Y:S01]  /*5980*/  S2UR UR5, SR_CTAID.X ;  /* 0x00000000000579c3 */ /* 0x000e220000002500 */
[----:B------:R-:W4:Y:S07]  /*5990*/  LDCU UR4, c[0x0][0x548] ;  /* 0x0000a900ff0477ac */ /* 0x000f2e0008000800 */
[----:B------:R-:W0:Y:S08]  /*59a0*/  LDC R139, c[0x0][0x360] ;  /* 0x0000d800ff8b7b82 */ /* 0x000e300000000800 */
[----:B------:R-:W1:Y:S01]  /*59b0*/  LDC.64 R16, c[0x0][0x540] ;  /* 0x00015000ff107b82 */ /* 0x000e620000000a00 */
[----:B0-----:R-:W-:-:S04]  /*59c0*/  IMAD R139, R139, UR5, R26 ;  /* 0x000000058b8b7c24 */ /* 0x001fc8000f8e021a */
[----:B----4-:R-:W-:Y:S02]  /*59d0*/  IMAD R13, R139, UR4, RZ ;  /* 0x000000048b0d7c24 */ /* 0x010fe4000f8e02ff */
[----:B------:R-:W-:Y:S01]  /*59e0*/  HFMA2 R30, -RZ, RZ, 1.5048828125, 33.21875 ;  /* 0x3e055027ff1e7431 */ /* 0x000fe200000001ff */
[----:B------:R-:W0:Y:S02]  /*59f0*/  LDCU.64 UR4, c[0x0][0x828] ;  /* 0x00010500ff0477ac */ /* 0x000e240008000a00 */
[----:B-1----:R-:W-:-:S04]  /*5a00*/  IADD3 R16, P0, PT, R13, R16, RZ ;  /* 0x000000100d107210 */ /* 0x002fc80007f1e0ff */
[----:B------:R-:W-:-:S05]  /*5a10*/  IADD3.X R17, PT, PT, RZ, R17, RZ, P0, !PT ;  /* 0x00000011ff117210 */ /* 0x000fca00007fe4ff */
[----:B------:R-:W4:Y:S01]  /*5a20*/  LDG.E R44, desc[UR16][R16.64] ;  /* 0x00000010102c7981 */ /* 0x000f22000c1e1900 */
[----:B------:R-:W-:Y:S01]  /*5a30*/  FADD R120, R137, 1 ;  /* 0x3f80000089787421 */ /* 0x000fe20000000000 */
[----:B------:R-:W-:Y:S01]  /*5a40*/  FADD R118, R135, 1 ;  /* 0x3f80000087767421 */ /* 0x000fe20000000000 */
[----:B------:R-:W-:Y:S01]  /*5a50*/  BSSY.RECONVERGENT B3, `(.L_x_324) ;  /* 0x0000030000037945 */ /* 0x000fe20003800200 */
[----:B0-----:R-:W-:-:S05]  /*5a60*/  I2FP.F32.S32 R27, UR4 ;  /* 0x00000004001b7c45 */ /* 0x001fca0008201400 */
[----:B------:R-:W-:Y:S01]  /*5a70*/  FFMA R118, R27, R118, -1 ;  /* 0xbf8000001b767423 */ /* 0x000fe20000000076 */
[----:B----4-:R-:W-:-:S05]  /*5a80*/  FMUL R15, R44, 255 ;  /* 0x437f00002c0f7820 */ /* 0x010fca0000400000 */
[----:B------:R-:W-:-:S04]  /*5a90*/  FSETP.GEU.AND P0, PT, R15, 1.175494350822287508e-38, PT ;  /* 0x008000000f00780b */ /* 0x000fc80003f0e000 */
[----:B------:R-:W-:-:S09]  /*5aa0*/  FSEL R16, RZ, -23, P0 ;  /* 0xc1b80000ff107808 */ /* 0x000fd20000000000 */
[----:B------:R-:W-:-:S05]  /*5ab0*/  @!P0 FMUL R15, R15, 8388608 ;  /* 0x4b0000000f0f8820 */ /* 0x000fca0000400000 */
[C---:B------:R-:W-:Y:S02]  /*5ac0*/  IADD3 R13, PT, PT, R15.reuse, -0x3f2aaaab, RZ ;  /* 0xc0d555550f0d7810 */ /* 0x040fe40007ffe0ff */
[----:B------:R-:W-:Y:S02]  /*5ad0*/  ISETP.GT.U32.AND P0, PT, R15, 0x7f7fffff, PT ;  /* 0x7f7fffff0f00780c */ /* 0x000fe40003f04070 */
[----:B------:R-:W-:-:S04]  /*5ae0*/  LOP3.LUT R26, R13, 0xff800000, RZ, 0xc0, !PT ;  /* 0xff8000000d1a7812 */ /* 0x000fc800078ec0ff */
[-C--:B------:R-:W-:Y:S02]  /*5af0*/  IADD3 R13, PT, PT, R15, -R26.reuse, RZ ;  /* 0x8000001a0f0d7210 */ /* 0x080fe40007ffe0ff */
[----:B------:R-:W-:Y:S02]  /*5b00*/  I2FP.F32.S32 R17, R26 ;  /* 0x0000001a00117245 */ /* 0x000fe40000201400 */
[----:B------:R-:W-:Y:S01]  /*5b10*/  MOV R26, 0x7f800000 ;  /* 0x7f800000001a7802 */ /* 0x000fe20000000f00 */
[----:B------:R-:W-:Y:S01]  /*5b20*/  FADD R25, R13, -1 ;  /* 0xbf8000000d197421 */ /* 0x000fe20000000000 */
[----:B------:R-:W-:Y:S01]  /*5b30*/  FMUL R13, R134, R134 ;  /* 0x00000086860d7220 */ /* 0x000fe20000400000 */
[----:B------:R-:W-:Y:S02]  /*5b40*/  FFMA R16, R17, 1.1920928955078125e-07, R16 ;  /* 0x3400000011107823 */ /* 0x000fe40000000010 */
[----:B------:R-:W-:Y:S01]  /*5b50*/  FFMA R30, R25, -R30, 0.14084610342979431152 ;  /* 0x3e1039f6191e7423 */ /* 0x000fe2000000081e */
[----:B------:R-:W-:-:S03]  /*5b60*/  FFMA R119, R124, -R136, R13 ;  /* 0x800000887c777223 */ /* 0x000fc6000000000d */
[----:B------:R-:W-:Y:S01]  /*5b70*/  FFMA R30, R25, R30, -0.12148627638816833496 ;  /* 0xbdf8cdcc191e7423 */ /* 0x000fe2000000001e */
[----:B------:R-:W-:-:S03]  /*5b80*/  FMUL R32, R119, R136 ;  /* 0x0000008877207220 */ /* 0x000fc60000400000 */
[C---:B------:R-:W-:Y:S01]  /*5b90*/  FFMA R30, R25.reuse, R30, 0.13980610668659210205 ;  /* 0x3e0f2955191e7423 */ /* 0x040fe2000000001e */
[----:B------:R-:W0:Y:S03]  /*5ba0*/  MUFU.RCP R17, R32 ;  /* 0x0000002000117308 */ /* 0x000e260000001000 */
[----:B------:R-:W-:-:S04]  /*5bb0*/  FFMA R30, R25, R30, -0.16684235632419586182 ;  /* 0xbe2ad8b9191e7423 */ /* 0x000fc8000000001e */
[----:B------:R-:W-:-:S04]  /*5bc0*/  FFMA R30, R25, R30, 0.20012299716472625732 ;  /* 0x3e4ced0b191e7423 */ /* 0x000fc8000000001e */
[----:B------:R-:W-:-:S04]  /*5bd0*/  FFMA R30, R25, R30, -0.24999669194221496582 ;  /* 0xbe7fff22191e7423 */ /* 0x000fc8000000001e */
[----:B------:R-:W-:-:S04]  /*5be0*/  FFMA R30, R25, R30, 0.33333182334899902344 ;  /* 0x3eaaaa78191e7423 */ /* 0x000fc8000000001e */
[----:B------:R-:W-:-:S04]  /*5bf0*/  FFMA R30, R25, R30, -0.5 ;  /* 0xbf000000191e7423 */ /* 0x000fc8000000001e */
[----:B------:R-:W-:-:S04]  /*5c00*/  FMUL R30, R25, R30 ;  /* 0x0000001e191e7220 */ /* 0x000fc80000400000 */
[----:B------:R-:W-:-:S04]  /*5c10*/  FFMA R25, R25, R30, R25 ;  /* 0x0000001e19197223 */ /* 0x000fc80000000019 */
[----:B------:R-:W-:Y:S01]  /*5c20*/  FFMA R16, R16, 0.69314718246459960938, R25 ;  /* 0x3f31721810107823 */ /* 0x000fe20000000019 */
[C---:B------:R-:W-:Y:S01]  /*5c30*/  @P0 FFMA R16, R15.reuse, R26, +INF ;  /* 0x7f8000000f100423 */ /* 0x040fe2000000001a */
[----:B------:R-:W-:Y:S02]  /*5c40*/  FSETP.NEU.AND P0, PT, R15, RZ, PT ;  /* 0x000000ff0f00720b */ /* 0x000fe40003f0d000 */
[----:B------:R-:W-:Y:S01]  /*5c50*/  I2FP.F32.S32 R25, UR5 ;  /* 0x0000000500197c45 */ /* 0x000fe20008201400 */
[----:B------:R-:W-:-:S04]  /*5c60*/  FADD R16, R16, R16 ;  /* 0x0000001010107221 */ /* 0x000fc80000000000 */
[----:B------:R-:W-:Y:S01]  /*5c70*/  FFMA R120, R25, R120, -1 ;  /* 0xbf80000019787423 */ /* 0x000fe20000000078 */
        /* <DEDUP_REMOVED lines=12> */
[----:B--23-5:R-:W-:Y:S05]  /*5d40*/  CALL.REL.NOINC `($__internal_7_$__cuda_sm3x_div_rn_noftz_f32_slowpath) ;  /* 0x0000012400c07944 */ /* 0x02cfea0003c00000 */
.L_x_325:
[----:B------:R-:W-:Y:S05]  /*5d50*/  BSYNC.RECONVERGENT B3 ;  /* 0x0000000000037941 */ /* 0x000fea0003800200 */
.L_x_324:
[----:B------:R-:W-:Y:S01]  /*5d60*/  IADD3 R16, PT, PT, R15, -0xd000000, RZ ;  /* 0xf30000000f107810 */ /* 0x000fe20007ffe0ff */
[----:B------:R0:W1:Y:S01]  /*5d70*/  MUFU.RSQ R26, R15 ;  /* 0x0000000f001a7308 */ /* 0x0000620000001400 */
[----:B------:R-:W-:Y:S02]  /*5d80*/  BSSY.RECONVERGENT B0, `(.L_x_326) ;  /* 0x000000a000007945 */ /* 0x000fe40003800200 */
[----:B------:R-:W-:-:S13]  /*5d90*/  ISETP.GT.U32.AND P0, PT, R16, 0x727fffff, PT ;  /* 0x727fffff1000780c */ /* 0x000fda0003f04070 */
[----:B0-----:R-:W-:Y:S05]  /*5da0*/  @!P0 BRA `(.L_x_327) ;  /* 0x00000000000c8947 */ /* 0x001fea0003800000 */
[----:B------:R-:W-:-:S07]  /*5db0*/  MOV R16, 0x5dd0 ;  /* 0x00005dd000107802 */ /* 0x000fce0000000f00 */
[----:B-123-5:R-:W-:Y:S05]  /*5dc0*/  CALL.REL.NOINC `($__internal_6_$__cuda_sm20_sqrt_rn_f32_slowpath) ;  /* 0x00000124004c7944 */ /* 0x02efea0003c00000 */
[----:B------:R-:W-:Y:S05]  /*5dd0*/  BRA `(.L_x_328) ;  /* 0x0000000000107947 */ /* 0x000fea0003800000 */
.L_x_327:
[C---:B-1----:R-:W-:Y:S01]  /*5de0*/  FMUL.FTZ R16, R26.reuse, R15 ;  /* 0x0000000f1a107220 */ /* 0x042fe20000410000 */
[----:B------:R-:W-:-:S03]  /*5df0*/  FMUL.FTZ R25, R26, 0.5 ;  /* 0x3f0000001a197820 */ /* 0x000fc60000410000 */
[----:B------:R-:W-:-:S04]  /*5e00*/  FFMA R15, -R16, R16, R15 ;  /* 0x00000010100f7223 */ /* 0x000fc8000000010f */
[----:B------:R-:W-:-:S07]  /*5e10*/  FFMA R25, R15, R25, R16 ;  /* 0x000000190f197223 */ /* 0x000fce0000000010 */
.L_x_328:
[----:B------:R-:W-:Y:S05]  /*5e20*/  BSYNC.RECONVERGENT B0 ;  /* 0x0000000000007941 */ /* 0x000fea0003800200 */
.L_x_326:
        /* <DEDUP_REMOVED lines=15> */
[----:B--23-5:R-:W-:Y:S05]  /*5f20*/  CALL.REL.NOINC `($__internal_7_$__cuda_sm3x_div_rn_noftz_f32_slowpath) ;  /* 0x0000012400487944 */ /* 0x02cfea0003c00000 */
.L_x_330:
[----:B------:R-:W-:Y:S05]  /*5f30*/  BSYNC.RECONVERGENT B3 ;  /* 0x0000000000037941 */ /* 0x000fea0003800200 */
.L_x_329:
        /* <DEDUP_REMOVED lines=8> */
.L_x_332:
[C---:B-1----:R-:W-:Y:S01]  /*5fc0*/  FMUL.FTZ R16, R26.reuse, R15 ;  /* 0x0000000f1a107220 */ /* 0x042fe20000410000 */
[----:B------:R-:W-:-:S03]  /*5fd0*/  FMUL.FTZ R25, R26, 0.5 ;  /* 0x3f0000001a197820 */ /* 0x000fc60000410000 */
[----:B------:R-:W-:-:S04]  /*5fe0*/  FFMA R15, -R16, R16, R15 ;  /* 0x00000010100f7223 */ /* 0x000fc8000000010f */
[----:B------:R-:W-:-:S07]  /*5ff0*/  FFMA R25, R15, R25, R16 ;  /* 0x000000190f197223 */ /* 0x000fce0000000010 */
.L_x_333:
[----:B------:R-:W-:Y:S05]  /*6000*/  BSYNC.RECONVERGENT B0 ;  /* 0x0000000000007941 */ /* 0x000fea0003800200 */
.L_x_331:
        /* <DEDUP_REMOVED lines=11> */
[----:B------:R-:W-:-:S07]  /*60c0*/  MOV R16, 0x60e0 ;  /* 0x000060e000107802 */ /* 0x000fce0000000f00 */
[----:B--23-5:R-:W-:Y:S05]  /*60d0*/  CALL.REL.NOINC `($__internal_6_$__cuda_sm20_sqrt_rn_f32_slowpath) ;  /* 0x0000012000887944 */ /* 0x02cfea0003c00000 */
[----:B------:R-:W-:Y:S05]  /*60e0*/  BRA `(.L_x_336) ;  /* 0x0000000000107947 */ /* 0x000fea0003800000 */
.L_x_335:
[----:B------:R-:W-:Y:S01]  /*60f0*/  FMUL.FTZ R25, R15, R16 ;  /* 0x000000100f197220 */ /* 0x000fe20000410000 */
[----:B------:R-:W-:-:S03]  /*6100*/  FMUL.FTZ R13, R16, 0.5 ;  /* 0x3f000000100d7820 */ /* 0x000fc60000410000 */
[----:B------:R-:W-:-:S04]  /*6110*/  FFMA R16, -R25, R25, R15 ;  /* 0x0000001919107223 */ /* 0x000fc8000000010f */
[----:B------:R-:W-:-:S07]  /*6120*/  FFMA R25, R16, R13, R25 ;  /* 0x0000000d10197223 */ /* 0x000fce0000000019 */
.L_x_336:
[----:B------:R-:W-:Y:S05]  /*6130*/  BSYNC.RECONVERGENT B0 ;  /* 0x0000000000007941 */ /* 0x000fea0003800200 */
.L_x_334:
[----:B------:R-:W0:Y:S01]  /*6140*/  MUFU.RCP R13, R136 ;  /* 0x00000088000d7308 */ /* 0x000e220000001000 */
[----:B------:R-:W1:Y:S01]  /*6150*/  LDCU UR4, c[0x0][0x83c] ;  /* 0x00010780ff0477ac */ /* 0x000e620008000800 */
[----:B------:R-:W-:Y:S01]  /*6160*/  FFMA R15, R122, -R134, -R25 ;  /* 0x800000867a0f7223 */ /* 0x000fe20000000819 */
[----:B------:R-:W-:Y:S05]  /*6170*/  BSSY.RECONVERGENT B3, `(.L_x_337) ;  /* 0x000000d000037945 */ /* 0x000fea0003800200 */
[----:B------:R-:W4:Y:S01]  /*6180*/  FCHK P0, R15, R136 ;  /* 0x000000880f007302 */ /* 0x000f220000000000 */
[----:B0-----:R-:W-:Y:S01]  /*6190*/  FFMA R16, R13, -R136, 1 ;  /* 0x3f8000000d107423 */ /* 0x001fe20000000888 */
[----:B-1----:R-:W-:-:S03]  /*61a0*/  I2FP.F32.S32 R122, UR4 ;  /* 0x00000004007a7c45 */ /* 0x002fc60008201400 */
[----:B------:R-:W-:-:S04]  /*61b0*/  FFMA R16, R13, R16, R13 ;  /* 0x000000100d107223 */ /* 0x000fc8000000000d */
[----:B------:R-:W-:-:S04]  /*61c0*/  FFMA R13, R15, R16, RZ ;  /* 0x000000100f0d7223 */ /* 0x000fc800000000ff */
[----:B------:R-:W-:-:S04]  /*61d0*/  FFMA R17, R13, -R136, R15 ;  /* 0x800000880d117223 */ /* 0x000fc8000000000f */
[----:B------:R-:W-:Y:S01]  /*61e0*/  FFMA R13, R16, R17, R13 ;  /* 0x00000011100d7223 */ /* 0x000fe2000000000d */
[----:B----4-:R-:W-:Y:S06]  /*61f0*/  @!P0 BRA `(.L_x_338) ;  /* 0x0000000000108947 */ /* 0x010fec0003800000 */
[----:B------:R-:W-:Y:S02]  /*6200*/  MOV R16, R136 ;  /* 0x0000008800107202 */ /* 0x000fe40000000f00 */
[----:B------:R-:W-:-:S07]  /*6210*/  MOV R26, 0x6230 ;  /* 0x00006230001a7802 */ /* 0x000fce0000000f00 */
[----:B--23-5:R-:W-:Y:S05]  /*6220*/  CALL.REL.NOINC `($__internal_7_$__cuda_sm3x_div_rn_noftz_f32_slowpath) ;  /* 0x0000012000887944 */ /* 0x02cfea0003c00000 */
[----:B------:R-:W-:-:S07]  /*6230*/  MOV R13, R15 ;  /* 0x0000000f000d7202 */ /* 0x000fce0000000f00 */
.L_x_338:
[----:B------:R-:W-:Y:S05]  /*6240*/  BSYNC.RECONVERGENT B3 ;  /* 0x0000000000037941 */ /* 0x000fea0003800200 */
.L_x_337:
        /* <DEDUP_REMOVED lines=12> */
[----:B--23-5:R-:W-:Y:S05]  /*6310*/  CALL.REL.NOINC `($__internal_7_$__cuda_sm3x_div_rn_noftz_f32_slowpath) ;  /* 0x00000120004c7944 */ /* 0x02cfea0003c00000 */
[----:B------:R-:W-:-:S07]  /*6320*/  MOV R13, R15 ;  /* 0x0000000f000d7202 */ /* 0x000fce0000000f00 */
.L_x_340:
[----:B------:R-:W-:Y:S05]  /*6330*/  BSYNC.RECONVERGENT B3 ;  /* 0x0000000000037941 */ /* 0x000fea0003800200 */
.L_x_339:
        /* <DEDUP_REMOVED lines=8> */
[----:B------:R1:W4:Y:S01]  /*63c0*/  MUFU.RSQ R17, R16 ;  /* 0x0000001000117308 */ /* 0x0003220000001400 */
[----:B------:R-:W-:Y:S02]  /*63d0*/  IADD3 R15, PT, PT, R16, -0xd000000, RZ ;  /* 0xf3000000100f7810 */ /* 0x000fe40007ffe0ff */
[----:B0-----:R-:W-:Y:S02]  /*63e0*/  VIMNMX.RELU R141, PT, PT, R13, UR4, PT ;  /* 0x000000040d8d7c48 */ /* 0x001fe4000bfe1100 */
[----:B------:R-:W-:-:S13]  /*63f0*/  ISETP.GT.U32.AND P0, PT, R15, 0x727fffff, PT ;  /* 0x727fffff0f00780c */ /* 0x000fda0003f04070 */
[----:B-1--4-:R-:W-:Y:S05]  /*6400*/  @!P0 BRA `(.L_x_342) ;  /* 0x0000000000108947 */ /* 0x012fea0003800000 */
[----:B------:R-:W-:Y:S02]  /*6410*/  MOV R15, R16 ;  /* 0x00000010000f7202 */ /* 0x000fe40000000f00 */
[----:B------:R-:W-:-:S07]  /*6420*/  MOV R16, 0x6440 ;  /* 0x0000644000107802 */ /* 0x000fce0000000f00 */
[----:B--23-5:R-:W-:Y:S05]  /*6430*/  CALL.REL.NOINC `($__internal_6_$__cuda_sm20_sqrt_rn_f32_slowpath) ;  /* 0x0000011c00b07944 */ /* 0x02cfea0003c00000 */
[----:B------:R-:W-:Y:S05]  /*6440*/  BRA `(.L_x_343) ;  /* 0x0000000000107947 */ /* 0x000fea0003800000 */
.L_x_342:
[----:B------:R-:W-:Y:S01]  /*6450*/  FMUL.FTZ R25, R16, R17 ;  /* 0x0000001110197220 */ /* 0x000fe20000410000 */
[----:B------:R-:W-:-:S03]  /*6460*/  FMUL.FTZ R13, R17, 0.5 ;  /* 0x3f000000110d7820 */ /* 0x000fc60000410000 */
[----:B------:R-:W-:-:S04]  /*6470*/  FFMA R16, -R25, R25, R16 ;  /* 0x0000001919107223 */ /* 0x000fc80000000110 */
[----:B------:R-:W-:-:S07]  /*6480*/  FFMA R25, R16, R13, R25 ;  /* 0x0000000d10197223 */ /* 0x000fce0000000019 */
.L_x_343:
[----:B------:R-:W-:Y:S05]  /*6490*/  BSYNC.RECONVERGENT B0 ;  /* 0x0000000000007941 */ /* 0x000fea0003800200 */
.L_x_341:
        /* <DEDUP_REMOVED lines=16> */
.L_x_345:
[----:B------:R-:W-:Y:S05]  /*65a0*/  BSYNC.RECONVERGENT B3 ;  /* 0x0000000000037941 */ /* 0x000fea0003800200 */
.L_x_344:
        /* <DEDUP_REMOVED lines=14> */
.L_x_347:
[----:B------:R-:W-:Y:S05]  /*6690*/  BSYNC.RECONVERGENT B3 ;  /* 0x0000000000037941 */ /* 0x000fea0003800200 */
.L_x_346:
[C---:B------:R-:W-:Y:S01]  /*66a0*/  FFMA R15, R118.reuse, 0.5, R131 ;  /* 0x3f000000760f7823 */ /* 0x040fe20000000083 */
[----:B------:R-:W0:Y:S01]  /*66b0*/  LDCU UR4, c[0x0][0x830] ;  /* 0x00010600ff0477ac */ /* 0x000e220008000800 */
[----:B------:R-:W0:Y:S01]  /*66c0*/  F2I.TRUNC.NTZ R13, R13 ;  /* 0x0000000d000d7305 */ /* 0x000e22000020f100 */
[----:B------:R-:W-:Y:S01]  /*66d0*/  BSSY.RECONVERGENT B0, `(.L_x_348) ;  /* 0x0000011000007945 */ /* 0x000fe20003800200 */
[----:B------:R-:W-:-:S04]  /*66e0*/  FFMA R132, R118, -0.5, R15 ;  /* 0xbf00000076847823 */ /* 0x000fc8000000000f */
        /* <DEDUP_REMOVED lines=11> */
.L_x_349:
[----:B------:R-:W-:Y:S01]  /*67a0*/  FMUL.FTZ R25, R16, R17 ;  /* 0x0000001110197220 */ /* 0x000fe20000410000 */
[----:B------:R-:W-:-:S03]  /*67b0*/  FMUL.FTZ R13, R17, 0.5 ;  /* 0x3f000000110d7820 */ /* 0x000fc60000410000 */
[----:B------:R-:W-:-:S04]  /*67c0*/  FFMA R16, -R25, R25, R16 ;  /* 0x0000001919107223 */ /* 0x000fc80000000110 */
[----:B------:R-:W-:-:S07]  /*67d0*/  FFMA R25, R16, R13, R25 ;  /* 0x0000000d10197223 */ /* 0x000fce0000000019 */
.L_x_350:
[----:B------:R-:W-:Y:S05]  /*67e0*/  BSYNC.RECONVERGENT B0 ;  /* 0x0000000000007941 */ /* 0x000fea0003800200 */
.L_x_348:
        /* <DEDUP_REMOVED lines=13> */
[----:B--23-5:R-:W-:Y:S05]  /*68c0*/  CALL.REL.NOINC `($__internal_7_$__cuda_sm3x_div_rn_noftz_f32_slowpath) ;  /* 0x0000011800e07944 */ /* 0x02cfea0003c00000 */
.L_x_352:
[----:B------:R-:W-:Y:S05]  /*68d0*/  BSYNC.RECONVERGENT B3 ;  /* 0x0000000000037941 */ /* 0x000fea0003800200 */
.L_x_351:
        /* <DEDUP_REMOVED lines=14> */
.L_x_354:
[----:B------:R-:W-:Y:S05]  /*69c0*/  BSYNC.RECONVERGENT B3 ;  /* 0x0000000000037941 */ /* 0x000fea0003800200 */
.L_x_353:
[C---:B------:R-:W-:Y:S01]  /*69d0*/  FFMA R121, R120.reuse, 0.5, R121 ;  /* 0x3f00000078797823 */ /* 0x040fe20000000079 */
[----:B------:R-:W-:Y:S01]  /*69e0*/  FADD R15, R15, 1 ;  /* 0x3f8000000f0f7421 */ /* 0x000fe20000000000 */
[----:B------:R-:W0:Y:S01]  /*69f0*/  LDCU UR4, c[0x0][0x834] ;  /* 0x00010680ff0477ac */ /* 0x000e220008000800 */
[----:B------:R-:W-:Y:S01]  /*6a00*/  BSSY.RECONVERGENT B0, `(.L_x_355) ;  /* 0x0000012000007945 */ /* 0x000fe20003800200 */
[----:B------:R-:W-:-:S03]  /*6a10*/  FFMA R120, R120, -0.5, R121 ;  /* 0xbf00000078787823 */ /* 0x000fc60000000079 */
[----:B------:R-:W0:Y:S01]  /*6a20*/  F2I.TRUNC.NTZ R15, R15 ;  /* 0x0000000f000f7305 */ /* 0x000e22000020f100 */
[----:B------:R-:W-:-:S04]  /*6a30*/  FMUL R119, R119, R120 ;  /* 0x0000007877777220 */ /* 0x000fc80000400000 */
[----:B------:R-:W-:-:S04]  /*6a40*/  FFMA R16, R120, R119, R123 ;  /* 0x0000007778107223 */ /* 0x000fc8000000007b */
[----:B------:R1:W4:Y:S01]  /*6a50*/  MUFU.RSQ R17, R16 ;  /* 0x0000001000117308 */ /* 0x0003220000001400 */
[----:B------:R-:W-:-:S04]  /*6a60*/  IADD3 R13, PT, PT, R16, -0xd000000, RZ ;  /* 0xf3000000100d7810 */ /* 0x000fc80007ffe0ff */
[----:B------:R-:W-:Y:S02]  /*6a70*/  ISETP.GT.U32.AND P0, PT, R13, 0x727fffff, PT ;  /* 0x727fffff0d00780c */ /* 0x000fe40003f04070 */
[----:B0-----:R-:W-:-:S11]  /*6a80*/  VIMNMX.RELU R138, PT, PT, R15, UR4, PT ;  /* 0x000000040f8a7c48 */ /* 0x001fd6000bfe1100 */
[----:B-1--4-:R-:W-:Y:S05]  /*6a90*/  @!P0 BRA `(.L_x_356) ;  /* 0x0000000000108947 */ /* 0x012fea0003800000 */
[----:B------:R-:W-:Y:S02]  /*6aa0*/  MOV R15, R16 ;  /* 0x00000010000f7202 */ /* 0x000fe40000000f00 */
[----:B------:R-:W-:-:S07]  /*6ab0*/  MOV R16, 0x6ad0 ;  /* 0x00006ad000107802 */ /* 0x000fce0000000f00 */
[----:B--23-5:R-:W-:Y:S05]  /*6ac0*/  CALL.REL.NOINC `($__internal_6_$__cuda_sm20_sqrt_rn_f32_slowpath) ;  /* 0x00000118000c7944 */ /* 0x02cfea0003c00000 */
[----:B------:R-:W-:Y:S05]  /*6ad0*/  BRA `(.L_x_357) ;  /* 0x0000000000107947 */ /* 0x000fea0003800000 */
.L_x_356:
[----:B------:R-:W-:Y:S01]  /*6ae0*/  FMUL.FTZ R25, R16, R17 ;  /* 0x0000001110197220 */ /* 0x000fe20000410000 */
[----:B------:R-:W-:-:S03]  /*6af0*/  FMUL.FTZ R13, R17, 0.5 ;  /* 0x3f000000110d7820 */ /* 0x000fc60000410000 */
[----:B------:R-:W-:-:S04]  /*6b00*/  FFMA R16, -R25, R25, R16 ;  /* 0x0000001919107223 */ /* 0x000fc80000000110 */
[----:B------:R-:W-:-:S07]  /*6b10*/  FFMA R25, R16, R13, R25 ;  /* 0x0000000d10197223 */ /* 0x000fce0000000019 */
.L_x_357:
[----:B------:R-:W-:Y:S05]  /*6b20*/  BSYNC.RECONVERGENT B0 ;  /* 0x0000000000007941 */ /* 0x000fea0003800200 */
.L_x_355:
        /* <DEDUP_REMOVED lines=14> */
.L_x_359:
[----:B------:R-:W-:Y:S05]  /*6c10*/  BSYNC.RECONVERGENT B3 ;  /* 0x0000000000037941 */ /* 0x000fea0003800200 */
.L_x_358:
        /* <DEDUP_REMOVED lines=14> */
.L_x_361:
[----:B------:R-:W-:Y:S05]  /*6d00*/  BSYNC.RECONVERGENT B3 ;  /* 0x0000000000037941 */ /* 0x000fea0003800200 */
.L_x_360:
[----:B------:R-:W-:Y:S01]  /*6d10*/  FADD R15, R15, 1 ;  /* 0x3f8000000f0f7421 */ /* 0x000fe20000000000 */
[----:B------:R-:W0:Y:S01]  /*6d20*/  LDCU UR4, c[0x0][0x830] ;  /* 0x00010600ff0477ac */ /* 0x000e220008000800 */
[----:B------:R-:W-:-:S04]  /*6d30*/  IADD3 R13, PT, PT, -R141, R138, RZ ;  /* 0x0000008a8d0d7210 */ /* 0x000fc80007ffe1ff */
[----:B------:R-:W0:Y:S01]  /*6d40*/  F2I.TRUNC.NTZ R15, R15 ;  /* 0x0000000f000f7305 */ /* 0x000e22000020f100 */
[----:B------:R-:W-:Y:S02]  /*6d50*/  ISETP.NE.AND P0, PT, R13, RZ, PT ;  /* 0x000000ff0d00720c */ /* 0x000fe40003f05270 */
[----:B0-----:R-:W-:-:S04]  /*6d60*/  VIMNMX.RELU R140, PT, PT, R15, UR4, PT ;  /* 0x000000040f8c7c48 */ /* 0x001fc8000bfe1100 */
[----:B------:R-:W-:-:S04]  /*6d70*/  IADD3 R13, PT, PT, -R143, R140, RZ ;  /* 0x0000008c8f0d7210 */ /* 0x000fc80007ffe1ff */
[----:B------:R-:W-:-:S13]  /*6d80*/  ISETP.EQ.OR P0, PT, R13, RZ, !P0 ;  /* 0x000000ff0d00720c */ /* 0x000fda0004702670 */
[----:B------:R-:W-:Y:S05]  /*6d90*/  @P0 BRA `(.L_x_269) ;  /* 0x0000000400740947 */ /* 0x000fea0003800000 */
[----:B------:R-:W0:Y:S01]  /*6da0*/  LDCU.64 UR4, c[0x0][0x828] ;  /* 0x00010500ff0477ac */ /* 0x000e220008000a00 */
[----:B------:R-:W-:Y:S01]  /*6db0*/  IADD3 R15, PT, PT, R14, -0xd000000, RZ ;  /* 0xf30000000e0f7810 */ /* 0x000fe20007ffe0ff */
[----:B------:R1:W4:Y:S01]  /*6dc0*/  MUFU.RSQ R13, R14 ;  /* 0x0000000e000d7308 */ /* 0x0003220000001400 */
[----:B------:R-:W-:Y:S01]  /*6dd0*/  BSSY.RECONVERGENT B0, `(.L_x_362) ;  /* 0x0000010000007945 */ /* 0x000fe20003800200 */
[----:B------:R-:W2:Y:S01]  /*6de0*/  LDCU.64 UR6, c[0x0][0x820] ;  /* 0x00010400ff0677ac */ /* 0x000ea20008000a00 */
[----:B------:R-:W-:Y:S02]  /*6df0*/  ISETP.GT.U32.AND P0, PT, R15, 0x727fffff, PT ;  /* 0x727fffff0f00780c */ /* 0x000fe40003f04070 */
[----:B0-----:R-:W-:Y:S02]  /*6e00*/  MOV R128, UR5 ;  /* 0x0000000500807c02 */ /* 0x001fe40008000f00 */
[----:B------:R-:W-:Y:S02]  /*6e10*/  MOV R125, UR4 ;  /* 0x00000004007d7c02 */ /* 0x000fe40008000f00 */
[----:B--2---:R-:W-:-:S02]  /*6e20*/  MOV R127, UR7 ;  /* 0x00000007007f7c02 */ /* 0x004fc40008000f00 */
[----:B---3--:R-:W-:-:S05]  /*6e30*/  MOV R126, UR6 ;  /* 0x00000006007e7c02 */ /* 0x008fca0008000f00 */
[----:B-1--4-:R-:W-:Y:S05]  /*6e40*/  @!P0 BRA `(.L_x_363) ;  /* 0x0000000000108947 */ /* 0x012fea0003800000 */
[----:B------:R-:W-:Y:S02]  /*6e50*/  MOV R15, R14 ;  /* 0x0000000e000f7202 */ /* 0x000fe40000000f00 */
[----:B------:R-:W-:-:S07]  /*6e60*/  MOV R16, 0x6e80 ;  /* 0x00006e8000107802 */ /* 0x000fce0000000f00 */
[----:B-----5:R-:W-:Y:S05]  /*6e70*/  CALL.REL.NOINC `($__internal_6_$__cuda_sm20_sqrt_rn_f32_slowpath) ;  /* 0x0000011400207944 */ /* 0x020fea0003c00000 */
[----:B------:R-:W-:Y:S05]  /*6e80*/  BRA `(.L_x_364) ;  /* 0x0000000000107947 */ /* 0x000fea0003800000 */
.L_x_363:
[----:B------:R-:W-:Y:S01]  /*6e90*/  FMUL.FTZ R25, R14, R13 ;  /* 0x0000000d0e197220 */ /* 0x000fe20000410000 */
[----:B------:R-:W-:-:S03]  /*6ea0*/  FMUL.FTZ R13, R13, 0.5 ;  /* 0x3f0000000d0d7820 */ /* 0x000fc60000410000 */
[----:B------:R-:W-:-:S04]  /*6eb0*/  FFMA R14, -R25, R25, R14 ;  /* 0x00000019190e7223 */ /* 0x000fc8000000010e */
[----:B------:R-:W-:-:S07]  /*6ec0*/  FFMA R25, R14, R13, R25 ;  /* 0x0000000d0e197223 */ /* 0x000fce0000000019 */
.L_x_364:
[----:B------:R-:W-:Y:S05]  /*6ed0*/  BSYNC.RECONVERGENT B0 ;  /* 0x0000000000007941 */ /* 0x000fea0003800200 */
.L_x_362:
[----:B------:R-:W0:Y:S01]  /*6ee0*/  LDC.64 R132, c[0x0][0x698] ;  /* 0x0001a600ff847b82 */ /* 0x000e220000000a00 */
[----:B------:R-:W1:Y:S01]  /*6ef0*/  LDCU UR4, c[0x0][0x6a0] ;  /* 0x0000d400ff0477ac */ /* 0x000e620008000800 */
[----:B------:R-:W-:Y:S01]  /*6f00*/  FMUL R25, R25, 3 ;  /* 0x4040000019197820 */ /* 0x000fe20000400000 */
[----:B------:R-:W-:Y:S01]  /*6f10*/  IADD3 R30, PT, PT, -R141, R138, RZ ;  /* 0x0000008a8d1e7210 */ /* 0x000fe20007ffe1ff */
[----:B------:R-:W2:Y:S04]  /*6f20*/  LDCU UR5, c[0x0][0x630] ;  /* 0x0000c600ff0577ac */ /* 0x000ea80008000800 */
[----:B------:R-:W3:Y:S01]  /*6f30*/  LDC.64 R32, c[0x0][0x668] ;  /* 0x00019a00ff207b82 */ /* 0x000ee20000000a00 */
[----:B------:R-:W4:Y:S07]  /*6f40*/  F2I.U32.CEIL.NTZ R25, R25 ;  /* 0x0000001900197305 */ /* 0x000f2e000020b000 */
[----:B------:R-:W4:Y:S01]  /*6f50*/  LDC.64 R26, c[0x0][0x660] ;  /* 0x00019800ff1a7b82 */ /* 0x000f220000000a00 */
[C---:B-1----:R-:W-:Y:S01]  /*6f60*/  IMAD R13, R139.reuse, UR4, RZ ;  /* 0x000000048b0d7c24 */ /* 0x042fe2000f8e02ff */
[----:B------:R-:W1:Y:S01]  /*6f70*/  LDCU UR4, c[0x0][0x750] ;  /* 0x0000ea00ff0477ac */ /* 0x000e620008000800 */
[----:B--2---:R-:W-:-:S05]  /*6f80*/  IMAD R29, R139, UR5, RZ ;  /* 0x000000058b1d7c24 */ /* 0x004fca000f8e02ff */
[----:B------:R-:W2:Y:S01]  /*6f90*/  LDC.64 R122, c[0x0][0x628] ;  /* 0x00018a00ff7a7b82 */ /* 0x000ea20000000a00 */
[----:B0-----:R-:W-:Y:S02]  /*6fa0*/  IADD3 R132, P0, PT, R13, R132, RZ ;  /* 0x000000840d847210 */ /* 0x001fe40007f1e0ff */
[----:B------:R-:W-:Y:S02]  /*6fb0*/  IADD3 R13, PT, PT, -R143, R140, RZ ;  /* 0x0000008c8f0d7210 */ /* 0x000fe40007ffe1ff */
[----:B------:R-:W-:-:S03]  /*6fc0*/  IADD3.X R133, PT, PT, RZ, R133, RZ, P0, !PT ;  /* 0x00000085ff857210 */ /* 0x000fc600007fe4ff */
[----:B------:R-:W0:Y:S01]  /*6fd0*/  LDC.64 R14, c[0x0][0x6d8] ;  /* 0x0001b600ff0e7b82 */ /* 0x000e220000000a00 */
[----:B---3--:R-:W-:Y:S01]  /*6fe0*/  IMAD R31, R139, R32, RZ ;  /* 0x000000208b1f7224 */ /* 0x008fe200078e02ff */
[----:B----4-:R0:W-:Y:S01]  /*6ff0*/  STG.E desc[UR16][R132.64], R25 ;  /* 0x0000001984007986 */ /* 0x0101e2000c101910 */
[----:B------:R-:W-:Y:S01]  /*7000*/  IMAD R13, R13, R30, RZ ;  /* 0x0000001e0d0d7224 */ /* 0x000fe200078e02ff */
[----:B------:R-:W-:-:S04]  /*7010*/  LEA R121, R33, R33, 0x1 ;  /* 0x0000002121797211 */ /* 0x000fc800078e08ff */
[----:B------:R-:W3:Y:S01]  /*7020*/  LDC.64 R16, c[0x0][0x6d0] ;  /* 0x0001b400ff107b82 */ /* 0x000ee20000000a00 */
[----:B------:R-:W-:-:S04]  /*7030*/  IADD3 R26, P1, PT, R31, R26, RZ ;  /* 0x0000001a1f1a7210 */ /* 0x000fc80007f3e0ff */
[----:B------:R-:W-:Y:S02]  /*7040*/  IADD3.X R27, PT, PT, RZ, R27, RZ, P1, !PT ;  /* 0x0000001bff1b7210 */ /* 0x000fe40000ffe4ff */
[----:B------:R-:W-:Y:S01]  /*7050*/  LEA R32, P1, R33, R26, 0x1 ;  /* 0x0000001a21207211 */ /* 0x000fe200078208ff */
[----:B------:R-:W4:Y:S01]  /*7060*/  LDC.64 R30, c[0x0][0x748] ;  /* 0x0001d200ff1e7b82 */ /* 0x000f220000000a00 */
[----:B--2---:R-:W-:-:S04]  /*7070*/  IADD3 R122, P0, PT, R29, R122, RZ ;  /* 0x0000007a1d7a7210 */ /* 0x004fc80007f1e0ff */
[----:B------:R-:W-:Y:S02]  /*7080*/  IADD3.X R123, PT, PT, RZ, R123, RZ, P0, !PT ;  /* 0x0000007bff7b7210 */ /* 0x000fe400007fe4ff */
[----:B------:R-:W-:Y:S01]  /*7090*/  IADD3 R130, P0, PT, R26, R33, RZ ;  /* 0x000000211a827210 */ /* 0x000fe20007f1e0ff */
[----:B------:R-:W2:Y:S01]  /*70a0*/  LDC.64 R118, c[0x0][0x740] ;  /* 0x0001d000ff767b82 */ /* 0x000ea20000000a00 */
[----:B0-----:R-:W-:Y:S01]  /*70b0*/  IMAD R25, R139, R14, RZ ;  /* 0x0000000e8b197224 */ /* 0x001fe200078e02ff */
[----:B------:R0:W-:Y:S01]  /*70c0*/  STG.E desc[UR16][R122.64], R13 ;  /* 0x0000000d7a007986 */ /* 0x0001e2000c101910 */
[-C--:B------:R-:W-:Y:S02]  /*70d0*/  IADD3.X R131, PT, PT, RZ, R27.reuse, RZ, P0, !PT ;  /* 0x0000001bff837210 */ /* 0x080fe400007fe4ff */
[----:B------:R-:W-:Y:S01]  /*70e0*/  IADD3 R120, P0, PT, R121, R26, RZ ;  /* 0x0000001a79787210 */ /* 0x000fe20007f1e0ff */
[----:B------:R1:W-:Y:S01]  /*70f0*/  STG.E desc[UR16][R26.64], R141 ;  /* 0x0000008d1a007986 */ /* 0x0003e2000c101910 */
[-C--:B------:R-:W-:Y:S01]  /*7100*/  IADD3.X R33, PT, PT, RZ, R27.reuse, RZ, P1, !PT ;  /* 0x0000001bff217210 */ /* 0x080fe20000ffe4ff */
[----:B------:R-:W2:Y:S01]  /*7110*/  LDC.64 R132, c[0x0][0x7b8] ;  /* 0x0001ee00ff847b82 */ /* 0x000ea20000000a00 */
[----:B---3--:R-:W-:Y:S01]  /*7120*/  IADD3 R16, P1, PT, R25, R16, RZ ;  /* 0x0000001019107210 */ /* 0x008fe20007f3e0ff */
[----:B------:R-:W-:Y:S01]  /*7130*/  STG.E desc[UR16][R130.64], R143 ;  /* 0x0000008f82007986 */ /* 0x000fe2000c101910 */
[----:B------:R-:W-:-:S02]  /*7140*/  IADD3.X R121, PT, PT, RZ, R27, RZ, P0, !PT ;  /* 0x0000001bff797210 */ /* 0x000fc400007fe4ff */
[----:B------:R-:W-:Y:S01]  /*7150*/  IADD3.X R17, PT, PT, RZ, R17, RZ, P1, !PT ;  /* 0x00000011ff117210 */ /* 0x000fe20000ffe4ff */
[----:B------:R3:W-:Y:S01]  /*7160*/  STG.E desc[UR16][R32.64], R138 ;  /* 0x0000008a20007986 */ /* 0x0007e2000c101910 */
[----:B------:R-:W-:Y:S01]  /*7170*/  IADD3 R14, P0, PT, R16, R15, RZ ;  /* 0x0000000f100e7210 */ /* 0x000fe20007f1e0ff */
[----:B0-----:R-:W0:Y:S01]  /*7180*/  LDC.64 R122, c[0x0][0x7b0] ;  /* 0x0001ec00ff7a7b82 */ /* 0x001e220000000a00 */
[----:B----4-:R-:W-:Y:S01]  /*7190*/  IMAD R13, R139, R30, RZ ;  /* 0x0000001e8b0d7224 */ /* 0x010fe200078e02ff */
[----:B-1----:R-:W-:Y:S01]  /*71a0*/  LEA R26, P1, R15, R16, 0x1 ;  /* 0x000000100f1a7211 */ /* 0x002fe200078208ff */
[----:B------:R-:W-:Y:S01]  /*71b0*/  STG.E desc[UR16][R120.64], R140 ;  /* 0x0000008c78007986 */ /* 0x000fe2000c101910 */
[-C--:B------:R-:W-:Y:S02]  /*71c0*/  IADD3.X R15, PT, PT, RZ, R17.reuse, RZ, P0, !PT ;  /* 0x00000011ff0f7210 */ /* 0x080fe400007fe4ff */
[----:B------:R-:W-:Y:S01]  /*71d0*/  IADD3.X R27, PT, PT, RZ, R17, RZ, P1, !PT ;  /* 0x00000011ff1b7210 */ /* 0x000fe20000ffe4ff */
[----:B------:R-:W-:Y:S01]  /*71e0*/  STG.E desc[UR16][R16.64], R137 ;  /* 0x0000008910007986 */ /* 0x000fe2000c101910 */
[----:B--2---:R-:W-:-:S03]  /*71f0*/  IADD3 R118, P0, PT, R13, R118, RZ ;  /* 0x000000760d767210 */ /* 0x004fc60007f1e0ff */
[----:B------:R1:W-:Y:S01]  /*7200*/  STG.E desc[UR16][R14.64], R135 ;  /* 0x000000870e007986 */ /* 0x0003e2000c101910 */
[----:B------:R-:W-:Y:S02]  /*7210*/  IADD3.X R119, PT, PT, RZ, R119, RZ, P0, !PT ;  /* 0x00000077ff777210 */ /* 0x000fe400007fe4ff */
[C---:B------:R-:W-:Y:S01]  /*7220*/  IADD3 R30, P0, PT, R118.reuse, UR4, RZ ;  /* 0x00000004761e7c10 */ /* 0x040fe2000ff1e0ff */
[----:B------:R2:W-:Y:S01]  /*7230*/  STG.E desc[UR16][R26.64], R19 ;  /* 0x000000131a007986 */ /* 0x0005e2000c101910 */
[----:B------:R-:W-:Y:S01]  /*7240*/  IMAD R139, R139, R132, RZ ;  /* 0x000000848b8b7224 */ /* 0x000fe200078e02ff */
[----:B---3--:R-:W-:Y:S02]  /*7250*/  IADD3 R32, P1, PT, R118, R31, RZ ;  /* 0x0000001f76207210 */ /* 0x008fe40007f3e0ff */
[-C--:B------:R-:W-:Y:S01]  /*7260*/  IADD3.X R31, PT, PT, RZ, R119.reuse, RZ, P0, !PT ;  /* 0x00000077ff1f7210 */ /* 0x080fe200007fe4ff */
[----:B------:R4:W-:Y:S01]  /*7270*/  STG.E desc[UR16][R118.64], R136 ;  /* 0x0000008876007986 */ /* 0x0009e2000c101910 */
[----:B------:R-:W-:-:S02]  /*7280*/  IADD3.X R33, PT, PT, RZ, R119, RZ, P1, !PT ;  /* 0x00000077ff217210 */ /* 0x000fc40000ffe4ff */
[----:B-1----:R-:W-:Y:S01]  /*7290*/  IADD3 R14, P0, PT, R32, UR4, RZ ;  /* 0x00000004200e7c10 */ /* 0x002fe2000ff1e0ff */
[----:B------:R4:W-:Y:S01]  /*72a0*/  STG.E desc[UR16][R30.64], R134 ;  /* 0x000000861e007986 */ /* 0x0009e2000c101910 */
[----:B0-----:R-:W-:Y:S02]  /*72b0*/  IADD3 R122, P2, PT, R139, R122, RZ ;  /* 0x0000007a8b7a7210 */ /* 0x001fe40007f5e0ff */
[----:B------:R-:W-:Y:S01]  /*72c0*/  IADD3.X R15, PT, PT, RZ, R33, RZ, P0, !PT ;  /* 0x00000021ff0f7210 */ /* 0x000fe200007fe4ff */
[----:B------:R4:W-:Y:S01]  /*72d0*/  STG.E desc[UR16][R32.64], R129 ;  /* 0x0000008120007986 */ /* 0x0009e2000c101910 */
[----:B------:R-:W-:Y:S02]  /*72e0*/  IADD3.X R123, PT, PT, RZ, R123, RZ, P2, !PT ;  /* 0x0000007bff7b7210 */ /* 0x000fe400017fe4ff */
[----:B------:R-:W-:Y:S01]  /*72f0*/  IADD3 R16, P1, PT, R122, R133, RZ ;  /* 0x000000857a107210 */ /* 0x000fe20007f3e0ff */
[----:B------:R4:W-:Y:S01]  /*7300*/  STG.E desc[UR16][R14.64], R124 ;  /* 0x0000007c0e007986 */ /* 0x0009e2000c101910 */
[----:B--2---:R-:W-:-:S02]  /*7310*/  LEA R26, P2, R133, R122, 0x1 ;  /* 0x0000007a851a7211 */ /* 0x004fc400078408ff */
[-C--:B------:R-:W-:Y:S01]  /*7320*/  IADD3.X R17, PT, PT, RZ, R123.reuse, RZ, P1, !PT ;  /* 0x0000007bff117210 */ /* 0x080fe20000ffe4ff */
[----:B------:R4:W-:Y:S01]  /*7330*/  STG.E desc[UR16][R122.64], R69 ;  /* 0x000000457a007986 */ /* 0x0009e2000c101910 */
[----:B------:R-:W-:-:S03]  /*7340*/  IADD3.X R27, PT, PT, RZ, R123, RZ, P2, !PT ;  /* 0x0000007bff1b7210 */ /* 0x000fc600017fe4ff */
[----:B------:R4:W-:Y:S04]  /*7350*/  STG.E desc[UR16][R16.64], R46 ;  /* 0x0000002e10007986 */ /* 0x0009e8000c101910 */
[----:B------:R4:W-:Y:S02]  /*7360*/  STG.E desc[UR16][R26.64], R45 ;  /* 0x0000002d1a007986 */ /* 0x0009e4000c101910 */
.L_x_269:
[----:B------:R-:W-:Y:S05]  /*7370*/  BSYNC.RECONVERGENT B2 ;  /* 0x0000000000027941 */ /* 0x000fea0003800200 */
.L_x_268:
[----:B----4-:R-:W4:Y:S01]  /*7380*/  S2R R27, SR_TID.X ;  /* 0x00000000001b7919 */ /* 0x010f220000002100 */
[----:B------:R-:W0:Y:S01]  /*7390*/  S2UR UR6, SR_CTAID.X ;  /* 0x00000000000679c3 */ /* 0x000e220000002500 */
[----:B------:R-:W4:Y:S01]  /*73a0*/  LDCU UR4, c[0x0][0x360] ;  /* 0x00006c00ff0477ac */ /* 0x000f220008000800 */
[----:B------:R-:W-:Y:S01]  /*73b0*/  PLOP3.LUT P1, PT, PT, PT, PT, 0x80, 0x8 ;  /* 0x000000000008781c */ /* 0x000fe20003f2f070 */
[----:B------:R-:W-:Y:S01]  /*73c0*/  BSSY.RECONVERGENT B2, `(.L_x_365) ;  /* 0x0000462000027945 */ /* 0x000fe20003800200 */
[----:B------:R-:W-:Y:S01]  /*73d0*/  HFMA2 R118, -RZ, RZ, 0, 0 ;  /* 0x00000000ff767431 */ /* 0x000fe200000001ff */
[----:B------:R-:W1:Y:S01]  /*73e0*/  LDCU UR5, c[0x0][0x39c] ;  /* 0x00007380ff0577ac */ /* 0x000e620008000800 */
[----:B------:R-:W-:Y:S01]  /*73f0*/  HFMA2 R129, -RZ, RZ, 0, 0 ;  /* 0x00000000ff817431 */ /* 0x000fe200000001ff */
[----:B------:R-:W-:Y:S01]  /*7400*/  P2R R141, PR, RZ, 0x2 ;  /* 0x00000002ff8d7803 */ /* 0x000fe20000000000 */
[----:B------:R-:W-:Y:S01]  /*7410*/  HFMA2 R133, -RZ, RZ, 0, 0 ;  /* 0x00000000ff857431 */ /* 0x000fe200000001ff */
[----:B------:R-:W-:Y:S01]  /*7420*/  PLOP3.LUT P0, PT, PT, PT, PT, 0x80, 0x8 ;  /* 0x000000000008781c */ /* 0x000fe20003f0f070 */
[----:B------:R-:W-:Y:S01]  /*7430*/  HFMA2 R136, -RZ, RZ, 0, 0 ;  /* 0x00000000ff887431 */ /* 0x000fe200000001ff */
[----:B------:R-:W-:Y:S01]  /*7440*/  PLOP3.LUT P1, PT, PT, PT, PT, 0x80, 0x8 ;  /* 0x000000000008781c */ /* 0x000fe20003f2f070 */
[----:B------:R-:W-:Y:S01]  /*7450*/  HFMA2 R25, -RZ, RZ, 0, 0 ;  /* 0x00000000ff197431 */ /* 0x000fe200000001ff */
[----:B------:R-:W-:Y:S01]  /*7460*/  CS2R R138, SRZ ;  /* 0x00000000008a7805 */ /* 0x000fe2000001ff00 */
[----:B------:R-:W-:Y:S01]  /*7470*/  HFMA2 R140, -RZ, RZ, 0, 0 ;  /* 0x00000000ff8c7431 */ /* 0x000fe200000001ff */
[----:B------:R-:W-:-:S02]  /*7480*/  MOV R123, RZ ;  /* 0x000000ff007b7202 */ /* 0x000fc40000000f00 */
[----:B------:R-:W-:Y:S02]  /*7490*/  MOV R124, RZ ;  /* 0x000000ff007c7202 */ /* 0x000fe40000000f00 */
[----:B------:R-:W-:Y:S02]  /*74a0*/  MOV R131, RZ ;  /* 0x000000ff00837202 */ /* 0x000fe40000000f00 */
[----:B------:R-:W-:Y:S02]  /*74b0*/  MOV R134, RZ ;  /* 0x000000ff00867202 */ /* 0x000fe40000000f00 */
[----:B------:R-:W-:Y:S02]  /*74c0*/  MOV R15, RZ ;  /* 0x000000ff000f7202 */ /* 0x000fe40000000f00 */
[----:B0-----:R-:W-:Y:S02]  /*74d0*/  MOV R14, UR6 ;  /* 0x00000006000e7c02 */ /* 0x001fe40008000f00 */
[----:B------:R-:W-:-:S02]  /*74e0*/  MOV R29, RZ ;  /* 0x000000ff001d7202 */ /* 0x000fc40000000f00 */
[----:B------:R-:W-:Y:S01]  /*74f0*/  MOV R69, RZ ;  /* 0x000000ff00457202 */ /* 0x000fe20000000f00 */
[----:B----4-:R-:W-:-:S05]  /*7500*/  IMAD R13, R14, UR4, R27 ;  /* 0x000000040e0d7c24 */ /* 0x010fca000f8e021b */
[----:B-1----:R-:W-:Y:S01]  /*7510*/  ISETP.GE.U32.AND P2, PT, R13, UR5, PT ;  /* 0x000000050d007c0c */ /* 0x002fe2000bf46070 */
[----:B------:R-:W-:-:S12]  /*7520*/  HFMA2 R13, -RZ, RZ, 0, 0 ;  /* 0x00000000ff0d7431 */ /* 0x000fd800000001ff */
[----:B------:R-:W-:Y:S05]  /*7530*/  @P2 BRA `(.L_x_366) ;  /* 0x0000004400282947 */ /* 0x000fea0003800000 */
[-C--:B------:R-:W-:Y:S01]  /*7540*/  FFMA R14, R5, R11.reuse, RZ ;  /* 0x0000000b050e7223 */ /* 0x080fe200000000ff */
[-C--:B------:R-:W-:Y:S01]  /*7550*/  FFMA R16, R0, R11.reuse, RZ ;  /* 0x0000000b00107223 */ /* 0x080fe200000000ff */
[-C--:B------:R-:W-:Y:S01]  /*7560*/  FFMA R26, R2, R11.reuse, RZ ;  /* 0x0000000b021a7223 */ /* 0x080fe200000000ff */
[----:B------:R-:W-:Y:S01]  /*7570*/  FFMA R30, R7, R11, RZ ;  /* 0x0000000b071e7223 */ /* 0x000fe200000000ff */
[-C--:B------:R-:W-:Y:S01]  /*7580*/  FFMA R14, R9, R72.reuse, R14 ;  /* 0x00000048090e7223 */ /* 0x080fe2000000000e */
[-C--:B------:R-:W-:Y:S01]  /*7590*/  FFMA R16, R63, R72.reuse, R16 ;  /* 0x000000483f107223 */ /* 0x080fe20000000010 */
[-C--:B------:R-:W-:Y:S01]  /*75a0*/  FFMA R26, R47, R72.reuse, R26 ;  /* 0x000000482f1a7223 */ /* 0x080fe2000000001a */
[----:B------:R-:W-:Y:S01]  /*75b0*/  FFMA R19, R65, R72, R30 ;  /* 0x0000004841137223 */ /* 0x000fe2000000001e */
[-C--:B------:R-:W-:Y:S01]  /*75c0*/  FFMA R13, R3, R60.reuse, R14 ;  /* 0x0000003c030d7223 */ /* 0x080fe2000000000e */
[----:B------:R-:W-:Y:S01]  /*75d0*/  FFMA R15, R49, R60, R16 ;  /* 0x0000003c310f7223 */ /* 0x000fe20000000010 */
[----:B------:R-:W-:Y:S01]  /*75e0*/  FFMA R14, R5, R8, RZ ;  /* 0x00000008050e7223 */ /* 0x000fe200000000ff */
[----:B------:R-:W-:Y:S01]  /*75f0*/  FFMA R17, R51, R60, R26 ;  /* 0x0000003c33117223 */ /* 0x000fe2000000001a */
[-C--:B------:R-:W-:Y:S01]  /*7600*/  FFMA R13, R4, R61.reuse, R13 ;  /* 0x0000003d040d7223 */ /* 0x080fe2000000000d */
[-C--:B------:R-:W-:Y:S01]  /*7610*/  FFMA R15, R50, R61.reuse, R15 ;  /* 0x0000003d320f7223 */ /* 0x080fe2000000000f */
[----:B------:R-:W-:Y:S01]  /*7620*/  FFMA R14, R9, R66, R14 ;  /* 0x00000042090e7223 */ /* 0x000fe2000000000e */
[----:B------:R-:W-:Y:S01]  /*7630*/  FFMA R17, R52, R61, R17 ;  /* 0x0000003d34117223 */ /* 0x000fe20000000011 */
[----:B------:R-:W-:Y:S01]  /*7640*/  FFMA R16, R13, R6, RZ ;  /* 0x000000060d107223 */ /* 0x000fe200000000ff */
[----:B------:R-:W-:Y:S01]  /*7650*/  FFMA R30, R0, R10, RZ ;  /* 0x0000000a001e7223 */ /* 0x000fe200000000ff */
[----:B------:R-:W-:Y:S01]  /*7660*/  FFMA R13, R3, R54, R14 ;  /* 0x00000036030d7223 */ /* 0x000fe2000000000e */
[----:B------:R-:W-:Y:S01]  /*7670*/  FFMA R14, R48, R60, R19 ;  /* 0x0000003c300e7223 */ /* 0x000fe20000000013 */
[----:B------:R-:W-:Y:S01]  /*7680*/  FFMA R32, R15, R62, R16 ;  /* 0x0000003e0f207223 */ /* 0x000fe20000000010 */
[----:B------:R-:W-:Y:S01]  /*7690*/  FFMA R16, R0, R8, RZ ;  /* 0x0000000800107223 */ /* 0x000fe200000000ff */
[----:B------:R-:W-:Y:S01]  /*76a0*/  FFMA R13, R4, R55, R13 ;  /* 0x00000037040d7223 */ /* 0x000fe2000000000d */
[----:B------:R-:W-:Y:S01]  /*76b0*/  FFMA R30, R63, R68, R30 ;  /* 0x000000443f1e7223 */ /* 0x000fe2000000001e */
[----:B------:R-:W-:Y:S01]  /*76c0*/  FFMA R26, R17, R64, R32 ;  /* 0x00000040111a7223 */ /* 0x000fe20000000020 */
[----:B------:R-:W-:Y:S01]  /*76d0*/  FFMA R16, R63, R66, R16 ;  /* 0x000000423f107223 */ /* 0x000fe20000000010 */
[----:B------:R-:W-:Y:S01]  /*76e0*/  BSSY.RECONVERGENT B3, `(.L_x_367) ;  /* 0x0000034000037945 */ /* 0x000fe20003800200 */
[----:B------:R-:W-:-:S02]  /*76f0*/  FFMA R25, R49, R56, R30 ;  /* 0x0000003831197223 */ /* 0x000fc4000000001e */
[----:B------:R-:W-:Y:S01]  /*7700*/  FFMA R15, R49, R54, R16 ;  /* 0x00000036310f7223 */ /* 0x000fe20000000010 */
[----:B------:R-:W-:Y:S01]  /*7710*/  FFMA R16, R13, R6, RZ ;  /* 0x000000060d107223 */ /* 0x000fe200000000ff */
[----:B------:R-:W-:Y:S01]  /*7720*/  FFMA R13, R53, R61, R14 ;  /* 0x0000003d350d7223 */ /* 0x000fe2000000000e */
[----:B------:R-:W-:Y:S01]  /*7730*/  FFMA R14, R2, R8, RZ ;  /* 0x00000008020e7223 */ /* 0x000fe200000000ff */
[C---:B------:R-:W-:Y:S01]  /*7740*/  FFMA R15, R50.reuse, R55, R15 ;  /* 0x00000037320f7223 */ /* 0x040fe2000000000f */
[----:B------:R-:W-:Y:S01]  /*7750*/  FFMA R25, R50, R57, R25 ;  /* 0x0000003932197223 */ /* 0x000fe20000000019 */
[----:B------:R-:W-:Y:S01]  /*7760*/  FADD R13, R13, R26 ;  /* 0x0000001a0d0d7221 */ /* 0x000fe20000000000 */
[----:B------:R-:W-:Y:S01]  /*7770*/  FFMA R26, R5, R10, RZ ;  /* 0x0000000a051a7223 */ /* 0x000fe200000000ff */
[----:B------:R-:W-:Y:S01]  /*7780*/  FFMA R32, R15, R62, R16 ;  /* 0x0000003e0f207223 */ /* 0x000fe20000000010 */
[----:B------:R-:W-:Y:S01]  /*7790*/  FFMA R16, R7, R8, RZ ;  /* 0x0000000807107223 */ /* 0x000fe200000000ff */
[----:B------:R-:W-:Y:S01]  /*77a0*/  FFMA R14, R47, R66, R14 ;  /* 0x000000422f0e7223 */ /* 0x000fe2000000000e */
[----:B------:R-:W-:Y:S01]  /*77b0*/  FADD R120, R13, 1.0000000116860974231e-07 ;  /* 0x33d6bf950d787421 */ /* 0x000fe20000000000 */
[----:B------:R-:W-:Y:S01]  /*77c0*/  FFMA R26, R9, R68, R26 ;  /* 0x00000044091a7223 */ /* 0x000fe2000000001a */
[----:B------:R-:W-:Y:S01]  /*77d0*/  FFMA R17, R65, R66, R16 ;  /* 0x0000004241117223 */ /* 0x000fe20000000010 */
[----:B------:R-:W-:Y:S01]  /*77e0*/  FFMA R13, R51, R54, R14 ;  /* 0x00000036330d7223 */ /* 0x000fe2000000000e */
[----:B------:R-:W0:Y:S01]  /*77f0*/  MUFU.RCP R27, R120 ;  /* 0x00000078001b7308 */ /* 0x000e220000001000 */
        /* <DEDUP_REMOVED lines=8> */
[----:B------:R-:W-:-:S02]  /*7880*/  FFMA R26, R13, R6, RZ ;  /* 0x000000060d1a7223 */ /* 0x000fc400000000ff */
[----:B------:R-:W-:Y:S01]  /*7890*/  FADD R15, R14, R15 ;  /* 0x0000000f0e0f7221 */ /* 0x000fe20000000000 */
[----:B------:R-:W-:Y:S01]  /*78a0*/  FFMA R13, R51, R56, R16 ;  /* 0x00000038330d7223 */ /* 0x000fe20000000010 */
[----:B------:R-:W-:Y:S01]  /*78b0*/  FFMA R30, R25, R62, R26 ;  /* 0x0000003e191e7223 */ /* 0x000fe2000000001a */
[----:B------:R-:W-:Y:S01]  /*78c0*/  FFMA R26, R7, R10, RZ ;  /* 0x0000000a071a7223 */ /* 0x000fe200000000ff */
[----:B------:R-:W1:Y:S01]  /*78d0*/  FCHK P0, R15, R120 ;  /* 0x000000780f007302 */ /* 0x000e620000000000 */
[----:B------:R-:W-:Y:S01]  /*78e0*/  FFMA R14, R3, R6, RZ ;  /* 0x00000006030e7223 */ /* 0x000fe200000000ff */
[----:B0-----:R-:W-:Y:S01]  /*78f0*/  FFMA R32, -R120, R27, 1 ;  /* 0x3f80000078207423 */ /* 0x001fe2000000011b */
[----:B------:R-:W-:Y:S01]  /*7900*/  FFMA R17, R65, R68, R26 ;  /* 0x0000004441117223 */ /* 0x000fe2000000001a */
[-C--:B------:R-:W-:Y:S01]  /*7910*/  FFMA R13, R52, R57.reuse, R13 ;  /* 0x00000039340d7223 */ /* 0x080fe2000000000d */
[----:B------:R-:W-:Y:S01]  /*7920*/  FFMA R14, R49, R62, R14 ;  /* 0x0000003e310e7223 */ /* 0x000fe2000000000e */
[----:B------:R-:W-:Y:S01]  /*7930*/  FFMA R32, R27, R32, R27 ;  /* 0x000000201b207223 */ /* 0x000fe2000000001b */
[----:B------:R-:W-:Y:S01]  /*7940*/  FFMA R16, R48, R56, R17 ;  /* 0x0000003830107223 */ /* 0x000fe20000000011 */
[-C--:B------:R-:W-:Y:S01]  /*7950*/  FFMA R30, R13, R64.reuse, R30 ;  /* 0x000000400d1e7223 */ /* 0x080fe2000000001e */
[----:B------:R-:W-:Y:S01]  /*7960*/  FFMA R17, R51, R64, R14 ;  /* 0x0000004033117223 */ /* 0x000fe2000000000e */
[----:B------:R-:W-:Y:S01]  /*7970*/  FFMA R45, R15, R32, RZ ;  /* 0x000000200f2d7223 */ /* 0x000fe200000000ff */
[----:B------:R-:W-:-:S02]  /*7980*/  FFMA R13, R53, R57, R16 ;  /* 0x00000039350d7223 */ /* 0x000fc40000000010 */
[----:B------:R-:W-:Y:S01]  /*7990*/  FADD R17, R17, R48 ;  /* 0x0000003011117221 */ /* 0x000fe20000000000 */
[----:B------:R-:W-:Y:S01]  /*79a0*/  FFMA R16, -R120, R45, R15 ;  /* 0x0000002d78107223 */ /* 0x000fe2000000010f */
[----:B------:R-:W-:-:S03]  /*79b0*/  FADD R13, R13, R30 ;  /* 0x0000001e0d0d7221 */ /* 0x000fc60000000000 */
[----:B------:R-:W-:Y:S01]  /*79c0*/  FFMA R45, R32, R16, R45 ;  /* 0x00000010202d7223 */ /* 0x000fe2000000002d */
[----:B-1----:R-:W-:Y:S06]  /*79d0*/  @!P0 BRA `(.L_x_368) ;  /* 0x0000000000108947 */ /* 0x002fec0003800000 */
[----:B------:R-:W-:Y:S02]  /*79e0*/  MOV R16, R120 ;  /* 0x0000007800107202 */ /* 0x000fe40000000f00 */
[----:B------:R-:W-:-:S07]  /*79f0*/  MOV R26, 0x7a10 ;  /* 0x00007a10001a7802 */ /* 0x000fce0000000f00 */
[----:B--23-5:R-:W-:Y:S05]  /*7a00*/  CALL.REL.NOINC `($__internal_7_$__cuda_sm3x_div_rn_noftz_f32_slowpath) ;  /* 0x0000010800907944 */ /* 0x02cfea0003c00000 */
[----:B------:R-:W-:-:S07]  /*7a10*/  MOV R45, R15 ;  /* 0x0000000f002d7202 */ /* 0x000fce0000000f00 */
.L_x_368:
[----:B------:R-:W-:Y:S05]  /*7a20*/  BSYNC.RECONVERGENT B3 ;  /* 0x0000000000037941 */ /* 0x000fea0003800200 */
.L_x_367:
        /* <DEDUP_REMOVED lines=13> */
[----:B------:R-:W-:-:S07]  /*7b00*/  MOV R46, R15 ;  /* 0x0000000f002e7202 */ /* 0x000fce0000000f00 */
.L_x_370:
[----:B------:R-:W-:Y:S05]  /*7b10*/  BSYNC.RECONVERGENT B3 ;  /* 0x0000000000037941 */ /* 0x000fea0003800200 */
.L_x_369:
[----:B------:R-:W-:Y:S01]  /*7b20*/  FSETP.GTU.AND P0, PT, R17, 0.20000000298023223877, PT ;  /* 0x3e4ccccd1100780b */ /* 0x000fe20003f0c000 */
[----:B------:R-:W-:Y:S01]  /*7b30*/  BSSY.RECONVERGENT B3, `(.L_x_371) ;  /* 0x000023f000037945 */ /* 0x000fe20003800200 */
[----:B------:R-:W-:Y:S01]  /*7b40*/  HFMA2 R119, -RZ, RZ, 0, 0 ;  /* 0x00000000ff777431 */ /* 0x000fe200000001ff */
[----:B------:R-:W-:Y:S01]  /*7b50*/  MOV R17, 0x3f800000 ;  /* 0x3f80000000117802 */ /* 0x000fe20000000f00 */
[----:B------:R-:W-:Y:S01]  /*7b60*/  HFMA2 R130, -RZ, RZ, 1.875, 0 ;  /* 0x3f800000ff827431 */ /* 0x000fe200000001ff */
[----:B------:R-:W-:Y:S01]  /*7b70*/  MOV R120, RZ ;  /* 0x000000ff00787202 */ /* 0x000fe20000000f00 */
[----:B------:R-:W-:Y:S01]  /*7b80*/  HFMA2 R19, -RZ, RZ, 0, 0 ;  /* 0x00000000ff137431 */ /* 0x000fe200000001ff */
[----:B------:R-:W-:-:S06]  /*7b90*/  MOV R122, RZ ;  /* 0x000000ff007a7202 */ /* 0x000fcc0000000f00 */
[----:B------:R-:W-:Y:S05]  /*7ba0*/  @!P0 BRA `(.L_x_372) ;  /* 0x0000002000dc8947 */ /* 0x000fea0003800000 */
[----:B------:R-:W-:Y:S01]  /*7bb0*/  FMUL R17, R113, R113 ;  /* 0x0000007171117220 */ /* 0x000fe20000400000 */
[CC--:B-----5:R-:W-:Y:S01]  /*7bc0*/  FMUL R15, R112.reuse, R115.reuse ;  /* 0x00000073700f7220 */ /* 0x0e0fe20000400000 */
[----:B--2---:R-:W-:Y:S01]  /*7bd0*/  FMUL R124, R127, 0.5 ;  /* 0x3f0000007f7c7820 */ /* 0x004fe20000400000 */
[-C--:B------:R-:W-:Y:S01]  /*7be0*/  FMUL R26, R112, R114.reuse ;  /* 0x00000072701a7220 */ /* 0x080fe20000400000 */
[----:B------:R-:W-:Y:S01]  /*7bf0*/  FFMA R14, R115, R115, R17 ;  /* 0x00000073730e7223 */ /* 0x000fe20000000011 */
[CCC-:B------:R-:W-:Y:S01]  /*7c00*/  FFMA R13, R113.reuse, R114.reuse, R15.reuse ;  /* 0x00000072710d7223 */ /* 0x1c0fe2000000000f */
[----:B------:R-:W-:Y:S01]  /*7c10*/  FMUL R33, R124, 0.63661974668502807617 ;  /* 0x3f22f9837c217820 */ /* 0x000fe20000400000 */
[-C--:B------:R-:W-:Y:S01]  /*7c20*/  FFMA R25, R113, R114.reuse, -R15 ;  /* 0x0000007271197223 */ /* 0x080fe2000000080f */
[----:B------:R-:W-:Y:S01]  /*7c30*/  FADD R14, R14, R14 ;  /* 0x0000000e0e0e7221 */ /* 0x000fe20000000000 */
[----:B------:R-:W-:Y:S01]  /*7c40*/  FADD R13, R13, R13 ;  /* 0x0000000d0d0d7221 */ /* 0x000fe20000000000 */
[----:B------:R-:W-:Y:S01]  /*7c50*/  FFMA R17, R114, R114, R17 ;  /* 0x0000007272117223 */ /* 0x000fe20000000011 */
[----:B------:R-:W-:Y:S01]  /*7c60*/  FADD R25, R25, R25 ;  /* 0x0000001919197221 */ /* 0x000fe20000000000 */
[----:B------:R-:W-:Y:S01]  /*7c70*/  FADD R19, -R14, 1 ;  /* 0x3f8000000e137421 */ /* 0x000fe20000000100 */
[----:B------:R-:W-:Y:S01]  /*7c80*/  FFMA R16, RZ, R13, RZ ;  /* 0x0000000dff107223 */ /* 0x000fe200000000ff */
[----:B------:R-:W-:Y:S01]  /*7c90*/  FFMA R14, R13, R12, RZ ;  /* 0x0000000c0d0e7223 */ /* 0x000fe200000000ff */
[----:B------:R-:W-:Y:S01]  /*7ca0*/  FFMA R13, R113, R115, -R26 ;  /* 0x00000073710d7223 */ /* 0x000fe2000000081a */
[----:B------:R-:W0:Y:S01]  /*7cb0*/  F2I.NTZ R33, R33 ;  /* 0x0000002100217305 */ /* 0x000e220000203100 */
[--C-:B------:R-:W-:Y:S01]  /*7cc0*/  FFMA R32, R19, R116, R16.reuse ;  /* 0x0000007413207223 */ /* 0x100fe20000000010 */
[-C--:B------:R-:W-:Y:S01]  /*7cd0*/  FFMA R120, RZ, R19.reuse, R16 ;  /* 0x00000013ff787223 */ /* 0x080fe20000000010 */
[----:B------:R-:W-:Y:S01]  /*7ce0*/  FMUL R16, R114, R114 ;  /* 0x0000007272107220 */ /* 0x000fe20000400000 */
[----:B------:R-:W-:Y:S01]  /*7cf0*/  FFMA R14, RZ, R19, R14 ;  /* 0x00000013ff0e7223 */ /* 0x000fe2000000000e */
[----:B------:R-:W-:Y:S01]  /*7d00*/  FMUL R19, R112, R113 ;  /* 0x0000007170137220 */ /* 0x000fe20000400000 */
[----:B------:R-:W-:Y:S01]  /*7d10*/  FADD R13, R13, R13 ;  /* 0x0000000d0d0d7221 */ /* 0x000fe20000000000 */
[-C--:B------:R-:W-:Y:S01]  /*7d20*/  FFMA R16, R115, R115.reuse, R16 ;  /* 0x0000007373107223 */ /* 0x080fe20000000010 */
[----:B------:R-:W-:Y:S01]  /*7d30*/  FADD R17, R17, R17 ;  /* 0x0000001111117221 */ /* 0x000fe20000000000 */
[----:B------:R-:W-:Y:S01]  /*7d40*/  FFMA R15, R114, R115, R19 ;  /* 0x00000073720f7223 */ /* 0x000fe20000000013 */
[----:B------:R-:W-:Y:S01]  /*7d50*/  FFMA R30, R13, R12, RZ ;  /* 0x0000000c0d1e7223 */ /* 0x000fe200000000ff */
[----:B------:R-:W-:Y:S01]  /*7d60*/  FADD R16, R16, R16 ;  /* 0x0000001010107221 */ /* 0x000fe20000000000 */
[----:B------:R-:W-:Y:S01]  /*7d70*/  FFMA R122, RZ, R13, RZ ;  /* 0x0000000dff7a7223 */ /* 0x000fe200000000ff */
[----:B------:R-:W-:Y:S01]  /*7d80*/  FADD R27, R15, R15 ;  /* 0x0000000f0f1b7221 */ /* 0x000fe20000000000 */
[-C--:B------:R-:W-:Y:S01]  /*7d90*/  FFMA R19, R114, R115.reuse, -R19 ;  /* 0x0000007372137223 */ /* 0x080fe20000000813 */
[----:B------:R-:W-:Y:S01]  /*7da0*/  FADD R13, -R16, 1 ;  /* 0x3f800000100d7421 */ /* 0x000fe20000000100 */
[----:B------:R-:W-:Y:S01]  /*7db0*/  FFMA R26, R113, R115, R26 ;  /* 0x00000073711a7223 */ /* 0x000fe2000000001a */
[----:B------:R-:W-:Y:S01]  /*7dc0*/  FFMA R15, RZ, R27, R30 ;  /* 0x0000001bff0f7223 */ /* 0x000fe2000000001e */
[--C-:B------:R-:W-:Y:S01]  /*7dd0*/  FFMA R29, R27, R116, R122.reuse ;  /* 0x000000741b1d7223 */ /* 0x100fe2000000007a */
[----:B------:R-:W-:Y:S01]  /*7de0*/  FFMA R16, R13, R12, RZ ;  /* 0x0000000c0d107223 */ /* 0x000fe200000000ff */
[----:B------:R-:W-:Y:S01]  /*7df0*/  FFMA R30, RZ, R13, RZ ;  /* 0x0000000dff1e7223 */ /* 0x000fe200000000ff */
[----:B------:R-:W-:Y:S01]  /*7e00*/  FFMA R31, RZ, R27, R122 ;  /* 0x0000001bff1f7223 */ /* 0x000fe2000000007a */
[----:B------:R-:W-:Y:S01]  /*7e10*/  FADD R19, R19, R19 ;  /* 0x0000001313137221 */ /* 0x000fe20000000000 */
[----:B------:R-:W-:Y:S01]  /*7e20*/  FFMA R13, RZ, R25, R16 ;  /* 0x00000019ff0d7223 */ /* 0x000fe20000000010 */
[----:B------:R-:W-:Y:S01]  /*7e30*/  FADD R16, -R17, 1 ;  /* 0x3f80000011107421 */ /* 0x000fe20000000100 */
[----:B0-----:R-:W-:Y:S01]  /*7e40*/  I2FP.F32.S32 R17, R33 ;  /* 0x0000002100117245 */ /* 0x001fe20000201400 */
[--C-:B------:R-:W-:Y:S01]  /*7e50*/  FFMA R27, R25, R116, R30.reuse ;  /* 0x00000074191b7223 */ /* 0x100fe2000000001e */
[----:B------:R-:W-:Y:S01]  /*7e60*/  FFMA R25, RZ, R25, R30 ;  /* 0x00000019ff197223 */ /* 0x000fe2000000001e */
[----:B------:R-:W-:Y:S01]  /*7e70*/  FADD R26, R26, R26 ;  /* 0x0000001a1a1a7221 */ /* 0x000fe20000000000 */
[----:B------:R-:W-:Y:S01]  /*7e80*/  FSETP.GE.AND P0, PT, |R124|, 105615, PT ;  /* 0x47ce47807c00780b */ /* 0x000fe20003f06200 */
[C---:B------:R-:W-:Y:S01]  /*7e90*/  FFMA R30, R17.reuse, -1.5707962512969970703, R124 ;  /* 0xbfc90fda111e7823 */ /* 0x040fe2000000007c */
[-C--:B------:R-:W-:Y:S01]  /*7ea0*/  FFMA R14, RZ, R19.reuse, R14 ;  /* 0x00000013ff0e7223 */ /* 0x080fe2000000000e */
[----:B------:R-:W-:Y:S01]  /*7eb0*/  FFMA R15, RZ, R16, R15 ;  /* 0x00000010ff0f7223 */ /* 0x000fe2000000000f */
[----:B------:R-:W-:Y:S01]  /*7ec0*/  FFMA R13, RZ, R26, R13 ;  /* 0x0000001aff0d7223 */ /* 0x000fe2000000000d */
[C---:B------:R-:W-:Y:S01]  /*7ed0*/  FFMA R30, R17.reuse, -7.5497894158615963534e-08, R30 ;  /* 0xb3a22168111e7823 */ /* 0x040fe2000000001e */
[----:B------:R-:W-:Y:S01]  /*7ee0*/  FFMA R32, RZ, R19, R32 ;  /* 0x00000013ff207223 */ /* 0x000fe20000000020 */
[----:B------:R-:W-:Y:S01]  /*7ef0*/  FFMA R29, RZ, R16, R29 ;  /* 0x00000010ff1d7223 */ /* 0x000fe2000000001d */
[----:B------:R-:W-:Y:S01]  /*7f00*/  FFMA R31, R16, R117, R31 ;  /* 0x00000075101f7223 */ /* 0x000fe2000000001f */
[----:B------:R-:W-:Y:S01]  /*7f10*/  FFMA R121, R17, -5.3903029534742383927e-15, R30 ;  /* 0xa7c234c511797823 */ /* 0x000fe2000000001e */
[C---:B------:R-:W-:Y:S01]  /*7f20*/  FFMA R17, R14.reuse, R14, RZ ;  /* 0x0000000e0e117223 */ /* 0x040fe200000000ff */
[----:B------:R-:W-:Y:S01]  /*7f30*/  FFMA R30, R14, R15, RZ ;  /* 0x0000000f0e1e7223 */ /* 0x000fe200000000ff */
[----:B------:R-:W-:Y:S01]  /*7f40*/  FFMA R27, RZ, R26, R27 ;  /* 0x0000001aff1b7223 */ /* 0x000fe2000000001b */
[----:B------:R-:W-:Y:S01]  /*7f50*/  FFMA R25, R26, R117, R25 ;  /* 0x000000751a197223 */ /* 0x000fe20000000019 */
[----:B------:R-:W-:Y:S01]  /*7f60*/  FFMA R16, R13, R14, RZ ;  /* 0x0000000e0d107223 */ /* 0x000fe200000000ff */
[-C--:B------:R-:W-:Y:S01]  /*7f70*/  FFMA R122, R15, R15.reuse, RZ ;  /* 0x0000000f0f7a7223 */ /* 0x080fe200000000ff */
[C---:B------:R-:W-:Y:S01]  /*7f80*/  FFMA R26, R13.reuse, R15, RZ ;  /* 0x0000000f0d1a7223 */ /* 0x040fe200000000ff */
[----:B------:R-:W-:Y:S01]  /*7f90*/  FFMA R14, R13, R13, RZ ;  /* 0x0000000d0d0e7223 */ /* 0x000fe200000000ff */
[CC--:B------:R-:W-:Y:S01]  /*7fa0*/  FFMA R17, R32.reuse, R32.reuse, R17 ;  /* 0x0000002020117223 */ /* 0x0c0fe20000000011 */
[----:B------:R-:W-:Y:S01]  /*7fb0*/  FFMA R30, R32, R29, R30 ;  /* 0x0000001d201e7223 */ /* 0x000fe2000000001e */
[----:B------:R-:W-:Y:S01]  /*7fc0*/  FFMA R120, R19, R117, R120 ;  /* 0x0000007513787223 */ /* 0x000fe20000000078 */
[----:B------:R-:W-:Y:S01]  /*7fd0*/  FFMA R32, R27, R32, R16 ;  /* 0x000000201b207223 */ /* 0x000fe20000000010 */
[-C--:B------:R-:W-:Y:S01]  /*7fe0*/  FFMA R122, R29, R29.reuse, R122 ;  /* 0x0000001d1d7a7223 */ /* 0x080fe2000000007a */
[C---:B------:R-:W-:Y:S01]  /*7ff0*/  FFMA R26, R27.reuse, R29, R26 ;  /* 0x0000001d1b1a7223 */ /* 0x040fe2000000001a */
[----:B------:R-:W-:Y:S01]  /*8000*/  FFMA R16, R27, R27, R14 ;  /* 0x0000001b1b107223 */ /* 0x000fe2000000000e */
[----:B------:R-:W-:Y:S01]  /*8010*/  BSSY.RECONVERGENT B0, `(.L_x_373) ;  /* 0x0000067000007945 */ /* 0x000fe20003800200 */
[CC--:B------:R-:W-:Y:S01]  /*8020*/  FFMA R119, R120.reuse, R120.reuse, R17 ;  /* 0x0000007878777223 */ /* 0x0c0fe20000000011 */
[-C--:B------:R-:W-:Y:S01]  /*8030*/  FFMA R69, R120, R31.reuse, R30 ;  /* 0x0000001f78457223 */ /* 0x080fe2000000001e */
[----:B------:R-:W-:Y:S01]  /*8040*/  FFMA R13, R25, R120, R32 ;  /* 0x00000078190d7223 */ /* 0x000fe20000000020 */
[-C--:B------:R-:W-:Y:S01]  /*8050*/  FFMA R120, R31, R31.reuse, R122 ;  /* 0x0000001f1f787223 */ /* 0x080fe2000000007a */
[C---:B------:R-:W-:Y:S01]  /*8060*/  FFMA R14, R25.reuse, R31, R26 ;  /* 0x0000001f190e7223 */ /* 0x040fe2000000001a */
[----:B------:R-:W-:Y:S01]  /*8070*/  FFMA R17, R25, R25, R16 ;  /* 0x0000001919117223 */ /* 0x000fe20000000010 */
        /* <DEDUP_REMOVED lines=8> */
[----:B------:R-:W0:Y:S01]  /*8100*/  LDCU.64 UR6, c[0x4][URZ] ;  /* 0x01000000ff0677ac */ /* 0x000e220008000a00 */
[----:B------:R-:W-:Y:S01]  /*8110*/  LOP3.LUT R19, R15, 0x80000000, RZ, 0xfc, !PT ;  /* 0x800000000f137812 */ /* 0x000fe200078efcff */
[----:B------:R-:W-:Y:S01]  /*8120*/  UMOV UR5, URZ ;  /* 0x000000ff00057c82 */ /* 0x000fe20008000000 */
[----:B------:R-:W-:-:S05]  /*8130*/  UMOV UR4, URZ ;  /* 0x000000ff00047c82 */ /* 0x000fca0008000000 */
.L_x_375:
        /* <DEDUP_REMOVED lines=14> */
[----:B------:R-:W-:Y:S02]  /*8220*/  IADD3.X R29, PT, PT, R27, UR5, RZ, P2, !PT ;  /* 0x000000051b1d7c10 */ /* 0x000fe400097fe4ff */
        /* <DEDUP_REMOVED lines=9> */
[----:B------:R-:W-:Y:S01]  /*82c0*/  SHF.R.U32.HI R15, RZ, 0x17, R124 ;  /* 0x00000017ff0f7819 */ /* 0x000fe2000001167c */
[----:B------:R-:W-:Y:S03]  /*82d0*/  BSSY.RECONVERGENT B1, `(.L_x_376) ;  /* 0x0000028000017945 */ /* 0x000fe60003800200 */
        /* <DEDUP_REMOVED lines=14> */
[-C--:B------:R-:W-:Y:S02]  /*83c0*/  @P4 MOV R16, R100.reuse ;  /* 0x0000006400104202 */ /* 0x080fe40000000f00 */
[----:B------:R-:W-:Y:S02]  /*83d0*/  ISETP.EQ.AND P4, PT, R26, RZ, PT ;  /* 0x000000ff1a00720c */ /* 0x000fe40003f82270 */
        /* <DEDUP_REMOVED lines=23> */
.L_x_377:
[----:B------:R-:W-:Y:S05]  /*8550*/  BSYNC.RECONVERGENT B1 ;  /* 0x0000000000017941 */ /* 0x000fea0003800200 */
.L_x_376:
        /* <DEDUP_REMOVED lines=18> */
.L_x_374:
[----:B------:R-:W-:Y:S05]  /*8680*/  BSYNC.RECONVERGENT B0 ;  /* 0x0000000000007941 */ /* 0x000fea0003800200 */
.L_x_373:
[----:B------:R-:W-:Y:S02]  /*8690*/  HFMA2 R122, -RZ, RZ, 1.0244140625, 0 ;  /* 0x3c190000ff7a7431 */ /* 0x000fe400000001ff */
[C---:B------:R-:W-:Y:S01]  /*86a0*/  FMUL R16, R121.reuse, R121 ;  /* 0x0000007979107220 */ /* 0x040fe20000400000 */
[----:B---3--:R-:W-:Y:S01]  /*86b0*/  FMUL R32, R126, 0.5 ;  /* 0x3f0000007e207820 */ /* 0x008fe20000400000 */
[----:B------:R-:W-:Y:S01]  /*86c0*/  FSETP.NEU.AND P0, PT, |R121|, 0.00049096695147454738617, PT ;  /* 0x3a00b43c7900780b */ /* 0x000fe20003f0d200 */
[----:B------:R-:W-:Y:S01]  /*86d0*/  BSSY.RECONVERGENT B0, `(.L_x_378) ;  /* 0x0000072000007945 */ /* 0x000fe20003800200 */
[----:B------:R-:W-:Y:S01]  /*86e0*/  LOP3.LUT R33, R33, 0x1, RZ, 0xc0, !PT ;  /* 0x0000000121217812 */ /* 0x000fe200078ec0ff */
[----:B------:R-:W-:-:S03]  /*86f0*/  FMUL R19, R32, 0.63661974668502807617 ;  /* 0x3f22f98320137820 */ /* 0x000fc60000400000 */
[----:B------:R-:W-:Y:S01]  /*8700*/  ISETP.NE.U32.AND P1, PT, R33, 0x1, PT ;  /* 0x000000012100780c */ /* 0x000fe20003f25070 */
[C---:B------:R-:W-:Y:S02]  /*8710*/  FFMA R15, R16.reuse, R122, 0.003265380859375 ;  /* 0x3b560000100f7423 */ /* 0x040fe4000000007a */
[----:B------:R-:W0:Y:S02]  /*8720*/  F2I.NTZ R19, R19 ;  /* 0x0000001300137305 */ /* 0x000e240000203100 */
[----:B------:R-:W-:-:S04]  /*8730*/  FFMA R15, R16, R15, 0.0242919921875 ;  /* 0x3cc70000100f7423 */ /* 0x000fc8000000000f */
[----:B------:R-:W-:-:S04]  /*8740*/  FFMA R15, R16, R15, 0.053466796875 ;  /* 0x3d5b0000100f7423 */ /* 0x000fc8000000000f */
[----:B------:R-:W-:-:S04]  /*8750*/  FFMA R15, R16, R15, 0.13337790966033935547 ;  /* 0x3e089438100f7423 */ /* 0x000fc8000000000f */
[C---:B------:R-:W-:Y:S01]  /*8760*/  FFMA R26, R16.reuse, R15, 0.33333230018615722656 ;  /* 0x3eaaaa88101a7423 */ /* 0x040fe2000000000f */
[----:B------:R-:W-:Y:S01]  /*8770*/  FMUL R16, R16, R121 ;  /* 0x0000007910107220 */ /* 0x000fe20000400000 */
[----:B0-----:R-:W-:-:S03]  /*8780*/  I2FP.F32.S32 R15, R19 ;  /* 0x00000013000f7245 */ /* 0x001fc60000201400 */
[----:B------:R-:W-:Y:S01]  /*8790*/  @P0 FFMA R121, R26, R16, R121 ;  /* 0x000000101a790223 */ /* 0x000fe20000000079 */
[----:B------:R-:W-:Y:S01]  /*87a0*/  FSETP.GE.AND P0, PT, |R32|, 105615, PT ;  /* 0x47ce47802000780b */ /* 0x000fe20003f06200 */
[----:B------:R-:W-:-:S04]  /*87b0*/  FFMA R16, R15, -1.5707962512969970703, R32 ;  /* 0xbfc90fda0f107823 */ /* 0x000fc80000000020 */
[----:B------:R-:W0:Y:S01]  /*87c0*/  @!P1 MUFU.RCP R121, -R121 ;  /* 0x8000007900799308 */ /* 0x000e220000001000 */
[----:B------:R-:W-:-:S04]  /*87d0*/  FFMA R16, R15, -7.5497894158615963534e-08, R16 ;  /* 0xb3a221680f107823 */ /* 0x000fc80000000010 */
[----:B------:R-:W-:-:S03]  /*87e0*/  FFMA R15, R15, -5.3903029534742383927e-15, R16 ;  /* 0xa7c234c50f0f7823 */ /* 0x000fc60000000010 */
[----:B------:R-:W-:Y:S05]  /*87f0*/  @!P0 BRA `(.L_x_379) ;  /* 0x00000004007c8947 */ /* 0x000fea0003800000 */
[----:B------:R-:W-:-:S13]  /*8800*/  FSETP.NEU.AND P0, PT, |R32|, +INF , PT ;  /* 0x7f8000002000780b */ /* 0x000fda0003f0d200 */
[----:B------:R-:W-:Y:S01]  /*8810*/  @!P0 FMUL R15, RZ, R32 ;  /* 0x00000020ff0f8220 */ /* 0x000fe20000400000 */
[----:B------:R-:W-:Y:S01]  /*8820*/  @!P0 MOV R19, RZ ;  /* 0x000000ff00138202 */ /* 0x000fe20000000f00 */
[----:B------:R-:W-:Y:S06]  /*8830*/  @!P0 BRA `(.L_x_379) ;  /* 0x00000004006c8947 */ /* 0x000fec0003800000 */
[----:B------:R-:W-:Y:S01]  /*8840*/  SHF.L.U32 R15, R32, 0x8, RZ ;  /* 0x00000008200f7819 */ /* 0x000fe200000006ff */
[----:B------:R-:W-:Y:S01]  /*8850*/  HFMA2 R16, -RZ, RZ, 0, 0 ;  /* 0x00000000ff107431 */ /* 0x000fe200000001ff */
[----:B------:R-:W-:Y:S01]  /*8860*/  MOV R29, RZ ;  /* 0x000000ff001d7202 */ /* 0x000fe20000000f00 */
[----:B------:R-:W1:Y:S01]  /*8870*/  LDCU.64 UR6, c[0x4][URZ] ;  /* 0x01000000ff0677ac */ /* 0x000e620008000a00 */
[----:B------:R-:W-:Y:S01]  /*8880*/  LOP3.LUT R19, R15, 0x80000000, RZ, 0xfc, !PT ;  /* 0x800000000f137812 */ /* 0x000fe200078efcff */
[----:B------:R-:W-:Y:S01]  /*8890*/  UMOV UR5, URZ ;  /* 0x000000ff00057c82 */ /* 0x000fe20008000000 */
[----:B------:R-:W-:-:S05]  /*88a0*/  UMOV UR4, URZ ;  /* 0x000000ff00047c82 */ /* 0x000fca0008000000 */
.L_x_380:
        /* <DEDUP_REMOVED lines=65> */
.L_x_382:
[----:B------:R-:W-:Y:S05]  /*8cc0*/  BSYNC.RECONVERGENT B1 ;  /* 0x0000000000017941 */ /* 0x000fea0003800200 */
.L_x_381:
        /* <DEDUP_REMOVED lines=18> */
.L_x_379:
[----:B------:R-:W-:Y:S05]  /*8df0*/  BSYNC.RECONVERGENT B0 ;  /* 0x0000000000007941 */ /* 0x000fea0003800200 */
.L_x_378:
[----:B------:R-:W-:Y:S01]  /*8e00*/  MOV R129, R15 ;  /* 0x0000000f00817202 */ /* 0x000fe20000000f00 */
[----:B0-----:R-:W-:Y:S01]  /*8e10*/  FADD R26, R121, R121 ;  /* 0x00000079791a7221 */ /* 0x001fe20000000000 */
[----:B------:R-:W-:Y:S01]  /*8e20*/  LOP3.LUT R19, R19, 0x1, RZ, 0xc0, !PT ;  /* 0x0000000113137812 */ /* 0x000fe200078ec0ff */
[----:B------:R-:W-:Y:S01]  /*8e30*/  BSSY.RECONVERGENT B4, `(.L_x_383) ;  /* 0x0000019000047945 */ /* 0x000fe20003800200 */
[C---:B------:R-:W-:Y:S01]  /*8e40*/  FSETP.NEU.AND P0, PT, |R129|.reuse, 0.00049096695147454738617, PT ;  /* 0x3a00b43c8100780b */ /* 0x040fe20003f0d200 */
[----:B------:R-:W-:Y:S01]  /*8e50*/  FMUL R15, R129, R129 ;  /* 0x00000081810f7220 */ /* 0x000fe20000400000 */
[----:B------:R-:W0:Y:S01]  /*8e60*/  MUFU.RCP R25, R26 ;  /* 0x0000001a00197308 */ /* 0x000e220000001000 */
[----:B------:R-:W-:Y:S02]  /*8e70*/  ISETP.NE.U32.AND P1, PT, R19, 0x1, PT ;  /* 0x000000011300780c */ /* 0x000fe40003f25070 */
[----:B------:R-:W-:-:S04]  /*8e80*/  FFMA R16, R15, R122, 0.003265380859375 ;  /* 0x3b5600000f107423 */ /* 0x000fc8000000007a */
[----:B------:R-:W-:-:S04]  /*8e90*/  FFMA R16, R15, R16, 0.0242919921875 ;  /* 0x3cc700000f107423 */ /* 0x000fc80000000010 */
[----:B------:R-:W-:-:S04]  /*8ea0*/  FFMA R16, R15, R16, 0.053466796875 ;  /* 0x3d5b00000f107423 */ /* 0x000fc80000000010 */
[----:B------:R-:W-:-:S04]  /*8eb0*/  FFMA R16, R15, R16, 0.13337790966033935547 ;  /* 0x3e0894380f107423 */ /* 0x000fc80000000010 */
[C---:B------:R-:W-:Y:S01]  /*8ec0*/  FFMA R16, R15.reuse, R16, 0.33333230018615722656 ;  /* 0x3eaaaa880f107423 */ /* 0x040fe20000000010 */
[----:B------:R-:W-:-:S04]  /*8ed0*/  FMUL R15, R15, R129 ;  /* 0x000000810f0f7220 */ /* 0x000fc80000400000 */
[----:B------:R-:W-:Y:S01]  /*8ee0*/  @P0 FFMA R129, R16, R15, R129 ;  /* 0x0000000f10810223 */ /* 0x000fe20000000081 */
[----:B------:R-:W-:Y:S01]  /*8ef0*/  I2FP.F32.S32 R15, R128 ;  /* 0x00000080000f7245 */ /* 0x000fe20000201400 */
[----:B0-----:R-:W-:-:S03]  /*8f00*/  FFMA R16, -R26, R25, 1 ;  /* 0x3f8000001a107423 */ /* 0x001fc60000000119 */
        /* <DEDUP_REMOVED lines=11> */
.L_x_384:
[----:B------:R-:W-:Y:S05]  /*8fc0*/  BSYNC.RECONVERGENT B4 ;  /* 0x0000000000047941 */ /* 0x000fea0003800200 */
.L_x_383:
[----:B-1----:R-:W-:Y:S01]  /*8fd0*/  FADD R26, R129, R129 ;  /* 0x00000081811a7221 */ /* 0x002fe20000000000 */
[----:B------:R-:W-:Y:S01]  /*8fe0*/  I2FP.F32.S32 R15, R125 ;  /* 0x0000007d000f7245 */ /* 0x000fe20000201400 */
[----:B------:R-:W-:Y:S02]  /*8ff0*/  BSSY.RECONVERGENT B4, `(.L_x_385) ;  /* 0x000000d000047945 */ /* 0x000fe40003800200 */
        /* <DEDUP_REMOVED lines=12> */
.L_x_386:
[----:B------:R-:W-:Y:S05]  /*90c0*/  BSYNC.RECONVERGENT B4 ;  /* 0x0000000000047941 */ /* 0x000fea0003800200 */
.L_x_385:
[-C--:B------:R-:W-:Y:S01]  /*90d0*/  FFMA R15, R4, R6.reuse, RZ ;  /* 0x00000006040f7223 */ /* 0x080fe200000000ff */
[----:B------:R-:W-:Y:S01]  /*90e0*/  FFMA R26, R9, R6, RZ ;  /* 0x00000006091a7223 */ /* 0x000fe200000000ff */
[----:B------:R-:W-:Y:S02]  /*90f0*/  BSSY.RECONVERGENT B4, `(.L_x_387) ;  /* 0x0000018000047945 */ /* 0x000fe40003800200 */
[-C--:B------:R-:W-:Y:S01]  /*9100*/  FFMA R15, R50, R62.reuse, R15 ;  /* 0x0000003e320f7223 */ /* 0x080fe2000000000f */
[----:B------:R-:W-:-:S03]  /*9110*/  FFMA R26, R63, R62, R26 ;  /* 0x0000003e3f1a7223 */ /* 0x000fc6000000001a */
[----:B------:R-:W-:Y:S01]  /*9120*/  FFMA R16, R52, R64, R15 ;  /* 0x0000004034107223 */ /* 0x000fe2000000000f */
[----:B------:R-:W-:Y:S01]  /*9130*/  FFMA R15, R5, R6, RZ ;  /* 0x00000006050f7223 */ /* 0x000fe200000000ff */
[----:B------:R-:W-:Y:S02]  /*9140*/  FFMA R26, R47, R64, R26 ;  /* 0x000000402f1a7223 */ /* 0x000fe4000000001a */
[----:B------:R-:W-:Y:S01]  /*9150*/  FADD R16, R16, R53 ;  /* 0x0000003510107221 */ /* 0x000fe20000000000 */
[----:B------:R-:W-:-:S03]  /*9160*/  FFMA R15, R0, R62, R15 ;  /* 0x0000003e000f7223 */ /* 0x000fc6000000000f */
[----:B------:R-:W-:Y:S01]  /*9170*/  FADD R134, R16, 1.0000000116860974231e-07 ;  /* 0x33d6bf9510867421 */ /* 0x000fe20000000000 */
[----:B------:R-:W-:-:S03]  /*9180*/  FFMA R16, R2, R64, R15 ;  /* 0x0000004002107223 */ /* 0x000fc6000000000f */
[----:B------:R-:W0:Y:S01]  /*9190*/  MUFU.RCP R19, R134 ;  /* 0x0000008600137308 */ /* 0x000e220000001000 */
[----:B------:R-:W-:-:S07]  /*91a0*/  FADD R15, R16, R7 ;  /* 0x00000007100f7221 */ /* 0x000fce0000000000 */
[----:B------:R-:W1:Y:S01]  /*91b0*/  FCHK P0, R15, R134 ;  /* 0x000000860f007302 */ /* 0x000e620000000000 */
[----:B0-----:R-:W-:-:S04]  /*91c0*/  FFMA R30, -R134, R19, 1 ;  /* 0x3f800000861e7423 */ /* 0x001fc80000000113 */
[----:B------:R-:W-:Y:S01]  /*91d0*/  FFMA R30, R19, R30, R19 ;  /* 0x0000001e131e7223 */ /* 0x000fe20000000013 */
[----:B------:R-:W-:-:S03]  /*91e0*/  FADD R19, R26, R65 ;  /* 0x000000411a137221 */ /* 0x000fc60000000000 */
        /* <DEDUP_REMOVED lines=8> */
.L_x_388:
[----:B------:R-:W-:Y:S05]  /*9270*/  BSYNC.RECONVERGENT B4 ;  /* 0x0000000000047941 */ /* 0x000fea0003800200 */
.L_x_387:
        /* <DEDUP_REMOVED lines=14> */
.L_x_390:
[----:B------:R-:W-:Y:S05]  /*9360*/  BSYNC.RECONVERGENT B4 ;  /* 0x0000000000047941 */ /* 0x000fea0003800200 */
.L_x_389:
        /* <DEDUP_REMOVED lines=18> */
.L_x_392:
[----:B------:R-:W-:Y:S05]  /*9490*/  BSYNC.RECONVERGENT B4 ;  /* 0x0000000000047941 */ /* 0x000fea0003800200 */
.L_x_391:
        /* <DEDUP_REMOVED lines=16> */
.L_x_394:
[----:B------:R-:W-:Y:S05]  /*95a0*/  BSYNC.RECONVERGENT B4 ;  /* 0x0000000000047941 */ /* 0x000fea0003800200 */
.L_x_393:
        /* <DEDUP_REMOVED lines=13> */
.L_x_396:
[----:B------:R-:W-:Y:S05]  /*9680*/  BSYNC.RECONVERGENT B4 ;  /* 0x0000000000047941 */ /* 0x000fea0003800200 */
.L_x_395:
[----:B------:R-:W0:Y:S01]  /*9690*/  MUFU.RCP R16, R123 ;  /* 0x0000007b00107308 */ /* 0x000e220000001000 */
[----:B------:R-:W-:Y:S01]  /*96a0*/  FMNMX R15, -R134, R15, !PT ;  /* 0x0000000f860f7209 */ /* 0x000fe20007800100 */
[----:B------:R-:W-:Y:S01]  /*96b0*/  BSSY.RECONVERGENT B4, `(.L_x_397) ;  /* 0x0000011000047945 */ /* 0x000fe20003800200 */
[----:B------:R-:W-:Y:S01]  /*96c0*/  FMNMX R121, -R136, R121, !PT ;  /* 0x0000007988797209 */ /* 0x000fe20007800100 */
[----:B------:R-:W-:Y:S01]  /*96d0*/  FMUL R132, R123, R123 ;  /* 0x0000007b7b847220 */ /* 0x000fe20000400000 */
        /* <DEDUP_REMOVED lines=14> */
.L_x_398:
[----:B------:R-:W-:Y:S05]  /*97c0*/  BSYNC.RECONVERGENT B4 ;  /* 0x0000000000047941 */ /* 0x000fea0003800200 */
.L_x_397:
        /* <DEDUP_REMOVED lines=15> */
.L_x_400:
[----:B------:R-:W-:Y:S05]  /*98c0*/  BSYNC.RECONVERGENT B4 ;  /* 0x0000000000047941 */ /* 0x000fea0003800200 */
.L_x_399:
        /* <DEDUP_REMOVED lines=14> */
.L_x_402:
[----:B------:R-:W-:Y:S05]  /*99b0*/  BSYNC.RECONVERGENT B4 ;  /* 0x0000000000047941 */ /* 0x000fea0003800200 */
.L_x_401:
        /* <DEDUP_REMOVED lines=15> */
.L_x_404:
[----:B------:R-:W-:Y:S05]  /*9ab0*/  BSYNC.RECONVERGENT B4 ;  /* 0x0000000000047941 */ /* 0x000fea0003800200 */
.L_x_403:
[CC--:B------:R-:W-:Y:S01]  /*9ac0*/  FFMA R16, R19.reuse, R5.reuse, RZ ;  /* 0x0000000513107223 */ /* 0x0c0fe200000000ff */
[CC--:B------:R-:W-:Y:S01]  /*9ad0*/  FFMA R26, R19.reuse, R0.reuse, RZ ;  /* 0x00000000131a7223 */ /* 0x0c0fe200000000ff */
[----:B------:R-:W-:Y:S01]  /*9ae0*/  FFMA R27, RZ, R5, RZ ;  /* 0x00000005ff1b7223 */ /* 0x000fe200000000ff */
[----:B------:R-:W-:Y:S01]  /*9af0*/  FFMA R29, RZ, R0, RZ ;  /* 0x00000000ff1d7223 */ /* 0x000fe200000000ff */
[----:B------:R-:W-:Y:S01]  /*9b00*/  FFMA R25, RZ, R9, R16 ;  /* 0x00000009ff197223 */ /* 0x000fe20000000010 */
[----:B------:R-:W-:Y:S01]  /*9b10*/  FFMA R30, RZ, R63, R26 ;  /* 0x0000003fff1e7223 */ /* 0x000fe2000000001a */
[----:B------:R-:W-:Y:S01]  /*9b20*/  FFMA R16, R130, R9, R27 ;  /* 0x0000000982107223 */ /* 0x000fe2000000001b */
[----:B------:R-:W-:Y:S01]  /*9b30*/  FFMA R124, R19, R2, RZ ;  /* 0x00000002137c7223 */ /* 0x000fe200000000ff */
[C---:B------:R-:W-:Y:S01]  /*9b40*/  FFMA R26, R122.reuse, R3, R25 ;  /* 0x000000037a1a7223 */ /* 0x040fe20000000019 */
[----:B------:R-:W-:Y:S01]  /*9b50*/  FFMA R30, R122, R49, R30 ;  /* 0x000000317a1e7223 */ /* 0x000fe2000000001e */
[----:B------:R-:W-:Y:S01]  /*9b60*/  FFMA R16, R15, R3, R16 ;  /* 0x000000030f107223 */ /* 0x000fe20000000010 */
[----:B------:R-:W-:Y:S01]  /*9b70*/  FFMA R32, R130, R63, R29 ;  /* 0x0000003f82207223 */ /* 0x000fe2000000001d */
[-C--:B------:R-:W-:Y:S01]  /*9b80*/  FFMA R25, R17, R26.reuse, RZ ;  /* 0x0000001a11197223 */ /* 0x080fe200000000ff */
[-C--:B------:R-:W-:Y:S01]  /*9b90*/  FFMA R132, R13, R26.reuse, RZ ;  /* 0x0000001a0d847223 */ /* 0x080fe200000000ff */
[C---:B------:R-:W-:Y:S01]  /*9ba0*/  FFMA R134, R14.reuse, R26, RZ ;  /* 0x0000001a0e867223 */ /* 0x040fe200000000ff */
[----:B------:R-:W-:Y:S01]  /*9bb0*/  FFMA R26, R17, R16, RZ ;  /* 0x00000010111a7223 */ /* 0x000fe200000000ff */
[----:B------:R-:W-:Y:S01]  /*9bc0*/  FFMA R27, R13, R30, R25 ;  /* 0x0000001e0d1b7223 */ /* 0x000fe20000000019 */
[----:B------:R-:W-:Y:S01]  /*9bd0*/  FFMA R25, RZ, R2, RZ ;  /* 0x00000002ff197223 */ /* 0x000fe200000000ff */
[-C--:B------:R-:W-:Y:S01]  /*9be0*/  FFMA R132, R119, R30.reuse, R132 ;  /* 0x0000001e77847223 */ /* 0x080fe20000000084 */
[----:B------:R-:W-:Y:S01]  /*9bf0*/  FFMA R29, R69, R30, R134 ;  /* 0x0000001e451d7223 */ /* 0x000fe20000000086 */
[----:B------:R-:W-:Y:S01]  /*9c00*/  FFMA R17, RZ, R47, R124 ;  /* 0x0000002fff117223 */ /* 0x000fe2000000007c */
[----:B------:R-:W-:Y:S01]  /*9c10*/  FFMA R32, R15, R49, R32 ;  /* 0x000000310f207223 */ /* 0x000fe20000000020 */
[CC--:B------:R-:W-:Y:S01]  /*9c20*/  FFMA R30, R13.reuse, R16.reuse, RZ ;  /* 0x000000100d1e7223 */ /* 0x0c0fe200000000ff */
[----:B------:R-:W-:Y:S01]  /*9c30*/  FFMA R124, R14, R16, RZ ;  /* 0x000000100e7c7223 */ /* 0x000fe200000000ff */
[----:B------:R-:W-:Y:S01]  /*9c40*/  FFMA R16, R130, R47, R25 ;  /* 0x0000002f82107223 */ /* 0x000fe20000000019 */
[-C--:B------:R-:W-:Y:S01]  /*9c50*/  FFMA R26, R13, R32.reuse, R26 ;  /* 0x000000200d1a7223 */ /* 0x080fe2000000001a */
[-C--:B------:R-:W-:Y:S01]  /*9c60*/  FFMA R17, R122, R51.reuse, R17 ;  /* 0x000000337a117223 */ /* 0x080fe20000000011 */
[-C--:B------:R-:W-:Y:S01]  /*9c70*/  FFMA R30, R119, R32.reuse, R30 ;  /* 0x00000020771e7223 */ /* 0x080fe2000000001e */
[----:B------:R-:W-:Y:S01]  /*9c80*/  FFMA R13, R15, R51, R16 ;  /* 0x000000330f0d7223 */ /* 0x000fe20000000010 */
[C---:B------:R-:W-:Y:S01]  /*9c90*/  FFMA R124, R69.reuse, R32, R124 ;  /* 0x00000020457c7223 */ /* 0x040fe2000000007c */
[CC--:B------:R-:W-:Y:S01]  /*9ca0*/  FFMA R16, R14.reuse, R17.reuse, R27 ;  /* 0x000000110e107223 */ /* 0x0c0fe2000000001b */
[C---:B------:R-:W-:Y:S01]  /*9cb0*/  FFMA R132, R69.reuse, R17, R132 ;  /* 0x0000001145847223 */ /* 0x040fe20000000084 */
[-C--:B------:R-:W-:Y:S01]  /*9cc0*/  FFMA R14, R14, R13.reuse, R26 ;  /* 0x0000000d0e0e7223 */ /* 0x080fe2000000001a */
[-C--:B------:R-:W-:Y:S01]  /*9cd0*/  FFMA R30, R69, R13.reuse, R30 ;  /* 0x0000000d451e7223 */ /* 0x080fe2000000001e */
[C---:B------:R-:W-:Y:S01]  /*9ce0*/  FFMA R124, R120.reuse, R13, R124 ;  /* 0x0000000d787c7223 */ /* 0x040fe2000000007c */
[----:B------:R-:W-:Y:S01]  /*9cf0*/  FFMA R32, R120, R17, R29 ;  /* 0x0000001178207223 */ /* 0x000fe2000000001d */
[C---:B------:R-:W-:Y:S01]  /*9d00*/  FFMA R13, R16.reuse, R5, RZ ;  /* 0x00000005100d7223 */ /* 0x040fe200000000ff */
[C---:B------:R-:W-:Y:S01]  /*9d10*/  FFMA R26, R16.reuse, R9, RZ ;  /* 0x00000009101a7223 */ /* 0x040fe200000000ff */
[----:B------:R-:W-:Y:S01]  /*9d20*/  FFMA R120, R16, R3, RZ ;  /* 0x0000000310787223 */ /* 0x000fe200000000ff */
[C---:B------:R-:W-:Y:S01]  /*9d30*/  FFMA R17, R14.reuse, R5, RZ ;  /* 0x000000050e117223 */ /* 0x040fe200000000ff */
[C---:B------:R-:W-:Y:S01]  /*9d40*/  FFMA R16, R14.reuse, R9, RZ ;  /* 0x000000090e107223 */ /* 0x040fe200000000ff */
[----:B------:R-:W-:Y:S01]  /*9d50*/  FFMA R14, R14, R3, RZ ;  /* 0x000000030e0e7223 */ /* 0x000fe200000000ff */
[-C--:B------:R-:W-:Y:S01]  /*9d60*/  FFMA R13, R132, R0.reuse, R13 ;  /* 0x00000000840d7223 */ /* 0x080fe2000000000d */
[C---:B------:R-:W-:Y:S01]  /*9d70*/  FFMA R17, R30.reuse, R0, R17 ;  /* 0x000000001e117223 */ /* 0x040fe20000000011 */
[-C--:B------:R-:W-:Y:S01]  /*9d80*/  FFMA R25, R30, R63.reuse, R16 ;  /* 0x0000003f1e197223 */ /* 0x080fe20000000010 */
[C---:B------:R-:W-:Y:S01]  /*9d90*/  FFMA R26, R132.reuse, R63, R26 ;  /* 0x0000003f841a7223 */ /* 0x040fe2000000001a */
[-C--:B------:R-:W-:Y:S01]  /*9da0*/  FFMA R120, R132, R49.reuse, R120 ;  /* 0x0000003184787223 */ /* 0x080fe20000000078 */
[----:B------:R-:W-:Y:S01]  /*9db0*/  FFMA R30, R30, R49, R14 ;  /* 0x000000311e1e7223 */ /* 0x000fe2000000000e */
[-C--:B------:R-:W-:Y:S01]  /*9dc0*/  FFMA R14, R32, R2.reuse, R13 ;  /* 0x00000002200e7223 */ /* 0x080fe2000000000d */
[----:B------:R-:W-:Y:S01]  /*9dd0*/  FFMA R16, R124, R2, R17 ;  /* 0x000000027c107223 */ /* 0x000fe20000000011 */
[C---:B------:R-:W-:Y:S01]  /*9de0*/  FFMA R13, R32.reuse, R47, R26 ;  /* 0x0000002f200d7223 */ /* 0x040fe2000000001a */
[----:B------:R-:W-:Y:S01]  /*9df0*/  FFMA R120, R32, R51, R120 ;  /* 0x0000003320787223 */ /* 0x000fe20000000078 */
[-C--:B------:R-:W-:Y:S01]  /*9e00*/  FFMA R26, R14, R19.reuse, RZ ;  /* 0x000000130e1a7223 */ /* 0x080fe200000000ff */
[----:B------:R-:W-:Y:S01]  /*9e10*/  FFMA R32, RZ, R14, RZ ;  /* 0x0000000eff207223 */ /* 0x000fe200000000ff */
[----:B------:R-:W-:Y:S01]  /*9e20*/  FFMA R14, R16, R19, RZ ;  /* 0x00000013100e7223 */ /* 0x000fe200000000ff */
[C---:B------:R-:W-:Y:S01]  /*9e30*/  FFMA R25, R124.reuse, R47, R25 ;  /* 0x0000002f7c197223 */ /* 0x040fe20000000019 */
[----:B------:R-:W-:Y:S01]  /*9e40*/  FFMA R16, RZ, R16, RZ ;  /* 0x00000010ff107223 */ /* 0x000fe200000000ff */
[----:B------:R-:W-:Y:S01]  /*9e50*/  FFMA R30, R124, R51, R30 ;  /* 0x000000337c1e7223 */ /* 0x000fe2000000001e */
[----:B------:R-:W-:Y:S01]  /*9e60*/  FFMA R17, RZ, R13, R26 ;  /* 0x0000000dff117223 */ /* 0x000fe2000000001a */
[-C--:B------:R-:W-:Y:S01]  /*9e70*/  FFMA R32, R13, R130.reuse, R32 ;  /* 0x000000820d207223 */ /* 0x080fe20000000020 */
[----:B------:R-:W-:Y:S01]  /*9e80*/  FFMA R16, R25, R130, R16 ;  /* 0x0000008219107223 */ /* 0x000fe20000000010 */
[----:B------:R-:W-:Y:S01]  /*9e90*/  FFMA R13, RZ, R25, R14 ;  /* 0x00000019ff0d7223 */ /* 0x000fe2000000000e */
[CC--:B------:R-:W-:Y:S01]  /*9ea0*/  FFMA R119, R120.reuse, R122.reuse, R17 ;  /* 0x0000007a78777223 */ /* 0x0c0fe20000000011 */
[-C--:B------:R-:W-:Y:S01]  /*9eb0*/  FFMA R19, R120, R15.reuse, R32 ;  /* 0x0000000f78137223 */ /* 0x080fe20000000020 */
[C---:B------:R-:W-:Y:S01]  /*9ec0*/  FFMA R16, R30.reuse, R15, R16 ;  /* 0x0000000f1e107223 */ /* 0x040fe20000000010 */
[----:B------:R-:W-:Y:S01]  /*9ed0*/  FFMA R120, R30, R122, R13 ;  /* 0x0000007a1e787223 */ /* 0x000fe2000000000d */
[----:B------:R-:W-:Y:S01]  /*9ee0*/  FADD R17, R45, 1 ;  /* 0x3f8000002d117421 */ /* 0x000fe20000000000 */
[----:B------:R-:W-:Y:S01]  /*9ef0*/  FADD R130, R46, 1 ;  /* 0x3f8000002e827421 */ /* 0x000fe20000000000 */
[----:B------:R-:W-:Y:S01]  /*9f00*/  FADD R119, R119, 0.30000001192092895508 ;  /* 0x3e99999a77777421 */ /* 0x000fe20000000000 */
[----:B------:R-:W-:-:S07]  /*9f10*/  FADD R122, R16, 0.30000001192092895508 ;  /* 0x3e99999a107a7421 */ /* 0x000fce0000000000 */
.L_x_372:
[----:B------:R-:W-:Y:S05]  /*9f20*/  BSYNC.RECONVERGENT B3 ;  /* 0x0000000000037941 */ /* 0x000fea0003800200 */
.L_x_371:
[----:B------:R-:W0:Y:S01]  /*9f30*/  S2R R27, SR_TID.X ;  /* 0x00000000001b7919 */ /* 0x000e220000002100 */
[----:B------:R-:W-:Y:S01]  /*9f40*/  FFMA R14, R3, R6, RZ ;  /* 0x00000006030e7223 */ /* 0x000fe200000000ff */
[----:B------:R-:W1:Y:S01]  /*9f50*/  S2UR UR5, SR_CTAID.X ;  /* 0x00000000000579c3 */ /* 0x000e620000002500 */
[----:B------:R-:W0:Y:S01]  /*9f60*/  LDCU UR4, c[0x0][0x360] ;  /* 0x00006c00ff0477ac */ /* 0x000e220008000800 */
[----:B------:R-:W-:Y:S02]  /*9f70*/  HFMA2 R123, -RZ, RZ, 0, 0 ;  /* 0x00000000ff7b7431 */ /* 0x000fe400000001ff */
[----:B------:R-:W-:Y:S01]  /*9f80*/  FFMA R14, R49, R62, R14 ;  /* 0x0000003e310e7223 */ /* 0x000fe2000000000e */
[----:B------:R-:W-:Y:S01]  /*9f90*/  HFMA2 R124, -RZ, RZ, 0, 0 ;  /* 0x00000000ff7c7431 */ /* 0x000fe200000001ff */
[----:B------:R-:W-:Y:S01]  /*9fa0*/  PLOP3.LUT P0, PT, PT, PT, PT, 0x80, 0x8 ;  /* 0x000000000008781c */ /* 0x000fe20003f0f070 */
[----:B------:R-:W-:Y:S02]  /*9fb0*/  HFMA2 R131, -RZ, RZ, 0, 0 ;  /* 0x00000000ff837431 */ /* 0x000fe400000001ff */
[----:B------:R-:W-:Y:S01]  /*9fc0*/  FFMA R13, R51, R64, R14 ;  /* 0x00000040330d7223 */ /* 0x000fe2000000000e */
[----:B------:R-:W-:Y:S01]  /*9fd0*/  HFMA2 R134, -RZ, RZ, 0, 0 ;  /* 0x00000000ff867431 */ /* 0x000fe200000001ff */
[----:B------:R-:W-:Y:S01]  /*9fe0*/  PLOP3.LUT P1, PT, PT, PT, PT, 0x80, 0x8 ;  /* 0x000000000008781c */ /* 0x000fe20003f2f070 */
[----:B------:R-:W-:-:S02]  /*9ff0*/  HFMA2 R15, -RZ, RZ, 0, 0 ;  /* 0x00000000ff0f7431 */ /* 0x000fc400000001ff */
[----:B------:R-:W-:Y:S01]  /*a000*/  FADD R13, R13, R48 ;  /* 0x000000300d0d7221 */ /* 0x000fe20000000000 */
[----:B------:R-:W-:Y:S01]  /*a010*/  HFMA2 R29, -RZ, RZ, 0, 0 ;  /* 0x00000000ff1d7431 */ /* 0x000fe200000001ff */
[----:B------:R-:W-:Y:S02]  /*a020*/  CS2R R138, SRZ ;  /* 0x00000000008a7805 */ /* 0x000fe4000001ff00 */
[----:B------:R-:W-:Y:S02]  /*a030*/  MOV R129, RZ ;  /* 0x000000ff00817202 */ /* 0x000fe40000000f00 */
[----:B------:R-:W-:Y:S02]  /*a040*/  FSETP.GTU.AND P2, PT, R13, 0.20000000298023223877, PT ;  /* 0x3e4ccccd0d00780b */ /* 0x000fe40003f4c000 */
[----:B------:R-:W-:Y:S02]  /*a050*/  MOV R13, RZ ;  /* 0x000000ff000d7202 */ /* 0x000fe40000000f00 */
[----:B------:R-:W-:-:S02]  /*a060*/  MOV R133, RZ ;  /* 0x000000ff00857202 */ /* 0x000fc40000000f00 */
[----:B------:R-:W-:Y:S02]  /*a070*/  MOV R136, RZ ;  /* 0x000000ff00887202 */ /* 0x000fe40000000f00 */
[----:B-1----:R-:W-:Y:S02]  /*a080*/  MOV R14, UR5 ;  /* 0x00000005000e7c02 */ /* 0x002fe40008000f00 */
[----:B------:R-:W-:Y:S02]  /*a090*/  MOV R25, RZ ;  /* 0x000000ff00197202 */ /* 0x000fe40000000f00 */
[----:B------:R-:W-:Y:S01]  /*a0a0*/  MOV R140, RZ ;  /* 0x000000ff008c7202 */ /* 0x000fe20000000f00 */
[----:B0-----:R-:W-:Y:S01]  /*a0b0*/  IMAD R69, R14, UR4, R27 ;  /* 0x000000040e457c24 */ /* 0x001fe2000f8e021b */
[----:B------:R-:W-:Y:S06]  /*a0c0*/  @!P2 BRA `(.L_x_366) ;  /* 0x000000180044a947 */ /* 0x000fec0003800000 */
[-C--:B------:R-:W-:Y:S01]  /*a0d0*/  FMUL R15, R19, R120.reuse ;  /* 0x00000078130f7220 */ /* 0x080fe20000400000 */
[----:B------:R-:W-:Y:S02]  /*a0e0*/  PLOP3.LUT P0, PT, PT, PT, PT, 0x8, 0x80 ;  /* 0x000000000080781c */ /* 0x000fe40003f0e170 */
[----:B------:R-:W-:Y:S01]  /*a0f0*/  PLOP3.LUT P1, PT, PT, PT, PT, 0x80, 0x8 ;  /* 0x000000000008781c */ /* 0x000fe20003f2f070 */
[-C--:B------:R-:W-:Y:S01]  /*a100*/  FFMA R139, R122, R119.reuse, -R15 ;  /* 0x000000777a8b7223 */ /* 0x080fe2000000080f */
[----:B------:R-:W-:Y:S02]  /*a110*/  MOV R133, R119 ;  /* 0x0000007700857202 */ /* 0x000fe40000000f00 */
[----:B------:R-:W-:Y:S02]  /*a120*/  MOV R134, R120 ;  /* 0x0000007800867202 */ /* 0x000fe40000000f00 */
[----:B------:R-:W-:Y:S02]  /*a130*/  FSETP.NEU.AND P2, PT, R139, RZ, PT ;  /* 0x000000ff8b00720b */ /* 0x000fe40003f4d000 */
[----:B------:R-:W-:-:S02]  /*a140*/  MOV R136, R19 ;  /* 0x0000001300887202 */ /* 0x000fc40000000f00 */
[----:B------:R-:W-:Y:S02]  /*a150*/  MOV R138, R122 ;  /* 0x0000007a008a7202 */ /* 0x000fe40000000f00 */
[----:B------:R-:W-:Y:S02]  /*a160*/  MOV R15, RZ ;  /* 0x000000ff000f7202 */ /* 0x000fe40000000f00 */
[----:B------:R-:W-:-:S05]  /*a170*/  MOV R25, RZ ;  /* 0x000000ff00197202 */ /* 0x000fca0000000f00 */
[----:B------:R-:W-:Y:S05]  /*a180*/  @!P2 BRA `(.L_x_366) ;  /* 0x000000180014a947 */ /* 0x000fea0003800000 */
[----:B------:R-:W0:Y:S01]  /*a190*/  MUFU.RCP R14, R139 ;  /* 0x0000008b000e7308 */ /* 0x000e220000001000 */
[----:B------:R-:W-:Y:S07]  /*a1a0*/  BSSY.RECONVERGENT B3, `(.L_x_405) ;  /* 0x000000e000037945 */ /* 0x000fee0003800200 */
[----:B------:R-:W1:Y:S01]  /*a1b0*/  FCHK P0, R122, R139 ;  /* 0x0000008b7a007302 */ /* 0x000e620000000000 */
[----:B0-----:R-:W-:-:S04]  /*a1c0*/  FFMA R13, -R139, R14, 1 ;  /* 0x3f8000008b0d7423 */ /* 0x001fc8000000010e */
[----:B------:R-:W-:Y:S01]  /*a1d0*/  FFMA R14, R14, R13, R14 ;  /* 0x0000000d0e0e7223 */ /* 0x000fe2000000000e */
[----:B------:R-:W-:-:S03]  /*a1e0*/  FADD R13, -R120, -RZ ;  /* 0x800000ff780d7221 */ /* 0x000fc60000000100 */
        /* <DEDUP_REMOVED lines=9> */
.L_x_406:
[----:B------:R-:W-:Y:S05]  /*a280*/  BSYNC.RECONVERGENT B3 ;  /* 0x0000000000037941 */ /* 0x000fea0003800200 */
.L_x_405:
        /* <DEDUP_REMOVED lines=14> */
.L_x_408:
[----:B------:R-:W-:Y:S05]  /*a370*/  BSYNC.RECONVERGENT B3 ;  /* 0x0000000000037941 */ /* 0x000fea0003800200 */
.L_x_407:
        /* <DEDUP_REMOVED lines=14> */
.L_x_410:
[----:B------:R-:W-:Y:S05]  /*a460*/  BSYNC.RECONVERGENT B3 ;  /* 0x0000000000037941 */ /* 0x000fea0003800200 */
.L_x_409:
[----:B------:R-:W-:Y:S01]  /*a470*/  FMUL R44, R44, 255 ;  /* 0x437f00002c2c7820 */ /* 0x000fe20000400000 */
[----:B------:R-:W-:Y:S01]  /*a480*/  HFMA2 R15, -RZ, RZ, 1.5048828125, 33.21875 ;  /* 0x3e055027ff0f7431 */ /* 0x000fe200000001ff */
[----:B------:R-:W0:Y:S01]  /*a490*/  LDCU.64 UR4, c[0x0][0x828] ;  /* 0x00010500ff0477ac */ /* 0x000e220008000a00 */
[----:B------:R-:W-:Y:S02]  /*a4a0*/  BSSY.RECONVERGENT B3, `(.L_x_411) ;  /* 0x000002f000037945 */ /* 0x000fe40003800200 */
[----:B------:R-:W-:-:S13]  /*a4b0*/  FSETP.GEU.AND P0, PT, R44, 1.175494350822287508e-38, PT ;  /* 0x008000002c00780b */ /* 0x000fda0003f0e000 */
[----:B------:R-:W-:Y:S01]  /*a4c0*/  @!P0 FMUL R44, R44, 8388608 ;  /* 0x4b0000002c2c8820 */ /* 0x000fe20000400000 */
[----:B0-----:R-:W-:-:S04]  /*a4d0*/  I2FP.F32.S32 R123, UR4 ;  /* 0x00000004007b7c45 */ /* 0x001fc80008201400 */
[----:B------:R-:W-:Y:S01]  /*a4e0*/  IADD3 R14, PT, PT, R44, -0x3f2aaaab, RZ ;  /* 0xc0d555552c0e7810 */ /* 0x000fe20007ffe0ff */
[----:B------:R-:W-:-:S03]  /*a4f0*/  FFMA R123, R123, R130, -1 ;  /* 0xbf8000007b7b7423 */ /* 0x000fc60000000082 */
[----:B------:R-:W-:-:S04]  /*a500*/  LOP3.LUT R25, R14, 0xff800000, RZ, 0xc0, !PT ;  /* 0xff8000000e197812 */ /* 0x000fc800078ec0ff */
[-C--:B------:R-:W-:Y:S02]  /*a510*/  IADD3 R14, PT, PT, R44, -R25.reuse, RZ ;  /* 0x800000192c0e7210 */ /* 0x080fe40007ffe0ff */
[----:B------:R-:W-:-:S03]  /*a520*/  I2FP.F32.S32 R25, R25 ;  /* 0x0000001900197245 */ /* 0x000fc60000201400 */
[----:B------:R-:W-:Y:S01]  /*a530*/  FADD R16, R14, -1 ;  /* 0xbf8000000e107421 */ /* 0x000fe20000000000 */
[----:B------:R-:W-:Y:S02]  /*a540*/  FSEL R14, RZ, -23, P0 ;  /* 0xc1b80000ff0e7808 */ /* 0x000fe40000000000 */
[----:B------:R-:W-:Y:S01]  /*a550*/  ISETP.GT.U32.AND P0, PT, R44, 0x7f7fffff, PT ;  /* 0x7f7fffff2c00780c */ /* 0x000fe20003f04070 */
[C---:B------:R-:W-:Y:S02]  /*a560*/  FFMA R15, R16.reuse, -R15, 0.14084610342979431152 ;  /* 0x3e1039f6100f7423 */ /* 0x040fe4000000080f */
[----:B------:R-:W-:Y:S01]  /*a570*/  FFMA R14, R25, 1.1920928955078125e-07, R14 ;  /* 0x34000000190e7823 */ /* 0x000fe2000000000e */
[----:B------:R-:W-:Y:S01]  /*a580*/  MOV R25, 0x7f800000 ;  /* 0x7f80000000197802 */ /* 0x000fe20000000f00 */
        /* <DEDUP_REMOVED lines=17> */
[----:B------:R-:W-:-:S04]  /*a6a0*/  FADD R121, R14, R14 ;  /* 0x0000000e0e797221 */ /* 0x000fc80000000000 */
[----:B------:R-:W-:Y:S01]  /*a6b0*/  FFMA R44, R44, R17, -1 ;  /* 0xbf8000002c2c7423 */ /* 0x000fe20000000011 */
[----:B------:R-:W-:-:S05]  /*a6c0*/  FSEL R121, R121, -INF , P0 ;  /* 0xff80000079797808 */ /* 0x000fca0000000000 */
[----:B------:R-:W-:Y:S01]  /*a6d0*/  FMUL R14, R15, -R121 ;  /* 0x800000790f0e7220 */ /* 0x000fe20000400000 */
[----:B0-----:R-:W-:-:S03]  /*a6e0*/  FFMA R25, -R29, R16, 1 ;  /* 0x3f8000001d197423 */ /* 0x001fc60000000110 */
[----:B------:R-:W0:Y:S01]  /*a6f0*/  FCHK P0, R14, R29 ;  /* 0x0000001d0e007302 */ /* 0x000e220000000000 */
        /* <DEDUP_REMOVED lines=9> */
.L_x_412:
[----:B------:R-:W-:Y:S05]  /*a790*/  BSYNC.RECONVERGENT B3 ;  /* 0x0000000000037941 */ /* 0x000fea0003800200 */
.L_x_411:
        /* <DEDUP_REMOVED lines=8> */
.L_x_414:
[C---:B-1----:R-:W-:Y:S01]  /*a820*/  FMUL.FTZ R16, R26.reuse, R15 ;  /* 0x0000000f1a107220 */ /* 0x042fe20000410000 */
[----:B------:R-:W-:-:S03]  /*a830*/  FMUL.FTZ R25, R26, 0.5 ;  /* 0x3f0000001a197820 */ /* 0x000fc60000410000 */
[----:B------:R-:W-:-:S04]  /*a840*/  FFMA R15, -R16, R16, R15 ;  /* 0x00000010100f7223 */ /* 0x000fc8000000010f */
[----:B------:R-:W-:-:S07]  /*a850*/  FFMA R25, R15, R25, R16 ;  /* 0x000000190f197223 */ /* 0x000fce0000000010 */
.L_x_415:
[----:B------:R-:W-:Y:S05]  /*a860*/  BSYNC.RECONVERGENT B0 ;  /* 0x0000000000007941 */ /* 0x000fea0003800200 */
.L_x_413:
        /* <DEDUP_REMOVED lines=16> */
.L_x_417:
[----:B------:R-:W-:Y:S05]  /*a970*/  BSYNC.RECONVERGENT B3 ;  /* 0x0000000000037941 */ /* 0x000fea0003800200 */
.L_x_416:
[----:B------:R-:W-:Y:S01]  /*a980*/  IADD3 R14, PT, PT, R15, -0xd000000, RZ ;  /* 0xf30000000f0e7810 */ /* 0x000fe20007ffe0ff */
[----:B------:R0:W1:Y:S01]  /*a990*/  MUFU.RSQ R16, R15 ;  /* 0x0000000f00107308 */ /* 0x0000620000001400 */
[----:B------:R-:W-:Y:S02]  /*a9a0*/  BSSY.RECONVERGENT B0, `(.L_x_418) ;  /* 0x000000a000007945 */ /* 0x000fe40003800200 */
[----:B------:R-:W-:-:S13]  /*a9b0*/  ISETP.GT.U32.AND P0, PT, R14, 0x727fffff, PT ;  /* 0x727fffff0e00780c */ /* 0x000fda0003f04070 */
[----:B0-----:R-:W-:Y:S05]  /*a9c0*/  @!P0 BRA `(.L_x_419) ;  /* 0x00000000000c8947 */ /* 0x001fea0003800000 */
[----:B-1----:R-:W-:-:S07]  /*a9d0*/  MOV R16, 0xa9f0 ;  /* 0x0000a9f000107802 */ /* 0x002fce0000000f00 */
[----:B--23-5:R-:W-:Y:S05]  /*a9e0*/  CALL.REL.NOINC `($__internal_6_$__cuda_sm20_sqrt_rn_f32_slowpath) ;  /* 0x000000d800447944 */ /* 0x02cfea0003c00000 */
[----:B------:R-:W-:Y:S05]  /*a9f0*/  BRA `(.L_x_420) ;  /* 0x0000000000107947 */ /* 0x000fea0003800000 */
.L_x_419:
[C---:B-1----:R-:W-:Y:S01]  /*aa00*/  FMUL.FTZ R14, R16.reuse, R15 ;  /* 0x0000000f100e7220 */ /* 0x042fe20000410000 */
[----:B------:R-:W-:-:S03]  /*aa10*/  FMUL.FTZ R25, R16, 0.5 ;  /* 0x3f00000010197820 */ /* 0x000fc60000410000 */
[----:B------:R-:W-:-:S04]  /*aa20*/  FFMA R15, -R14, R14, R15 ;  /* 0x0000000e0e0f7223 */ /* 0x000fc8000000010f */
[----:B------:R-:W-:-:S07]  /*aa30*/  FFMA R25, R15, R25, R14 ;  /* 0x000000190f197223 */ /* 0x000fce000000000e */
.L_x_420:
[----:B------:R-:W-:Y:S05]  /*aa40*/  BSYNC.RECONVERGENT B0 ;  /* 0x0000000000007941 */ /* 0x000fea0003800200 */
.L_x_418:
[----:B------:R-:W-:Y:S01]  /*aa50*/  FSEL R132, R25, -R25, !P4 ;  /* 0x8000001919847208 */ /* 0x000fe20006000000 */
[----:B------:R-:W-:Y:S04]  /*aa60*/  BSSY.RECONVERGENT B0, `(.L_x_421) ;  /* 0x0000012000007945 */ /* 0x000fe80003800200 */
[----:B------:R-:W-:-:S04]  /*aa70*/  FFMA R14, R123, 0.5, -R132 ;  /* 0x3f0000007b0e7823 */ /* 0x000fc80000000884 */
[----:B------:R-:W-:-:S04]  /*aa80*/  FFMA R124, R123, -0.5, R14 ;  /* 0xbf0000007b7c7823 */ /* 0x000fc8000000000e */
[----:B------:R-:W-:-:S04]  /*aa90*/  FMUL R14, R69, R124 ;  /* 0x0000007c450e7220 */ /* 0x000fc80000400000 */
        /* <DEDUP_REMOVED lines=8> */
[----:B--23-5:R-:W-:Y:S05]  /*ab20*/  CALL.REL.NOINC `($__internal_6_$__cuda_sm20_sqrt_rn_f32_slowpath) ;  /* 0x000000d400f47944 */ /* 0x02cfea0003c00000 */
[----:B------:R-:W-:Y:S05]  /*ab30*/  BRA `(.L_x_423) ;  /* 0x0000000000107947 */ /* 0x000fea0003800000 */
.L_x_422:
[----:B------:R-:W-:Y:S01]  /*ab40*/  FMUL.FTZ R25, R14, R15 ;  /* 0x0000000f0e197220 */ /* 0x000fe20000410000 */
[----:B------:R-:W-:-:S03]  /*ab50*/  FMUL.FTZ R15, R15, 0.5 ;  /* 0x3f0000000f0f7820 */ /* 0x000fc60000410000 */
[----:B------:R-:W-:-:S04]  /*ab60*/  FFMA R14, -R25, R25, R14 ;  /* 0x00000019190e7223 */ /* 0x000fc8000000010e */
[----:B------:R-:W-:-:S07]  /*ab70*/  FFMA R25, R14, R15, R25 ;  /* 0x0000000f0e197223 */ /* 0x000fce0000000019 */
.L_x_423:
[----:B------:R-:W-:Y:S05]  /*ab80*/  BSYNC.RECONVERGENT B0 ;  /* 0x0000000000007941 */ /* 0x000fea0003800200 */
.L_x_421:
        /* <DEDUP_REMOVED lines=16> */
.L_x_425:
[----:B------:R-:W-:Y:S05]  /*ac90*/  BSYNC.RECONVERGENT B3 ;  /* 0x0000000000037941 */ /* 0x000fea0003800200 */
.L_x_424:
        /* <DEDUP_REMOVED lines=14> */
.L_x_427:
[----:B------:R-:W-:Y:S05]  /*ad80*/  BSYNC.RECONVERGENT B3 ;  /* 0x0000000000037941 */ /* 0x000fea0003800200 */
.L_x_426:
[C---:B------:R-:W-:Y:S01]  /*ad90*/  FFMA R17, R44.reuse, 0.5, -R129 ;  /* 0x3f0000002c117823 */ /* 0x040fe20000000881 */
[----:B------:R-:W0:Y:S01]  /*ada0*/  LDCU UR4, c[0x0][0x834] ;  /* 0x00010680ff0477ac */ /* 0x000e220008000800 */
[----:B------:R-:W0:Y:S01]  /*adb0*/  F2I.TRUNC.NTZ R15, R15 ;  /* 0x0000000f000f7305 */ /* 0x000e22000020f100 */
[----:B------:R-:W-:Y:S01]  /*adc0*/  BSSY.RECONVERGENT B0, `(.L_x_428) ;  /* 0x0000012000007945 */ /* 0x000fe20003800200 */
[----:B------:R-:W-:-:S04]  /*add0*/  FFMA R134, R44, -0.5, R17 ;  /* 0xbf0000002c867823 */ /* 0x000fc80000000011 */
[----:B------:R-:W-:-:S04]  /*ade0*/  FMUL R14, R69, R134 ;  /* 0x00000086450e7220 */ /* 0x000fc80000400000 */
[----:B------:R-:W-:-:S04]  /*adf0*/  FMUL R14, R134, R14 ;  /* 0x0000000e860e7220 */ /* 0x000fc80000400000 */
[----:B------:R-:W-:Y:S01]  /*ae00*/  FFMA R16, R121, R118, R14 ;  /* 0x0000007679107223 */ /* 0x000fe2000000000e */
[----:B0-----:R-:W-:-:S03]  /*ae10*/  VIMNMX.RELU R124, PT, PT, R15, UR4, PT ;  /* 0x000000040f7c7c48 */ /* 0x001fc6000bfe1100 */
        /* <DEDUP_REMOVED lines=8> */
.L_x_429:
[----:B------:R-:W-:Y:S01]  /*aea0*/  FMUL.FTZ R25, R16, R17 ;  /* 0x0000001110197220 */ /* 0x000fe20000410000 */
[----:B------:R-:W-:-:S03]  /*aeb0*/  FMUL.FTZ R15, R17, 0.5 ;  /* 0x3f000000110f7820 */ /* 0x000fc60000410000 */
[----:B------:R-:W-:-:S04]  /*aec0*/  FFMA R14, -R25, R25, R16 ;  /* 0x00000019190e7223 */ /* 0x000fc80000000110 */
[----:B------:R-:W-:-:S07]  /*aed0*/  FFMA R25, R14, R15, R25 ;  /* 0x0000000f0e197223 */ /* 0x000fce0000000019 */
.L_x_430:
[----:B------:R-:W-:Y:S05]  /*aee0*/  BSYNC.RECONVERGENT B0 ;  /* 0x0000000000007941 */ /* 0x000fea0003800200 */
.L_x_428:
        /* <DEDUP_REMOVED lines=16> */
.L_x_432:
[----:B------:R-:W-:Y:S05]  /*aff0*/  BSYNC.RECONVERGENT B3 ;  /* 0x0000000000037941 */ /* 0x000fea0003800200 */
.L_x_431:
        /* <DEDUP_REMOVED lines=14> */
.L_x_434:
[----:B------:R-:W-:Y:S05]  /*b0e0*/  BSYNC.RECONVERGENT B3 ;  /* 0x0000000000037941 */ /* 0x000fea0003800200 */
.L_x_433:
[C---:B------:R-:W-:Y:S01]  /*b0f0*/  FFMA R14, R123.reuse, 0.5, R132 ;  /* 0x3f0000007b0e7823 */ /* 0x040fe20000000084 */
        /* <DEDUP_REMOVED lines=16> */
.L_x_436:
[----:B------:R-:W-:Y:S01]  /*b200*/  FMUL.FTZ R25, R16, R17 ;  /* 0x0000001110197220 */ /* 0x000fe20000410000 */
[----:B------:R-:W-:-:S03]  /*b210*/  FMUL.FTZ R15, R17, 0.5 ;  /* 0x3f000000110f7820 */ /* 0x000fc60000410000 */
[----:B------:R-:W-:-:S04]  /*b220*/  FFMA R14, -R25, R25, R16 ;  /* 0x00000019190e7223 */ /* 0x000fc80000000110 */
[----:B------:R-:W-:-:S07]  /*b230*/  FFMA R25, R14, R15, R25 ;  /* 0x0000000f0e197223 */ /* 0x000fce0000000019 */
.L_x_437:
[----:B------:R-:W-:Y:S05]  /*b240*/  BSYNC.RECONVERGENT B0 ;  /* 0x0000000000007941 */ /* 0x000fea0003800200 */
.L_x_435:
        /* <DEDUP_REMOVED lines=14> */
.L_x_439:
[----:B------:R-:W-:Y:S05]  /*b330*/  BSYNC.RECONVERGENT B3 ;  /* 0x0000000000037941 */ /* 0x000fea0003800200 */
.L_x_438:
        /* <DEDUP_REMOVED lines=14> */
.L_x_441:
[----:B------:R-:W-:Y:S05]  /*b420*/  BSYNC.RECONVERGENT B3 ;  /* 0x0000000000037941 */ /* 0x000fea0003800200 */
.L_x_440:
[C---:B------:R-:W-:Y:S01]  /*b430*/  FFMA R129, R44.reuse, 0.5, R129 ;  /* 0x3f0000002c817823 */ /* 0x040fe20000000081 */
[----:B------:R-:W-:Y:S01]  /*b440*/  FADD R15, R15, 1 ;  /* 0x3f8000000f0f7421 */ /* 0x000fe20000000000 */
[----:B------:R-:W0:Y:S01]  /*b450*/  LDCU UR4, c[0x0][0x834] ;  /* 0x00010680ff0477ac */ /* 0x000e220008000800 */
[----:B------:R-:W-:Y:S01]  /*b460*/  BSSY.RECONVERGENT B0, `(.L_x_442) ;  /* 0x0000013000007945 */ /* 0x000fe20003800200 */
[----:B------:R-:W-:-:S03]  /*b470*/  FFMA R44, R44, -0.5, R129 ;  /* 0xbf0000002c2c7823 */ /* 0x000fc60000000081 */
[----:B------:R-:W0:Y:S01]  /*b480*/  F2I.TRUNC.NTZ R15, R15 ;  /* 0x0000000f000f7305 */ /* 0x000e22000020f100 */
[----:B------:R-:W-:-:S04]  /*b490*/  FMUL R69, R69, R44 ;  /* 0x0000002c45457220 */ /* 0x000fc80000400000 */
        /* <DEDUP_REMOVED lines=11> */
.L_x_443:
[----:B------:R-:W-:Y:S01]  /*b550*/  FMUL.FTZ R25, R16, R17 ;  /* 0x0000001110197220 */ /* 0x000fe20000410000 */
[----:B------:R-:W-:-:S03]  /*b560*/  FMUL.FTZ R15, R17, 0.5 ;  /* 0x3f000000110f7820 */ /* 0x000fc60000410000 */
[----:B------:R-:W-:-:S04]  /*b570*/  FFMA R14, -R25, R25, R16 ;  /* 0x00000019190e7223 */ /* 0x000fc80000000110 */
[----:B------:R-:W-:-:S07]  /*b580*/  FFMA R25, R14, R15, R25 ;  /* 0x0000000f0e197223 */ /* 0x000fce0000000019 */
.L_x_444:
[----:B------:R-:W-:Y:S05]  /*b590*/  BSYNC.RECONVERGENT B0 ;  /* 0x0000000000007941 */ /* 0x000fea0003800200 */
.L_x_442:
        /* <DEDUP_REMOVED lines=14> */
.L_x_446:
[----:B------:R-:W-:Y:S05]  /*b680*/  BSYNC.RECONVERGENT B3 ;  /* 0x0000000000037941 */ /* 0x000fea0003800200 */
.L_x_445:
        /* <DEDUP_REMOVED lines=14> */
.L_x_448:
[----:B------:R-:W-:Y:S05]  /*b770*/  BSYNC.RECONVERGENT B3 ;  /* 0x0000000000037941 */ /* 0x000fea0003800200 */
.L_x_447:
[----:B------:R-:W-:Y:S01]  /*b780*/  FADD R15, R15, 1 ;  /* 0x3f8000000f0f7421 */ /* 0x000fe20000000000 */
[----:B------:R-:W0:Y:S01]  /*b790*/  LDCU UR4, c[0x0][0x830] ;  /* 0x00010600ff0477ac */ /* 0x000e220008000800 */
[----:B------:R-:W-:Y:S01]  /*b7a0*/  IADD3 R124, PT, PT, -R124, R69, RZ ;  /* 0x000000457c7c7210 */ /* 0x000fe20007ffe1ff */
[----:B------:R-:W1:Y:S01]  /*b7b0*/  S2R R27, SR_TID.X ;  /* 0x00000000001b7919 */ /* 0x000e620000002100 */
[----:B------:R-:W1:Y:S01]  /*b7c0*/  S2UR UR5, SR_CTAID.X ;  /* 0x00000000000579c3 */ /* 0x000e620000002500 */
[----:B------:R-:W4:Y:S01]  /*b7d0*/  LDCU.64 UR6, c[0x0][0x828] ;  /* 0x00010500ff0677ac */ /* 0x000f220008000a00 */
[----:B------:R-:W0:Y:S01]  /*b7e0*/  F2I.TRUNC.NTZ R15, R15 ;  /* 0x0000000f000f7305 */ /* 0x000e22000020f100 */
[----:B------:R-:W-:Y:S01]  /*b7f0*/  ISETP.NE.AND P1, PT, R124, RZ, PT ;  /* 0x000000ff7c00720c */ /* 0x000fe20003f25270 */
[----:B------:R-:W-:Y:S02]  /*b800*/  HFMA2 R118, -RZ, RZ, 0, 0 ;  /* 0x00000000ff767431 */ /* 0x000fe400000001ff */
[C---:B------:R-:W-:Y:S01]  /*b810*/  FMUL R139, R19.reuse, R120 ;  /* 0x00000078138b7220 */ /* 0x040fe20000400000 */
[----:B------:R-:W-:Y:S01]  /*b820*/  HFMA2 R25, -RZ, RZ, 0, 0 ;  /* 0x00000000ff197431 */ /* 0x000fe200000001ff */
[----:B------:R-:W-:Y:S01]  /*b830*/  PLOP3.LUT P2, PT, PT, PT, PT, 0x8, 0x80 ;  /* 0x000000000080781c */ /* 0x000fe20003f4e170 */
[----:B------:R-:W-:Y:S01]  /*b840*/  FADD R124, -R19, -RZ ;  /* 0x800000ff137c7221 */ /* 0x000fe20000000100 */
[----:B------:R-:W-:Y:S01]  /*b850*/  FFMA R139, R122, R119, -R139 ;  /* 0x000000777a8b7223 */ /* 0x000fe2000000088b */
[----:B------:R-:W-:-:S02]  /*b860*/  PLOP3.LUT P0, PT, PT, PT, PT, 0x8, 0x80 ;  /* 0x000000000080781c */ /* 0x000fc40003f0e170 */
[----:B------:R-:W-:Y:S01]  /*b870*/  P2R R141, PR, RZ, 0x4 ;  /* 0x00000004ff8d7803 */ /* 0x000fe20000000000 */
[----:B------:R-:W-:Y:S01]  /*b880*/  FMUL R131, R139, R139 ;  /* 0x0000008b8b837220 */ /* 0x000fe20000400000 */
[----:B------:R-:W-:Y:S02]  /*b890*/  MOV R134, R120 ;  /* 0x0000007800867202 */ /* 0x000fe40000000f00 */
[----:B------:R-:W-:Y:S02]  /*b8a0*/  MOV R136, R19 ;  /* 0x0000001300887202 */ /* 0x000fe40000000f00 */
[----:B0-----:R-:W-:Y:S02]  /*b8b0*/  VIMNMX.RELU R14, PT, PT, R15, UR4, PT ;  /* 0x000000040f0e7c48 */ /* 0x001fe4000bfe1100 */
[----:B----4-:R-:W-:Y:S02]  /*b8c0*/  I2FP.F32.S32 R29, UR6 ;  /* 0x00000006001d7c45 */ /* 0x010fe40008201400 */
[----:B------:R-:W-:-:S02]  /*b8d0*/  IADD3 R14, PT, PT, -R133, R14, RZ ;  /* 0x0000000e850e7210 */ /* 0x000fc40007ffe1ff */
[----:B------:R-:W-:Y:S02]  /*b8e0*/  I2FP.F32.S32 R140, UR7 ;  /* 0x00000007008c7c45 */ /* 0x000fe40008201400 */
[----:B------:R-:W-:Y:S02]  /*b8f0*/  ISETP.EQ.OR P1, PT, R14, RZ, !P1 ;  /* 0x000000ff0e00720c */ /* 0x000fe40004f22670 */
[----:B------:R-:W-:Y:S02]  /*b900*/  MOV R15, RZ ;  /* 0x000000ff000f7202 */ /* 0x000fe40000000f00 */
[-C--:B------:R-:W-:Y:S02]  /*b910*/  MOV R123, R122.reuse ;  /* 0x0000007a007b7202 */ /* 0x080fe40000000f00 */
[----:B------:R-:W-:Y:S02]  /*b920*/  MOV R138, R122 ;  /* 0x0000007a008a7202 */ /* 0x000fe40000000f00 */
[----:B------:R-:W-:-:S02]  /*b930*/  MOV R129, R119 ;  /* 0x0000007700817202 */ /* 0x000fc40000000f00 */
[----:B------:R-:W-:Y:S02]  /*b940*/  MOV R133, R119 ;  /* 0x0000007700857202 */ /* 0x000fe40000000f00 */
[----:B------:R-:W-:Y:S01]  /*b950*/  LOP3.LUT R29, RZ, 0x80000000, R29, 0xb8, !PT ;  /* 0x80000000ff1d7812 */ /* 0x000fe200078eb81d */
[----:B------:R-:W1:Y:S01]  /*b960*/  @!P1 LDC R14, c[0x0][0x360] ;  /* 0x0000d800ff0e9b82 */ /* 0x000e620000000800 */
[----:B------:R-:W0:Y:S01]  /*b970*/  LDCU UR4, c[0x0][0x360] ;  /* 0x00006c00ff0477ac */ /* 0x000e220008000800 */
[----:B------:R-:W-:Y:S02]  /*b980*/  LOP3.LUT R140, RZ, 0x80000000, R140, 0xb8, !PT ;  /* 0x80000000ff8c7812 */ /* 0x000fe400078eb88c */
[----:B------:R-:W-:Y:S02]  /*b990*/  @!P1 MOV R25, 0x2 ;  /* 0x0000000200199802 */ /* 0x000fe40000000f00 */
[----:B------:R-:W-:Y:S01]  /*b9a0*/  @!P1 MOV R15, 0x1 ;  /* 0x00000001000f9802 */ /* 0x000fe20000000f00 */
[----:B-1----:R-:W-:Y:S01]  /*b9b0*/  @!P1 IMAD R118, R14, UR5, R27 ;  /* 0x000000050e769c24 */ /* 0x002fe2000f8e021b */
[----:B------:R-:W-:-:S05]  /*b9c0*/  MOV R14, UR5 ;  /* 0x00000005000e7c02 */ /* 0x000fca0008000f00 */
[----:B0-----:R-:W-:-:S07]  /*b9d0*/  IMAD R69, R14, UR4, R27 ;  /* 0x000000040e457c24 */ /* 0x001fce000f8e021b */
.L_x_366:
[----:B------:R-:W-:Y:S05]  /*b9e0*/  BSYNC.RECONVERGENT B2 ;  /* 0x0000000000027941 */ /* 0x000fea0003800200 */
.L_x_365:
[----:B------:R-:W0:Y:S01]  /*b9f0*/  LDCU UR4, c[0x0][0x360] ;  /* 0x00006c00ff0477ac */ /* 0x000e220008000800 */
[----:B------:R-:W1:Y:S01]  /*ba00*/  LDCU UR5, c[0x0][0x39c] ;  /* 0x00007380ff0577ac */ /* 0x000e620008000800 */
[----:B0-----:R-:W-:-:S05]  /*ba10*/  IMAD R14, R14, UR4, R27 ;  /* 0x000000040e0e7c24 */ /* 0x001fca000f8e021b */
[----:B-1----:R-:W-:-:S13]  /*ba20*/  ISETP.GE.U32.AND P2, PT, R14, UR5, PT ;  /* 0x000000050e007c0c */ /* 0x002fda000bf46070 */
[----:B------:R-:W-:Y:S05]  /*ba30*/  @P2 EXIT ;  /* 0x000000000000294d */ /* 0x000fea0003800000 */
[----:B------:R-:W-:Y:S01]  /*ba40*/  BSSY.RECONVERGENT B2, `(.L_x_449) ;  /* 0x00000bb000027945 */ /* 0x000fe20003800200 */
[----:B------:R-:W-:Y:S01]  /*ba50*/  HFMA2 R19, -RZ, RZ, 0, 0 ;  /* 0x00000000ff137431 */ /* 0x000fe200000001ff */
[----:B------:R-:W-:Y:S01]  /*ba60*/  MOV R119, RZ ;  /* 0x000000ff00777202 */ /* 0x000fe20000000f00 */
[----:B------:R-:W-:Y:S01]  /*ba70*/  HFMA2 R46, -RZ, RZ, 0, 0 ;  /* 0x00000000ff2e7431 */ /* 0x000fe200000001ff */
[----:B------:R-:W-:Y:S01]  /*ba80*/  CS2R R44, SRZ ;  /* 0x00000000002c7805 */ /* 0x000fe2000001ff00 */
[----:B------:R-:W-:Y:S01]  /*ba90*/  HFMA2 R132, -RZ, RZ, 0, 0 ;  /* 0x00000000ff847431 */ /* 0x000fe200000001ff */
[----:B------:R-:W-:Y:S01]  /*baa0*/  MOV R130, RZ ;  /* 0x000000ff00827202 */ /* 0x000fe20000000f00 */
[----:B------:R-:W-:Y:S01]  /*bab0*/  HFMA2 R137, -RZ, RZ, 0, 0 ;  /* 0x00000000ff897431 */ /* 0x000fe200000001ff */
[----:B------:R-:W-:Y:S02]  /*bac0*/  MOV R135, RZ ;  /* 0x000000ff00877202 */ /* 0x000fe40000000f00 */
[----:B------:R-:W-:Y:S01]  /*bad0*/  MOV R17, RZ ;  /* 0x000000ff00117202 */ /* 0x000fe20000000f00 */
[----:B------:R-:W-:Y:S06]  /*bae0*/  @P0 BRA `(.L_x_450) ;  /* 0x0000000800c00947 */ /* 0x000fec0003800000 */
[----:B------:R-:W-:Y:S01]  /*baf0*/  ISETP.NE.AND P3, PT, R141, RZ, PT ;  /* 0x000000ff8d00720c */ /* 0x000fe20003f65270 */
[----:B------:R-:W-:Y:S01]  /*bb00*/  BSSY.RECONVERGENT B3, `(.L_x_451) ;  /* 0x000009a000037945 */ /* 0x000fe20003800200 */
[----:B------:R-:W-:Y:S02]  /*bb10*/  MOV R27, RZ ;  /* 0x000000ff001b7202 */ /* 0x000fe40000000f00 */
[----:B------:R-:W-:Y:S02]  /*bb20*/  CS2R R44, SRZ ;  /* 0x00000000002c7805 */ /* 0x000fe4000001ff00 */
[----:B------:R-:W-:Y:S02]  /*bb30*/  MOV R31, RZ ;  /* 0x000000ff001f7202 */ /* 0x000fe40000000f00 */
[----:B------:R-:W-:Y:S02]  /*bb40*/  CS2R R16, SRZ ;  /* 0x0000000000107805 */ /* 0x000fe4000001ff00 */
[----:B------:R-:W-:-:S02]  /*bb50*/  MOV R33, RZ ;  /* 0x000000ff00217202 */ /* 0x000fc40000000f00 */
[----:B------:R-:W-:Y:S02]  /*bb60*/  MOV R14, RZ ;  /* 0x000000ff000e7202 */ /* 0x000fe40000000f00 */
[----:B------:R-:W-:Y:S02]  /*bb70*/  MOV R19, RZ ;  /* 0x000000ff00137202 */ /* 0x000fe40000000f00 */
[----:B------:R-:W-:Y:S02]  /*bb80*/  MOV R119, RZ ;  /* 0x000000ff00777202 */ /* 0x000fe40000000f00 */
[----:B------:R-:W-:Y:S01]  /*bb90*/  MOV R46, RZ ;  /* 0x000000ff002e7202 */ /* 0x000fe20000000f00 */
[----:B------:R-:W-:Y:S06]  /*bba0*/  @P3 BRA `(.L_x_452) ;  /* 0x00000008003c3947 */ /* 0x000fec0003800000 */
[----:B------:R-:W0:Y:S01]  /*bbb0*/  MUFU.RCP R14, R131 ;  /* 0x00000083000e7308 */ /* 0x000e220000001000 */
[----:B------:R-:W-:Y:S01]  /*bbc0*/  BSSY.RECONVERGENT B0, `(.L_x_453) ;  /* 0x000004b000007945 */ /* 0x000fe20003800200 */
[----:B------:R-:W-:Y:S01]  /*bbd0*/  HFMA2 R120, -RZ, RZ, 0, 0 ;  /* 0x00000000ff787431 */ /* 0x000fe200000001ff */
[----:B------:R-:W-:Y:S01]  /*bbe0*/  CS2R R44, SRZ ;  /* 0x00000000002c7805 */ /* 0x000fe2000001ff00 */
[----:B------:R-:W-:Y:S01]  /*bbf0*/  HFMA2 R122, -RZ, RZ, 0, 0 ;  /* 0x00000000ff7a7431 */ /* 0x000fe200000001ff */
[----:B------:R-:W-:Y:S01]  /*bc00*/  MOV R46, RZ ;  /* 0x000000ff002e7202 */ /* 0x000fe20000000f00 */
[----:B------:R-:W-:Y:S01]  /*bc10*/  HFMA2 R30, -RZ, RZ, 0, 0 ;  /* 0x00000000ff1e7431 */ /* 0x000fe200000001ff */
[----:B------:R-:W-:Y:S01]  /*bc20*/  MOV R130, RZ ;  /* 0x000000ff00827202 */ /* 0x000fe20000000f00 */
[----:B------:R-:W-:Y:S01]  /*bc30*/  HFMA2 R19, -RZ, RZ, 0, 0 ;  /* 0x00000000ff137431 */ /* 0x000fe200000001ff */
[----:B------:R-:W-:Y:S01]  /*bc40*/  MOV R132, RZ ;  /* 0x000000ff00847202 */ /* 0x000fe20000000f00 */
[----:B0-----:R-:W-:-:S04]  /*bc50*/  FFMA R17, R14, -R131, 1 ;  /* 0x3f8000000e117423 */ /* 0x001fc80000000883 */
[----:B------:R-:W-:Y:S01]  /*bc60*/  FFMA R14, R14, R17, R14 ;  /* 0x000000110e0e7223 */ /* 0x000fe2000000000e */
[----:B------:R-:W-:Y:S01]  /*bc70*/  MOV R17, RZ ;  /* 0x000000ff00117202 */ /* 0x000fe20000000f00 */
[----:B------:R-:W-:Y:S06]  /*bc80*/  @P1 BRA `(.L_x_454) ;  /* 0x0000000000f81947 */ /* 0x000fec0003800000 */
[----:B------:R-:W0:Y:S01]  /*bc90*/  LDCU.64 UR4, c[0x0][0x7f0] ;  /* 0x0000fe00ff0477ac */ /* 0x000e220008000a00 */
[----:B------:R-:W1:Y:S01]  /*bca0*/  LDCU.64 UR6, c[0x0][0x7e8] ;  /* 0x0000fd00ff0677ac */ /* 0x000e620008000a00 */
[----:B------:R-:W4:Y:S01]  /*bcb0*/  LDCU UR10, c[0x0][0x788] ;  /* 0x0000f100ff0a77ac */ /* 0x000f220008000800 */
[----:B------:R-:W2:Y:S01]  /*bcc0*/  LDCU.64 UR8, c[0x0][0x780] ;  /* 0x0000f000ff0877ac */ /* 0x000ea20008000a00 */
[----:B------:R-:W3:Y:S01]  /*bcd0*/  LDCU.64 UR12, c[0x0][0x778] ;  /* 0x0000ef00ff0c77ac */ /* 0x000ee20008000a00 */
[----:B0-----:R-:W-:Y:S02]  /*bce0*/  IMAD R30, R118, UR4, RZ ;  /* 0x00000004761e7c24 */ /* 0x001fe4000f8e02ff */
[----:B------:R-:W-:Y:S02]  /*bcf0*/  IMAD R27, R15, UR5, RZ ;  /* 0x000000050f1b7c24 */ /* 0x000fe4000f8e02ff */
[----:B------:R-:W-:Y:S01]  /*bd00*/  IMAD R31, R25, UR5, RZ ;  /* 0x00000005191f7c24 */ /* 0x000fe2000f8e02ff */
[----:B------:R-:W0:Y:S02]  /*bd10*/  LDCU.64 UR4, c[0x0][0x710] ;  /* 0x0000e200ff0477ac */ /* 0x000e240008000a00 */
[----:B-1----:R-:W-:-:S04]  /*bd20*/  IADD3 R26, P0, P1, R30, UR6, R27 ;  /* 0x000000061e1a7c10 */ /* 0x002fc8000f91e01b */
[----:B------:R-:W-:Y:S02]  /*bd30*/  IADD3.X R27, PT, PT, RZ, UR7, RZ, P0, P1 ;  /* 0x00000007ff1b7c10 */ /* 0x000fe400087e24ff */
[C---:B------:R-:W-:Y:S02]  /*bd40*/  IADD3 R16, P0, PT, R30.reuse, UR6, RZ ;  /* 0x000000061e107c10 */ /* 0x040fe4000ff1e0ff */
[----:B------:R-:W-:Y:S01]  /*bd50*/  IADD3 R30, P1, P2, R30, UR6, R31 ;  /* 0x000000061e1e7c10 */ /* 0x000fe2000fa3e01f */
[C---:B--2---:R-:W-:Y:S01]  /*bd60*/  IMAD R19, R118.reuse, UR8, RZ ;  /* 0x0000000876137c24 */ /* 0x044fe2000f8e02ff */
[----:B------:R-:W-:Y:S01]  /*bd70*/  IADD3.X R17, PT, PT, RZ, UR7, RZ, P0, !PT ;  /* 0x00000007ff117c10 */ /* 0x000fe200087fe4ff */
[C---:B------:R-:W-:Y:S01]  /*bd80*/  IMAD R32, R15.reuse, UR9, RZ ;  /* 0x000000090f207c24 */ /* 0x040fe2000f8e02ff */
[----:B------:R-:W-:Y:S01]  /*bd90*/  IADD3.X R31, PT, PT, RZ, UR7, RZ, P1, P2 ;  /* 0x00000007ff1f7c10 */ /* 0x000fe20008fe44ff */
[----:B------:R-:W1:Y:S01]  /*bda0*/  LDCU.64 UR6, c[0x0][0x708] ;  /* 0x0000e100ff0677ac */ /* 0x000e620008000a00 */
[----:B----4-:R-:W-:Y:S01]  /*bdb0*/  IMAD R44, R15, UR10, RZ ;  /* 0x0000000a0f2c7c24 */ /* 0x010fe2000f8e02ff */
[----:B------:R2:W4:Y:S01]  /*bdc0*/  LDG.E R122, desc[UR16][R26.64] ;  /* 0x000000101a7a7981 */ /* 0x000522000c1e1900 */
[----:B---3--:R-:W-:Y:S01]  /*bdd0*/  IADD3 R120, P2, P3, R19, UR12, R32 ;  /* 0x0000000c13787c10 */ /* 0x008fe2000fb5e020 */
[----:B0-----:R-:W-:-:S02]  /*bde0*/  IMAD R33, R118, UR4, RZ ;  /* 0x0000000476217c24 */ /* 0x001fc4000f8e02ff */
[----:B------:R1:W3:Y:S01]  /*bdf0*/  LDG.E R46, desc[UR16][R16.64] ;  /* 0x00000010102e7981 */ /* 0x0002e2000c1e1900 */
[----:B------:R-:W-:-:S03]  /*be00*/  IADD3.X R121, PT, PT, RZ, UR13, RZ, P2, P3 ;  /* 0x0000000dff797c10 */ /* 0x000fc600097e64ff */
[----:B------:R0:W3:Y:S01]  /*be10*/  LDG.E R135, desc[UR16][R30.64] ;  /* 0x000000101e877981 */ /* 0x0000e2000c1e1900 */
[----:B------:R-:W-:Y:S02]  /*be20*/  IADD3 R118, P4, P5, R19, UR12, R44 ;  /* 0x0000000c13767c10 */ /* 0x000fe4000fd9e02c */
[----:B--2---:R-:W-:Y:S01]  /*be30*/  IADD3 R26, P0, P1, R44, R19, R32 ;  /* 0x000000132c1a7210 */ /* 0x004fe2000791e020 */
[----:B------:R-:W-:Y:S01]  /*be40*/  IMAD R32, R25, UR5, RZ ;  /* 0x0000000519207c24 */ /* 0x000fe2000f8e02ff */
[----:B------:R-:W-:Y:S01]  /*be50*/  IADD3.X R119, PT, PT, RZ, UR13, RZ, P4, P5 ;  /* 0x0000000dff777c10 */ /* 0x000fe2000a7ea4ff */
[----:B------:R-:W2:Y:S01]  /*be60*/  LDG.E R120, desc[UR16][R120.64] ;  /* 0x0000001078787981 */ /* 0x000ea2000c1e1900 */
[----:B------:R-:W-:Y:S02]  /*be70*/  IADD3.X R25, PT, PT, RZ, RZ, RZ, P0, P1 ;  /* 0x000000ffff197210 */ /* 0x000fe400007e24ff */
[----:B-1----:R-:W-:Y:S01]  /*be80*/  IADD3 R16, P1, P3, R33, UR6, R32 ;  /* 0x0000000621107c10 */ /* 0x002fe2000fb3e020 */
[----:B------:R-:W-:Y:S01]  /*be90*/  IMAD R44, R15, UR5, RZ ;  /* 0x000000050f2c7c24 */ /* 0x000fe2000f8e02ff */
[----:B------:R-:W-:Y:S01]  /*bea0*/  IADD3 R26, P2, PT, R26, UR12, RZ ;  /* 0x0000000c1a1a7c10 */ /* 0x000fe2000ff5e0ff */
[----:B------:R-:W5:Y:S01]  /*beb0*/  LDG.E R130, desc[UR16][R118.64] ;  /* 0x0000001076827981 */ /* 0x000f62000c1e1900 */
[----:B------:R-:W-:-:S02]  /*bec0*/  IADD3.X R17, PT, PT, RZ, UR7, RZ, P1, P3 ;  /* 0x00000007ff117c10 */ /* 0x000fc40008fe64ff */
[----:B------:R-:W-:Y:S02]  /*bed0*/  IADD3.X R27, PT, PT, R25, UR13, RZ, P2, !PT ;  /* 0x0000000d191b7c10 */ /* 0x000fe400097fe4ff */
[----:B0-----:R-:W-:Y:S02]  /*bee0*/  IADD3 R30, P0, PT, R19, UR12, RZ ;  /* 0x0000000c131e7c10 */ /* 0x001fe4000ff1e0ff */
[C---:B------:R-:W-:Y:S01]  /*bef0*/  IADD3 R32, P1, PT, R33.reuse, UR6, RZ ;  /* 0x0000000621207c10 */ /* 0x040fe2000ff3e0ff */
[----:B------:R-:W2:Y:S01]  /*bf00*/  LDG.E R26, desc[UR16][R26.64] ;  /* 0x000000101a1a7981 */ /* 0x000ea2000c1e1900 */
[----:B------:R-:W-:Y:S02]  /*bf10*/  IADD3 R44, P2, P4, R33, UR6, R44 ;  /* 0x00000006212c7c10 */ /* 0x000fe4000fc5e02c */
[----:B------:R-:W-:Y:S01]  /*bf20*/  IADD3.X R31, PT, PT, RZ, UR13, RZ, P0, !PT ;  /* 0x0000000dff1f7c10 */ /* 0x000fe200087fe4ff */
[----:B------:R-:W5:Y:S01]  /*bf30*/  LDG.E R17, desc[UR16][R16.64] ;  /* 0x0000001010117981 */ /* 0x000f62000c1e1900 */
[----:B------:R-:W-:-:S03]  /*bf40*/  IADD3.X R33, PT, PT, RZ, UR7, RZ, P1, !PT ;  /* 0x00000007ff217c10 */ /* 0x000fc60008ffe4ff */
[----:B------:R-:W5:Y:S04]  /*bf50*/  LDG.E R30, desc[UR16][R30.64] ;  /* 0x000000101e1e7981 */ /* 0x000f68000c1e1900 */
[----:B------:R-:W5:Y:S01]  /*bf60*/  LDG.E R19, desc[UR16][R32.64] ;  /* 0x0000001020137981 */ /* 0x000f62000c1e1900 */
[----:B------:R-:W-:-:S05]  /*bf70*/  IADD3.X R45, PT, PT, RZ, UR7, RZ, P2, P4 ;  /* 0x00000007ff2d7c10 */ /* 0x000fca00097e84ff */
[----:B------:R0:W5:Y:S01]  /*bf80*/  LDG.E R132, desc[UR16][R44.64] ;  /* 0x000000102c847981 */ /* 0x000162000c1e1900 */
[----:B----4-:R-:W-:Y:S01]  /*bf90*/  FADD R122, RZ, R122 ;  /* 0x0000007aff7a7221 */ /* 0x010fe20000000000 */
[----:B---3--:R-:W-:Y:S01]  /*bfa0*/  FADD R46, RZ, R46 ;  /* 0x0000002eff2e7221 */ /* 0x008fe20000000000 */
[----:B------:R-:W-:-:S03]  /*bfb0*/  FADD R135, RZ, R135 ;  /* 0x00000087ff877221 */ /* 0x000fc60000000000 */
[----:B------:R-:W-:Y:S01]  /*bfc0*/  FADD R46, RZ, R46 ;  /* 0x0000002eff2e7221 */ /* 0x000fe20000000000 */
[----:B------:R-:W-:Y:S01]  /*bfd0*/  FADD R122, RZ, R122 ;  /* 0x0000007aff7a7221 */ /* 0x000fe20000000000 */
[----:B------:R-:W-:Y:S02]  /*bfe0*/  FADD R135, RZ, R135 ;  /* 0x00000087ff877221 */ /* 0x000fe40000000000 */
[----:B------:R-:W-:Y:S01]  /*bff0*/  FADD R46, RZ, R46 ;  /* 0x0000002eff2e7221 */ /* 0x000fe20000000000 */
[----:B------:R-:W-:Y:S01]  /*c000*/  FADD R15, RZ, R122 ;  /* 0x0000007aff0f7221 */ /* 0x000fe20000000000 */
[----:B------:R-:W-:Y:S02]  /*c010*/  FADD R135, RZ, R135 ;  /* 0x00000087ff877221 */ /* 0x000fe40000000000 */
[----:B0-----:R-:W-:Y:S01]  /*c020*/  FADD R44, RZ, R46 ;  /* 0x0000002eff2c7221 */ /* 0x001fe20000000000 */
[----:B--2---:R-:W-:Y:S01]  /*c030*/  FADD R120, RZ, R120 ;  /* 0x00000078ff787221 */ /* 0x004fe20000000000 */
[----:B------:R-:W-:Y:S01]  /*c040*/  FADD R45, RZ, R15 ;  /* 0x0000000fff2d7221 */ /* 0x000fe20000000000 */
[----:B------:R-:W-:Y:S01]  /*c050*/  FADD R46, RZ, R135 ;  /* 0x00000087ff2e7221 */ /* 0x000fe20000000000 */
[----:B------:R-:W-:-:S07]  /*c060*/  FADD R122, RZ, R26 ;  /* 0x0000001aff7a7221 */ /* 0x000fce0000000000 */
.L_x_454:
[----:B------:R-:W-:Y:S05]  /*c070*/  BSYNC.RECONVERGENT B0 ;  /* 0x0000000000007941 */ /* 0x000fea0003800200 */
.L_x_453:
[----:B-----5:R-:W0:Y:S01]  /*c080*/  FCHK P0, R30, R131 ;  /* 0x000000831e007302 */ /* 0x020e220000000000 */
[----:B------:R-:W-:Y:S01]  /*c090*/  FFMA R15, R14, R30, RZ ;  /* 0x0000001e0e0f7223 */ /* 0x000fe200000000ff */
[----:B------:R-:W-:Y:S01]  /*c0a0*/  BSSY.RECONVERGENT B4, `(.L_x_455) ;  /* 0x000000b000047945 */ /* 0x000fe20003800200 */
[----:B------:R-:W-:Y:S01]  /*c0b0*/  FADD R119, R132, R29 ;  /* 0x0000001d84777221 */ /* 0x000fe20000000000 */
[----:B------:R-:W-:Y:S01]  /*c0c0*/  FADD R19, R19, R140 ;  /* 0x0000008c13137221 */ /* 0x000fe20000000000 */
[----:B------:R-:W-:-:S04]  /*c0d0*/  FFMA R16, R15, -R131, R30 ;  /* 0x800000830f107223 */ /* 0x000fc8000000001e */
[----:B------:R-:W-:Y:S01]  /*c0e0*/  FFMA R118, R14, R16, R15 ;  /* 0x000000100e767223 */ /* 0x000fe2000000000f */
[----:B0-----:R-:W-:Y:S06]  /*c0f0*/  @!P0 BRA `(.L_x_456) ;  /* 0x0000000000148947 */ /* 0x001fec0003800000 */
[----:B------:R-:W-:Y:S02]  /*c100*/  MOV R15, R30 ;  /* 0x0000001e000f7202 */ /* 0x000fe40000000f00 */
[----:B------:R-:W-:Y:S02]  /*c110*/  MOV R16, R131 ;  /* 0x0000008300107202 */ /* 0x000fe40000000f00 */
[----:B------:R-:W-:-:S07]  /*c120*/  MOV R26, 0xc140 ;  /* 0x0000c140001a7802 */ /* 0x000fce0000000f00 */
[----:B--23--:R-:W-:Y:S05]  /*c130*/  CALL.REL.NOINC `($__internal_7_$__cuda_sm3x_div_rn_noftz_f32_slowpath) ;  /* 0x000000c000c47944 */ /* 0x00cfea0003c00000 */
[----:B------:R-:W-:-:S07]  /*c140*/  MOV R118, R15 ;  /* 0x0000000f00767202 */ /* 0x000fce0000000f00 */
.L_x_456:
[----:B------:R-:W-:Y:S05]  /*c150*/  BSYNC.RECONVERGENT B4 ;  /* 0x0000000000047941 */ /* 0x000fea0003800200 */
.L_x_455:
        /* <DEDUP_REMOVED lines=12> */
[----:B--23--:R-:W-:Y:S05]  /*c220*/  CALL.REL.NOINC `($__internal_7_$__cuda_sm3x_div_rn_noftz_f32_slowpath) ;  /* 0x000000c000887944 */ /* 0x00cfea0003c00000 */
[----:B------:R-:W-:-:S07]  /*c230*/  MOV R121, R15 ;  /* 0x0000000f00797202 */ /* 0x000fce0000000f00 */
.L_x_458:
[----:B------:R-:W-:Y:S05]  /*c240*/  BSYNC.RECONVERGENT B4 ;  /* 0x0000000000047941 */ /* 0x000fea0003800200 */
.L_x_457:
        /* <DEDUP_REMOVED lines=14> */
.L_x_460:
[----:B------:R-:W-:Y:S05]  /*c330*/  BSYNC.RECONVERGENT B4 ;  /* 0x0000000000047941 */ /* 0x000fea0003800200 */
.L_x_459:
[----:B------:R-:W0:Y:S01]  /*c340*/  MUFU.RCP R14, R131 ;  /* 0x00000083000e7308 */ /* 0x000e220000001000 */
[----:B------:R-:W-:Y:S07]  /*c350*/  BSSY.RECONVERGENT B4, `(.L_x_461) ;  /* 0x000000c000047945 */ /* 0x000fee0003800200 */
[----:B------:R-:W1:Y:S01]  /*c360*/  FCHK P0, -R130, R131 ;  /* 0x0000008382007302 */ /* 0x000e620000000100 */
[----:B0-----:R-:W-:-:S04]  /*c370*/  FFMA R15, R14, -R131, 1 ;  /* 0x3f8000000e0f7423 */ /* 0x001fc80000000883 */
[----:B------:R-:W-:-:S04]  /*c380*/  FFMA R14, R14, R15, R14 ;  /* 0x0000000f0e0e7223 */ /* 0x000fc8000000000e */
[----:B------:R-:W-:-:S04]  /*c390*/  FFMA R15, R14, -R130, RZ ;  /* 0x800000820e0f7223 */ /* 0x000fc800000000ff */
[----:B------:R-:W-:-:S04]  /*c3a0*/  FFMA R16, R15, -R131, -R130 ;  /* 0x800000830f107223 */ /* 0x000fc80000000882 */
[----:B------:R-:W-:Y:S01]  /*c3b0*/  FFMA R15, R14, R16, R15 ;  /* 0x000000100e0f7223 */ /* 0x000fe2000000000f */
[----:B-1----:R-:W-:Y:S06]  /*c3c0*/  @!P0 BRA `(.L_x_462) ;  /* 0x0000000000108947 */ /* 0x002fec0003800000 */
[----:B------:R-:W-:Y:S01]  /*c3d0*/  FADD R15, -R130, -RZ ;  /* 0x800000ff820f7221 */ /* 0x000fe20000000100 */
[----:B------:R-:W-:Y:S02]  /*c3e0*/  MOV R16, R131 ;  /* 0x0000008300107202 */ /* 0x000fe40000000f00 */
[----:B------:R-:W-:-:S07]  /*c3f0*/  MOV R26, 0xc410 ;  /* 0x0000c410001a7802 */ /* 0x000fce0000000f00 */
[----:B--23--:R-:W-:Y:S05]  /*c400*/  CALL.REL.NOINC `($__internal_7_$__cuda_sm3x_div_rn_noftz_f32_slowpath) ;  /* 0x000000c000107944 */ /* 0x00cfea0003c00000 */
.L_x_462:
[----:B------:R-:W-:Y:S05]  /*c410*/  BSYNC.RECONVERGENT B4 ;  /* 0x0000000000047941 */ /* 0x000fea0003800200 */
.L_x_461:
[----:B------:R-:W-:Y:S01]  /*c420*/  FMUL R14, R118, R123 ;  /* 0x0000007b760e7220 */ /* 0x000fe20000400000 */
[-C--:B------:R-:W-:Y:S01]  /*c430*/  FMUL R33, R121, -R139.reuse ;  /* 0x8000008b79217220 */ /* 0x080fe20000400000 */
[CC--:B------:R-:W-:Y:S01]  /*c440*/  FMUL R31, R15.reuse, R139.reuse ;  /* 0x0000008b0f1f7220 */ /* 0x0c0fe20000400000 */
[----:B------:R-:W-:Y:S01]  /*c450*/  FMUL R27, R120, R139 ;  /* 0x0000008b781b7220 */ /* 0x000fe20000400000 */
[----:B------:R-:W-:Y:S01]  /*c460*/  FFMA R16, R15, R13, -R14 ;  /* 0x0000000d0f107223 */ /* 0x000fe2000000080e */
[----:B------:R-:W-:-:S03]  /*c470*/  FMUL R14, R118, R139 ;  /* 0x0000008b760e7220 */ /* 0x000fc60000400000 */
[----:B------:R-:W-:-:S04]  /*c480*/  FFMA R13, -R121, R124, R16 ;  /* 0x0000007c790d7223 */ /* 0x000fc80000000110 */
[----:B------:R-:W-:-:S07]  /*c490*/  FFMA R16, -R120, R129, R13 ;  /* 0x0000008178107223 */ /* 0x000fce000000010d */
.L_x_452:
[----:B------:R-:W-:Y:S05]  /*c4a0*/  BSYNC.RECONVERGENT B3 ;  /* 0x0000000000037941 */ /* 0x000fea0003800200 */
.L_x_451:
[C---:B------:R-:W-:Y:S01]  /*c4b0*/  FFMA R27, R16.reuse, R138, R27 ;  /* 0x0000008a101b7223 */ /* 0x040fe2000000001b */
[C---:B------:R-:W-:Y:S01]  /*c4c0*/  FFMA R31, -R16.reuse, R136, R31 ;  /* 0x00000088101f7223 */ /* 0x040fe2000000011f */
[C---:B------:R-:W-:Y:S01]  /*c4d0*/  FFMA R33, -R16.reuse, R134, R33 ;  /* 0x0000008610217223 */ /* 0x040fe20000000121 */
[----:B------:R-:W-:Y:S01]  /*c4e0*/  FFMA R14, R16, R133, R14 ;  /* 0x00000085100e7223 */ /* 0x000fe2000000000e */
[----:B------:R-:W-:Y:S01]  /*c4f0*/  FADD R27, RZ, R27 ;  /* 0x0000001bff1b7221 */ /* 0x000fe20000000000 */
        /* <DEDUP_REMOVED lines=14> */
[----:B------:R-:W-:-:S07]  /*c5e0*/  FADD R137, RZ, R14 ;  /* 0x0000000eff897221 */ /* 0x000fce0000000000 */
.L_x_450:
[----:B------:R-:W-:Y:S05]  /*c5f0*/  BSYNC.RECONVERGENT B2 ;  /* 0x0000000000027941 */ /* 0x000fea0003800200 */
.L_x_449:
[----:B------:R-:W-:Y:S01]  /*c600*/  FFMA R14, R3, R6, RZ ;  /* 0x00000006030e7223 */ /* 0x000fe200000000ff */
[----:B------:R-:W-:Y:S01]  /*c610*/  BSSY.RECONVERGENT B0, `(.L_x_463) ;  /* 0x00000b3000007945 */ /* 0x000fe20003800200 */
[----:B------:R-:W-:Y:S02]  /*c620*/  HFMA2 R205, -RZ, RZ, 0, 0 ;  /* 0x00000000ffcd7431 */ /* 0x000fe400000001ff */
[----:B------:R-:W-:Y:S01]  /*c630*/  FADD R26, RZ, R119 ;  /* 0x00000077ff1a7221 */ /* 0x000fe20000000000 */
[----:B------:R-:W-:Y:S01]  /*c640*/  FFMA R14, R49, R62, R14 ;  /* 0x0000003e310e7223 */ /* 0x000fe2000000000e */
[----:B------:R-:W-:Y:S02]  /*c650*/  HFMA2 R170, -RZ, RZ, 0, 0 ;  /* 0x00000000ffaa7431 */ /* 0x000fe400000001ff */
[----:B------:R-:W-:Y:S01]  /*c660*/  FADD R25, RZ, R19 ;  /* 0x00000013ff197221 */ /* 0x000fe20000000000 */
[----:B------:R-:W-:Y:S02]  /*c670*/  HFMA2 R166, -RZ, RZ, 0, 0 ;  /* 0x00000000ffa67431 */ /* 0x000fe400000001ff */
[----:B------:R-:W-:Y:S01]  /*c680*/  FFMA R13, R51, R64, R14 ;  /* 0x00000040330d7223 */ /* 0x000fe2000000000e */
[----:B------:R-:W-:Y:S01]  /*c690*/  HFMA2 R162, -RZ, RZ, 0, 0 ;  /* 0x00000000ffa27431 */ /* 0x000fe200000001ff */
[----:B------:R-:W-:Y:S01]  /*c6a0*/  CS2R R200, SRZ ;  /* 0x0000000000c87805 */ /* 0x000fe2000001ff00 */
[----:B------:R-:W-:-:S02]  /*c6b0*/  HFMA2 R158, -RZ, RZ, 0, 0 ;  /* 0x00000000ff9e7431 */ /* 0x000fc400000001ff */
[----:B------:R-:W-:Y:S01]  /*c6c0*/  FADD R13, R13, R48 ;  /* 0x000000300d0d7221 */ /* 0x000fe20000000000 */
[----:B------:R-:W-:Y:S01]  /*c6d0*/  HFMA2 R154, -RZ, RZ, 0, 0 ;  /* 0x00000000ff9a7431 */ /* 0x000fe200000001ff */
[----:B------:R-:W-:Y:S01]  /*c6e0*/  MOV R203, RZ ;  /* 0x000000ff00cb7202 */ /* 0x000fe20000000f00 */
[----:B------:R-:W-:Y:S01]  /*c6f0*/  HFMA2 R150, -RZ, RZ, 0, 0 ;  /* 0x00000000ff967431 */ /* 0x000fe200000001ff */
[----:B------:R-:W-:Y:S02]  /*c700*/  CS2R R198, SRZ ;  /* 0x0000000000c67805 */ /* 0x000fe4000001ff00 */
[----:B------:R-:W-:Y:S01]  /*c710*/  FSETP.GTU.AND P0, PT, R13, 0.20000000298023223877, PT ;  /* 0x3e4ccccd0d00780b */ /* 0x000fe20003f0c000 */
[----:B------:R-:W-:Y:S01]  /*c720*/  HFMA2 R146, -RZ, RZ, 0, 0 ;  /* 0x00000000ff927431 */ /* 0x000fe200000001ff */
[----:B------:R-:W-:Y:S01]  /*c730*/  CS2R R196, SRZ ;  /* 0x0000000000c47805 */ /* 0x000fe2000001ff00 */
        /* <DEDUP_REMOVED lines=19> */
[----:B------:R-:W-:Y:S02]  /*c870*/  MOV R164, RZ ;  /* 0x000000ff00a47202 */ /* 0x000fe40000000f00 */
[----:B------:R-:W-:Y:S02]  /*c880*/  CS2R R120, SRZ ;  /* 0x0000000000787805 */ /* 0x000fe4000001ff00 */
[----:B------:R-:W-:-:S02]  /*c890*/  MOV R160, RZ ;  /* 0x000000ff00a07202 */ /* 0x000fc40000000f00 */
[----:B------:R-:W-:Y:S02]  /*c8a0*/  CS2R R118, SRZ ;  /* 0x0000000000767805 */ /* 0x000fe4000001ff00 */
[----:B------:R-:W-:Y:S02]  /*c8b0*/  MOV R156, RZ ;  /* 0x000000ff009c7202 */ /* 0x000fe40000000f00 */
[----:B------:R-:W-:Y:S02]  /*c8c0*/  CS2R R138, SRZ ;  /* 0x00000000008a7805 */ /* 0x000fe4000001ff00 */
[----:B------:R-:W-:Y:S02]  /*c8d0*/  MOV R152, RZ ;  /* 0x000000ff00987202 */ /* 0x000fe40000000f00 */
[----:B------:R-:W-:Y:S02]  /*c8e0*/  MOV R148, RZ ;  /* 0x000000ff00947202 */ /* 0x000fe40000000f00 */
[----:B------:R-:W-:-:S02]  /*c8f0*/  MOV R144, RZ ;  /* 0x000000ff00907202 */ /* 0x000fc40000000f00 */
[----:B------:R-:W-:Y:S02]  /*c900*/  MOV R140, RZ ;  /* 0x000000ff008c7202 */ /* 0x000fe40000000f00 */
[----:B------:R-:W-:Y:S02]  /*c910*/  MOV R131, RZ ;  /* 0x000000ff00837202 */ /* 0x000fe40000000f00 */
[----:B------:R-:W-:Y:S02]  /*c920*/  MOV R124, RZ ;  /* 0x000000ff007c7202 */ /* 0x000fe40000000f00 */
[----:B------:R-:W-:Y:S02]  /*c930*/  MOV R14, RZ ;  /* 0x000000ff000e7202 */ /* 0x000fe40000000f00 */
[----:B------:R-:W-:Y:S01]  /*c940*/  MOV R136, RZ ;  /* 0x000000ff00887202 */ /* 0x000fe20000000f00 */
[----:B------:R-:W-:Y:S06]  /*c950*/  @!P0 BRA `(.L_x_464) ;  /* 0x0000000400f88947 */ /* 0x000fec0003800000 */
[C---:B-----5:R-:W-:Y:S01]  /*c960*/  FMUL R16, R112.reuse, R115 ;  /* 0x0000007370107220 */ /* 0x060fe20000400000 */
[CC--:B------:R-:W-:Y:S01]  /*c970*/  FMUL R19, R113.reuse, R113.reuse ;  /* 0x0000007171137220 */ /* 0x0c0fe20000400000 */
[CC--:B------:R-:W-:Y:S01]  /*c980*/  FMUL R30, R112.reuse, R114.reuse ;  /* 0x00000072701e7220 */ /* 0x0c0fe20000400000 */
[----:B------:R-:W-:Y:S01]  /*c990*/  FMUL R27, R112, R113 ;  /* 0x00000071701b7220 */ /* 0x000fe20000400000 */
[-C--:B------:R-:W-:Y:S01]  /*c9a0*/  FFMA R13, R113, R114.reuse, R16 ;  /* 0x00000072710d7223 */ /* 0x080fe20000000010 */
[C---:B------:R-:W-:Y:S01]  /*c9b0*/  FMUL R14, R114.reuse, R114 ;  /* 0x00000072720e7220 */ /* 0x040fe20000400000 */
[-C--:B------:R-:W-:Y:S01]  /*c9c0*/  FFMA R15, R115, R115.reuse, R19 ;  /* 0x00000073730f7223 */ /* 0x080fe20000000013 */
[-C--:B------:R-:W-:Y:S01]  /*c9d0*/  FFMA R31, R113, R115.reuse, -R30 ;  /* 0x00000073711f7223 */ /* 0x080fe2000000081e */
[-C--:B------:R-:W-:Y:S01]  /*c9e0*/  FFMA R32, R114, R115.reuse, R27 ;  /* 0x0000007372207223 */ /* 0x080fe2000000001b */
[----:B------:R-:W-:Y:S01]  /*c9f0*/  FADD R13, R13, R13 ;  /* 0x0000000d0d0d7221 */ /* 0x000fe20000000000 */
[----:B------:R-:W-:Y:S01]  /*ca00*/  FFMA R14, R115, R115, R14 ;  /* 0x00000073730e7223 */ /* 0x000fe2000000000e */
[----:B------:R-:W-:Y:S01]  /*ca10*/  FADD R29, R15, R15 ;  /* 0x0000000f0f1d7221 */ /* 0x000fe20000000000 */
[----:B------:R-:W-:Y:S01]  /*ca20*/  FADD R15, R31, R31 ;  /* 0x0000001f1f0f7221 */ /* 0x000fe20000000000 */
[----:B------:R-:W-:Y:S01]  /*ca30*/  FADD R31, R32, R32 ;  /* 0x00000020201f7221 */ /* 0x000fe20000000000 */
[----:B------:R-:W-:Y:S01]  /*ca40*/  FFMA R32, R13, R12, RZ ;  /* 0x0000000c0d207223 */ /* 0x000fe200000000ff */
[----:B------:R-:W-:Y:S01]  /*ca50*/  FFMA R118, RZ, R13, RZ ;  /* 0x0000000dff767223 */ /* 0x000fe200000000ff */
[----:B------:R-:W-:Y:S01]  /*ca60*/  FADD R13, R14, R14 ;  /* 0x0000000e0e0d7221 */ /* 0x000fe20000000000 */
[----:B------:R-:W-:Y:S01]  /*ca70*/  FADD R29, -R29, 1 ;  /* 0x3f8000001d1d7421 */ /* 0x000fe20000000100 */
[-C--:B------:R-:W-:Y:S01]  /*ca80*/  FFMA R16, R113, R114.reuse, -R16 ;  /* 0x0000007271107223 */ /* 0x080fe20000000810 */
[C---:B------:R-:W-:Y:S01]  /*ca90*/  FFMA R19, R114.reuse, R114, R19 ;  /* 0x0000007272137223 */ /* 0x040fe20000000013 */
[----:B------:R-:W-:Y:S01]  /*caa0*/  FADD R13, -R13, 1 ;  /* 0x3f8000000d0d7421 */ /* 0x000fe20000000100 */
[-C--:B------:R-:W-:Y:S01]  /*cab0*/  FFMA R120, R15, R12.reuse, RZ ;  /* 0x0000000c0f787223 */ /* 0x080fe200000000ff */
[----:B------:R-:W-:Y:S01]  /*cac0*/  FFMA R122, RZ, R15, RZ ;  /* 0x0000000fff7a7223 */ /* 0x000fe200000000ff */
[----:B------:R-:W-:Y:S01]  /*cad0*/  FFMA R33, RZ, R29, R32 ;  /* 0x0000001dff217223 */ /* 0x000fe20000000020 */
[----:B------:R-:W-:Y:S01]  /*cae0*/  FFMA R27, R114, R115, -R27 ;  /* 0x00000073721b7223 */ /* 0x000fe2000000081b */
[----:B------:R-:W-:Y:S01]  /*caf0*/  FADD R15, R16, R16 ;  /* 0x00000010100f7221 */ /* 0x000fe20000000000 */
[----:B------:R-:W-:Y:S01]  /*cb00*/  FFMA R32, RZ, R13, RZ ;  /* 0x0000000dff207223 */ /* 0x000fe200000000ff */
[----:B------:R-:W-:Y:S01]  /*cb10*/  FADD R19, R19, R19 ;  /* 0x0000001313137221 */ /* 0x000fe20000000000 */
[----:B------:R-:W-:Y:S01]  /*cb20*/  FFMA R14, R13, R12, RZ ;  /* 0x0000000c0d0e7223 */ /* 0x000fe200000000ff */
[----:B------:R-:W-:Y:S01]  /*cb30*/  FFMA R30, R113, R115, R30 ;  /* 0x00000073711e7223 */ /* 0x000fe2000000001e */
[-CC-:B------:R-:W-:Y:S01]  /*cb40*/  FFMA R119, R29, R116.reuse, R118.reuse ;  /* 0x000000741d777223 */ /* 0x180fe20000000076 */
[----:B------:R-:W-:Y:S01]  /*cb50*/  FFMA R121, RZ, R29, R118 ;  /* 0x0000001dff797223 */ /* 0x000fe20000000076 */
[----:B------:R-:W-:Y:S01]  /*cb60*/  FADD R16, R27, R27 ;  /* 0x0000001b1b107221 */ /* 0x000fe20000000000 */
[-CC-:B------:R-:W-:Y:S01]  /*cb70*/  FFMA R27, R15, R116.reuse, R32.reuse ;  /* 0x000000740f1b7223 */ /* 0x180fe20000000020 */
[----:B------:R-:W-:Y:S01]  /*cb80*/  FFMA R29, RZ, R15, R32 ;  /* 0x0000000fff1d7223 */ /* 0x000fe20000000020 */
[----:B------:R-:W-:Y:S01]  /*cb90*/  FFMA R123, RZ, R31, R120 ;  /* 0x0000001fff7b7223 */ /* 0x000fe20000000078 */
[----:B------:R-:W-:Y:S01]  /*cba0*/  FADD R32, -R19, 1 ;  /* 0x3f80000013207421 */ /* 0x000fe20000000100 */
[----:B------:R-:W-:Y:S01]  /*cbb0*/  FFMA R13, RZ, R15, R14 ;  /* 0x0000000fff0d7223 */ /* 0x000fe2000000000e */
[----:B------:R-:W-:Y:S01]  /*cbc0*/  FADD R30, R30, R30 ;  /* 0x0000001e1e1e7221 */ /* 0x000fe20000000000 */
[--C-:B------:R-:W-:Y:S01]  /*cbd0*/  FFMA R129, R31, R116, R122.reuse ;  /* 0x000000741f817223 */ /* 0x100fe2000000007a */
[----:B------:R-:W-:Y:S01]  /*cbe0*/  FFMA R14, RZ, R16, R33 ;  /* 0x00000010ff0e7223 */ /* 0x000fe20000000021 */
[----:B------:R-:W-:Y:S01]  /*cbf0*/  FFMA R15, RZ, R32, R123 ;  /* 0x00000020ff0f7223 */ /* 0x000fe2000000007b */
[----:B------:R-:W-:Y:S01]  /*cc00*/  FFMA R31, RZ, R31, R122 ;  /* 0x0000001fff1f7223 */ /* 0x000fe2000000007a */
[----:B------:R-:W-:Y:S01]  /*cc10*/  FFMA R13, RZ, R30, R13 ;  /* 0x0000001eff0d7223 */ /* 0x000fe2000000000d */
[----:B------:R-:W-:Y:S01]  /*cc20*/  FFMA R118, RZ, R16, R119 ;  /* 0x00000010ff767223 */ /* 0x000fe20000000077 */
[----:B------:R-:W-:Y:S01]  /*cc30*/  FFMA R129, RZ, R32, R129 ;  /* 0x00000020ff817223 */ /* 0x000fe20000000081 */
[----:B------:R-:W-:Y:S01]  /*cc40*/  FFMA R27, RZ, R30, R27 ;  /* 0x0000001eff1b7223 */ /* 0x000fe2000000001b */
[----:B------:R-:W-:Y:S01]  /*cc50*/  FFMA R29, R30, R117, R29 ;  /* 0x000000751e1d7223 */ /* 0x000fe2000000001d */
[CC--:B------:R-:W-:Y:S01]  /*cc60*/  FFMA R19, R14.reuse, R14.reuse, RZ ;  /* 0x0000000e0e137223 */ /* 0x0c0fe200000000ff */
[----:B------:R-:W-:Y:S01]  /*cc70*/  FFMA R120, R14, R15, RZ ;  /* 0x0000000f0e787223 */ /* 0x000fe200000000ff */
[----:B------:R-:W-:Y:S01]  /*cc80*/  FFMA R31, R32, R117, R31 ;  /* 0x00000075201f7223 */ /* 0x000fe2000000001f */
[-C--:B------:R-:W-:Y:S01]  /*cc90*/  FFMA R122, R15, R15.reuse, RZ ;  /* 0x0000000f0f7a7223 */ /* 0x080fe200000000ff */
[C---:B------:R-:W-:Y:S01]  /*cca0*/  FFMA R30, R13.reuse, R14, RZ ;  /* 0x0000000e0d1e7223 */ /* 0x040fe200000000ff */
        /* <DEDUP_REMOVED lines=9> */
[CC--:B------:R-:W-:Y:S01]  /*cd40*/  FFMA R138, R16.reuse, R31.reuse, R120 ;  /* 0x0000001f108a7223 */ /* 0x0c0fe20000000078 */
[-C--:B------:R-:W-:Y:S01]  /*cd50*/  FFMA R14, R29, R16.reuse, R118 ;  /* 0x000000101d0e7223 */ /* 0x080fe20000000076 */
[-C--:B------:R-:W-:Y:S01]  /*cd60*/  FFMA R139, R31, R31.reuse, R122 ;  /* 0x0000001f1f8b7223 */ /* 0x080fe2000000007a */
[----:B------:R-:W-:Y:S01]  /*cd70*/  FFMA R136, R16, R16, R19 ;  /* 0x0000001010887223 */ /* 0x000fe20000000013 */
[C---:B------:R-:W-:Y:S01]  /*cd80*/  FFMA R134, R29.reuse, R31, R32 ;  /* 0x0000001f1d867223 */ /* 0x040fe20000000020 */
[----:B------:R-:W-:Y:S01]  /*cd90*/  FFMA R13, R29, R29, R30 ;  /* 0x0000001d1d0d7223 */ /* 0x000fe2000000001e */
[----:B------:R-:W-:Y:S01]  /*cda0*/  FMUL R200, R22, 0.28209480643272399902 ;  /* 0x3e906ebb16c87820 */ /* 0x000fe20000400000 */
[----:B------:R-:W-:Y:S01]  /*cdb0*/  FMUL R205, R20, 0.28209480643272399902 ;  /* 0x3e906ebb14cd7820 */ /* 0x000fe20000400000 */
[----:B------:R-:W-:Y:S01]  /*cdc0*/  FMUL R203, R18, 0.28209480643272399902 ;  /* 0x3e906ebb12cb7820 */ /* 0x000fe20000400000 */
[----:B------:R-:W-:-:S02]  /*cdd0*/  MOV R198, R36 ;  /* 0x0000002400c67202 */ /* 0x000fc40000000f00 */
[----:B------:R-:W-:Y:S02]  /*cde0*/  MOV R196, R34 ;  /* 0x0000002200c47202 */ /* 0x000fe40000000f00 */
[----:B------:R-:W-:Y:S02]  /*cdf0*/  MOV R194, R24 ;  /* 0x0000001800c27202 */ /* 0x000fe40000000f00 */
[----:B------:R-:W-:Y:S02]  /*ce00*/  MOV R201, R39 ;  /* 0x0000002700c97202 */ /* 0x000fe40000000f00 */
[----:B------:R-:W-:Y:S02]  /*ce10*/  MOV R199, R38 ;  /* 0x0000002600c77202 */ /* 0x000fe40000000f00 */
[----:B------:R-:W-:Y:S02]  /*ce20*/  MOV R197, R37 ;  /* 0x0000002500c57202 */ /* 0x000fe40000000f00 */
        /* <DEDUP_REMOVED lines=48> */
[----:B------:R-:W-:-:S07]  /*d130*/  MOV R122, R117 ;  /* 0x00000075007a7202 */ /* 0x000fce0000000f00 */
.L_x_464:
[----:B------:R-:W-:Y:S05]  /*d140*/  BSYNC.RECONVERGENT B0 ;  /* 0x0000000000007941 */ /* 0x000fea0003800200 */
.L_x_463:
[----:B------:R-:W-:Y:S01]  /*d150*/  FADD R71, RZ, R17 ;  /* 0x00000011ff477221 */ /* 0x000fe20000000000 */
[----:B------:R-:W-:Y:S01]  /*d160*/  BSSY.RECONVERGENT B2, `(.L_x_465) ;  /* 0x000088d000027945 */ /* 0x000fe20003800200 */
[----:B------:R-:W-:Y:S01]  /*d170*/  HFMA2 R75, -RZ, RZ, 0, 0 ;  /* 0x00000000ff4b7431 */ /* 0x000fe200000001ff */
[----:B------:R-:W-:Y:S01]  /*d180*/  CS2R R76, SRZ ;  /* 0x00000000004c7805 */ /* 0x000fe2000001ff00 */
[----:B------:R-:W-:Y:S01]  /*d190*/  HFMA2 R143, -RZ, RZ, 0, 0 ;  /* 0x00000000ff8f7431 */ /* 0x000fe200000001ff */
[----:B------:R-:W-:Y:S01]  /*d1a0*/  MOV R15, RZ ;  /* 0x000000ff000f7202 */ /* 0x000fe20000000f00 */
[----:B------:R-:W-:Y:S01]  /*d1b0*/  HFMA2 R24, -RZ, RZ, 0, 0 ;  /* 0x00000000ff187431 */ /* 0x000fe200000001ff */
[----:B------:R-:W-:Y:S01]  /*d1c0*/  CS2R R16, SRZ ;  /* 0x0000000000107805 */ /* 0x000fe2000001ff00 */
[----:B------:R-:W-:Y:S01]  /*d1d0*/  HFMA2 R141, -RZ, RZ, 0, 0 ;  /* 0x00000000ff8d7431 */ /* 0x000fe200000001ff */
[----:B-----5:R-:W-:Y:S02]  /*d1e0*/  MOV R12, RZ ;  /* 0x000000ff000c7202 */ /* 0x020fe40000000f00 */
        /* <DEDUP_REMOVED lines=25> */
[----:B------:R-:W-:Y:S01]  /*d380*/  CS2R R116, SRZ ;  /* 0x0000000000747805 */ /* 0x000fe2000001ff00 */
[----:B------:R-:W-:Y:S01]  /*d390*/  FADD R74, RZ, R25 ;  /* 0x00000019ff4a7221 */ /* 0x000fe20000000000 */
[----:B------:R-:W-:Y:S01]  /*d3a0*/  FADD R73, RZ, R26 ;  /* 0x0000001aff497221 */ /* 0x000fe20000000000 */
[----:B------:R-:W-:Y:S01]  /*d3b0*/  FADD R71, RZ, R71 ;  /* 0x00000047ff477221 */ /* 0x000fe20000000000 */
[----:B------:R-:W-:Y:S06]  /*d3c0*/  @!P0 BRA `(.L_x_466) ;  /* 0x0000008400988947 */ /* 0x000fec0003800000 */
[----:B--2---:R-:W-:Y:S01]  /*d3d0*/  FMUL R127, R127, 0.5 ;  /* 0x3f0000007f7f7820 */ /* 0x004fe20000400000 */
[----:B------:R-:W-:Y:S03]  /*d3e0*/  BSSY.RECONVERGENT B0, `(.L_x_467) ;  /* 0x000006a000007945 */ /* 0x000fe60003800200 */
[C---:B------:R-:W-:Y:S01]  /*d3f0*/  FMUL R12, R127.reuse, 0.63661974668502807617 ;  /* 0x3f22f9837f0c7820 */ /* 0x040fe20000400000 */
[----:B------:R-:W-:-:S04]  /*d400*/  FSETP.GE.AND P0, PT, |R127|, 105615, PT ;  /* 0x47ce47807f00780b */ /* 0x000fc80003f06200 */
[----:B------:R-:W-:Y:S01]  /*d410*/  P2R R24, PR, RZ, 0x1 ;  /* 0x00000001ff187803 */ /* 0x000fe20000000000 */
[----:B------:R-:W0:Y:S02]  /*d420*/  F2I.NTZ R12, R12 ;  /* 0x0000000c000c7305 */ /* 0x000e240000203100 */
[-C--:B0-----:R-:W-:Y:S02]  /*d430*/  I2FP.F32.S32 R16, R12.reuse ;  /* 0x0000000c00107245 */ /* 0x081fe40000201400 */
        /* <DEDUP_REMOVED lines=10> */
[----:B------:R-:W-:Y:S02]  /*d4e0*/  SHF.L.U32 R12, R127, 0x8, RZ ;  /* 0x000000087f0c7819 */ /* 0x000fe400000006ff */
[----:B------:R-:W-:Y:S01]  /*d4f0*/  CS2R R20, SRZ ;  /* 0x0000000000147805 */ /* 0x000fe2000001ff00 */
[----:B------:R-:W0:Y:S01]  /*d500*/  LDCU.64 UR6, c[0x4][URZ] ;  /* 0x01000000ff0677ac */ /* 0x000e220008000a00 */
[----:B------:R-:W-:Y:S01]  /*d510*/  LOP3.LUT R15, R12, 0x80000000, RZ, 0xfc, !PT ;  /* 0x800000000c0f7812 */ /* 0x000fe200078efcff */
[----:B------:R-:W-:Y:S01]  /*d520*/  UMOV UR5, URZ ;  /* 0x000000ff00057c82 */ /* 0x000fe20008000000 */
[----:B------:R-:W-:-:S05]  /*d530*/  UMOV UR4, URZ ;  /* 0x000000ff00047c82 */ /* 0x000fca0008000000 */
.L_x_469:
        /* <DEDUP_REMOVED lines=65> */
.L_x_471:
[----:B------:R-:W-:Y:S05]  /*d950*/  BSYNC.RECONVERGENT B1 ;  /* 0x0000000000017941 */ /* 0x000fea0003800200 */
.L_x_470:
        /* <DEDUP_REMOVED lines=9> */
[C---:B------:R-:W-:Y:S02]  /*d9f0*/  LOP3.LUT R15, R20.reuse, R127, RZ, 0x3c, !PT ;  /* 0x0000007f140f7212 */ /* 0x040fe400078e3cff */
[----:B------:R-:W0:Y:S01]  /*da00*/  I2F.F64.S64 R16, R16 ;  /* 0x0000001000107312 */ /* 0x000e220000301c00 */
[----:B------:R-:W-:Y:S02]  /*da10*/  LEA.HI R12, R20, R12, RZ, 0x1 ;  /* 0x0000000c140c7211 */ /* 0x000fe400078f08ff */
[----:B------:R-:W-:Y:S02]  /*da20*/  ISETP.GE.AND P1, PT, R15, RZ, PT ;  /* 0x000000ff0f00720c */ /* 0x000fe40003f26270 */
[----:B------:R-:W-:-:S04]  /*da30*/  IADD3 R15, PT, PT, -R12, RZ, RZ ;  /* 0x000000ff0c0f7210 */ /* 0x000fc80007ffe1ff */
[----:B------:R-:W-:Y:S01]  /*da40*/  @!P0 MOV R12, R15 ;  /* 0x0000000f000c8202 */ /* 0x000fe20000000f00 */
[----:B0-----:R-:W-:-:S10]  /*da50*/  DMUL R18, R16, UR4 ;  /* 0x0000000410127c28 */ /* 0x001fd40008000000 */
[----:B------:R-:W0:Y:S02]  /*da60*/  F2F.F32.F64 R18, R18 ;  /* 0x0000001200127310 */ /* 0x000e240000301000 */
[----:B0-----:R-:W-:-:S07]  /*da70*/  FSEL R20, -R18, R18, !P1 ;  /* 0x0000001212147208 */ /* 0x001fce0004800100 */
.L_x_468:
[----:B------:R-:W-:Y:S05]  /*da80*/  BSYNC.RECONVERGENT B0 ;  /* 0x0000000000007941 */ /* 0x000fea0003800200 */
.L_x_467:
[----:B------:R-:W-:Y:S02]  /*da90*/  HFMA2 R23, -RZ, RZ, 1.0244140625, 0 ;  /* 0x3c190000ff177431 */ /* 0x000fe400000001ff */
[----:B------:R-:W-:Y:S01]  /*daa0*/  FMUL R15, R20, R20 ;  /* 0x00000014140f7220 */ /* 0x000fe20000400000 */
[----:B---3--:R-:W-:Y:S01]  /*dab0*/  FMUL R126, R126, 0.5 ;  /* 0x3f0000007e7e7820 */ /* 0x008fe20000400000 */
[----:B------:R-:W-:Y:S01]  /*dac0*/  FSETP.NEU.AND P0, PT, |R20|, 0.00049096695147454738617, PT ;  /* 0x3a00b43c1400780b */ /* 0x000fe20003f0d200 */
[----:B------:R-:W-:Y:S01]  /*dad0*/  BSSY.RECONVERGENT B0, `(.L_x_472) ;  /* 0x0000074000007945 */ /* 0x000fe20003800200 */
[----:B------:R-:W-:Y:S01]  /*dae0*/  LOP3.LUT R12, R12, 0x1, RZ, 0xc0, !PT ;  /* 0x000000010c0c7812 */ /* 0x000fe200078ec0ff */
[----:B------:R-:W-:-:S03]  /*daf0*/  FMUL R18, R126, 0.63661974668502807617 ;  /* 0x3f22f9837e127820 */ /* 0x000fc60000400000 */
[----:B------:R-:W-:Y:S01]  /*db00*/  ISETP.NE.U32.AND P1, PT, R12, 0x1, PT ;  /* 0x000000010c00780c */ /* 0x000fe20003f25070 */
[C---:B------:R-:W-:Y:S01]  /*db10*/  FFMA R16, R15.reuse, R23, 0.003265380859375 ;  /* 0x3b5600000f107423 */ /* 0x040fe20000000017 */
[----:B------:R-:W0:Y:S03]  /*db20*/  F2I.NTZ R21, R18 ;  /* 0x0000001200157305 */ /* 0x000e260000203100 */
[----:B------:R-:W-:-:S04]  /*db30*/  FFMA R16, R15, R16, 0.0242919921875 ;  /* 0x3cc700000f107423 */ /* 0x000fc80000000010 */
[----:B------:R-:W-:-:S04]  /*db40*/  FFMA R16, R15, R16, 0.053466796875 ;  /* 0x3d5b00000f107423 */ /* 0x000fc80000000010 */
[----:B------:R-:W-:-:S04]  /*db50*/  FFMA R16, R15, R16, 0.13337790966033935547 ;  /* 0x3e0894380f107423 */ /* 0x000fc80000000010 */
[C---:B------:R-:W-:Y:S01]  /*db60*/  FFMA R17, R15.reuse, R16, 0.33333230018615722656 ;  /* 0x3eaaaa880f117423 */ /* 0x040fe20000000010 */
[----:B------:R-:W-:Y:S01]  /*db70*/  FMUL R15, R15, R20 ;  /* 0x000000140f0f7220 */ /* 0x000fe20000400000 */
[-C--:B0-----:R-:W-:Y:S02]  /*db80*/  I2FP.F32.S32 R19, R21.reuse ;  /* 0x0000001500137245 */ /* 0x081fe40000201400 */
[----:B------:R-:W-:Y:S01]  /*db90*/  MOV R35, R21 ;  /* 0x0000001500237202 */ /* 0x000fe20000000f00 */
[----:B------:R-:W-:Y:S01]  /*dba0*/  @P0 FFMA R20, R17, R15, R20 ;  /* 0x0000000f11140223 */ /* 0x000fe20000000014 */
[----:B------:R-:W-:Y:S01]  /*dbb0*/  FSETP.GE.AND P0, PT, |R126|, 105615, PT ;  /* 0x47ce47807e00780b */ /* 0x000fe20003f06200 */
[----:B------:R-:W-:-:S04]  /*dbc0*/  FFMA R12, R19, -1.5707962512969970703, R126 ;  /* 0xbfc90fda130c7823 */ /* 0x000fc8000000007e */
[----:B------:R-:W0:Y:S01]  /*dbd0*/  @!P1 MUFU.RCP R20, -R20 ;  /* 0x8000001400149308 */ /* 0x000e220000001000 */
        /* <DEDUP_REMOVED lines=15> */
.L_x_474:
        /* <DEDUP_REMOVED lines=65> */
.L_x_476:
[----:B------:R-:W-:Y:S05]  /*e0e0*/  BSYNC.RECONVERGENT B1 ;  /* 0x0000000000017941 */ /* 0x000fea0003800200 */
.L_x_475:
        /* <DEDUP_REMOVED lines=10> */
[----:B------:R-:W1:Y:S01]  /*e190*/  I2F.F64.S64 R16, R16 ;  /* 0x0000001000107312 */ /* 0x000e620000301c00 */
[----:B------:R-:W-:Y:S02]  /*e1a0*/  LEA.HI R21, R21, R15, RZ, 0x1 ;  /* 0x0000000f15157211 */ /* 0x000fe400078f08ff */
[----:B------:R-:W-:Y:S02]  /*e1b0*/  ISETP.GE.AND P1, PT, R12, RZ, PT ;  /* 0x000000ff0c00720c */ /* 0x000fe40003f26270 */
[----:B------:R-:W-:-:S04]  /*e1c0*/  IADD3 R12, PT, PT, -R21, RZ, RZ ;  /* 0x000000ff150c7210 */ /* 0x000fc80007ffe1ff */
[----:B------:R-:W-:Y:S01]  /*e1d0*/  @!P0 MOV R21, R12 ;  /* 0x0000000c00158202 */ /* 0x000fe20000000f00 */
[----:B-1----:R-:W-:-:S10]  /*e1e0*/  DMUL R18, R16, UR4 ;  /* 0x0000000410127c28 */ /* 0x002fd40008000000 */
[----:B------:R-:W1:Y:S02]  /*e1f0*/  F2F.F32.F64 R18, R18 ;  /* 0x0000001200127310 */ /* 0x000e640000301000 */
[----:B-1----:R-:W-:-:S07]  /*e200*/  FSEL R12, -R18, R18, !P1 ;  /* 0x00000012120c7208 */ /* 0x002fce0004800100 */
.L_x_473:
[----:B------:R-:W-:Y:S05]  /*e210*/  BSYNC.RECONVERGENT B0 ;  /* 0x0000000000007941 */ /* 0x000fea0003800200 */
.L_x_472:
        /* <DEDUP_REMOVED lines=25> */
[----:B------:R-:W-:Y:S02]  /*e3b0*/  MOV R15, R12 ;  /* 0x0000000c000f7202 */ /* 0x000fe40000000f00 */
[----:B------:R-:W-:-:S07]  /*e3c0*/  MOV R26, 0xe3e0 ;  /* 0x0000e3e0001a7802 */ /* 0x000fce0000000f00 */
[----:B-1----:R-:W-:Y:S05]  /*e3d0*/  CALL.REL.NOINC `($__internal_7_$__cuda_sm3x_div_rn_noftz_f32_slowpath) ;  /* 0x000000a0001c7944 */ /* 0x002fea0003c00000 */
[----:B------:R-:W-:-:S07]  /*e3e0*/  MOV R23, R15 ;  /* 0x0000000f00177202 */ /* 0x000fce0000000f00 */
.L_x_478:
[----:B------:R-:W-:Y:S05]  /*e3f0*/  BSYNC.RECONVERGENT B3 ;  /* 0x0000000000037941 */ /* 0x000fea0003800200 */
.L_x_477:
        /* <DEDUP_REMOVED lines=16> */
.L_x_480:
[----:B------:R-:W-:Y:S05]  /*e500*/  BSYNC.RECONVERGENT B3 ;  /* 0x0000000000037941 */ /* 0x000fea0003800200 */
.L_x_479:
[-C--:B------:R-:W-:Y:S01]  /*e510*/  FFMA R15, R4, R6.reuse, RZ ;  /* 0x00000006040f7223 */ /* 0x080fe200000000ff */
[----:B------:R-:W-:Y:S01]  /*e520*/  FFMA R26, R9, R6, RZ ;  /* 0x00000006091a7223 */ /* 0x000fe200000000ff */
[----:B------:R-:W-:Y:S02]  /*e530*/  BSSY.RECONVERGENT B3, `(.L_x_481) ;  /* 0x0000018000037945 */ /* 0x000fe40003800200 */
[-C--:B------:R-:W-:Y:S01]  /*e540*/  FFMA R15, R50, R62.reuse, R15 ;  /* 0x0000003e320f7223 */ /* 0x080fe2000000000f */
        /* <DEDUP_REMOVED lines=22> */
.L_x_482:
[----:B------:R-:W-:Y:S05]  /*e6b0*/  BSYNC.RECONVERGENT B3 ;  /* 0x0000000000037941 */ /* 0x000fea0003800200 */
.L_x_481:
        /* <DEDUP_REMOVED lines=14> */
.L_x_484:
[----:B------:R-:W-:Y:S05]  /*e7a0*/  BSYNC.RECONVERGENT B3 ;  /* 0x0000000000037941 */ /* 0x000fea0003800200 */
.L_x_483:
        /* <DEDUP_REMOVED lines=18> */
.L_x_486:
[----:B------:R-:W-:Y:S05]  /*e8d0*/  BSYNC.RECONVERGENT B3 ;  /* 0x0000000000037941 */ /* 0x000fea0003800200 */
.L_x_485:
        /* <DEDUP_REMOVED lines=16> */
.L_x_488:
[----:B------:R-:W-:Y:S05]  /*e9e0*/  BSYNC.RECONVERGENT B3 ;  /* 0x0000000000037941 */ /* 0x000fea0003800200 */
.L_x_487:
        /* <DEDUP_REMOVED lines=14> */
.L_x_490:
[----:B------:R-:W-:Y:S05]  /*ead0*/  BSYNC.RECONVERGENT B3 ;  /* 0x0000000000037941 */ /* 0x000fea0003800200 */
.L_x_489:
[----:B------:R-:W0:Y:S01]  /*eae0*/  MUFU.RCP R21, R40 ;  /* 0x0000002800157308 */ /* 0x000e220000001000 */
[C---:B------:R-:W-:Y:S01]  /*eaf0*/  FMNMX R15, -R43.reuse, R42, !PT ;  /* 0x0000002a2b0f7209 */ /* 0x040fe20007800100 */
[----:B------:R-:W-:Y:S01]  /*eb00*/  BSSY.RECONVERGENT B3, `(.L_x_491) ;  /* 0x0000011000037945 */ /* 0x000fe20003800200 */
[----:B------:R-:W-:Y:S02]  /*eb10*/  FMUL R76, R40, R40 ;  /* 0x00000028284c7220 */ /* 0x000fe40000400000 */
[----:B------:R-:W-:-:S03]  /*eb20*/  FMNMX R43, R43, R15, PT ;  /* 0x0000000f2b2b7209 */ /* 0x000fc60003800000 */
[----:B------:R-:W1:Y:S01]  /*eb30*/  FCHK P0, R23, R40 ;  /* 0x0000002817007302 */ /* 0x000e620000000000 */
[----:B0-----:R-:W-:-:S04]  /*eb40*/  FFMA R16, R21, -R40, 1 ;  /* 0x3f80000015107423 */ /* 0x001fc80000000828 */
[----:B------:R-:W-:Y:S01]  /*eb50*/  FFMA R21, R21, R16, R21 ;  /* 0x0000001015157223 */ /* 0x000fe20000000015 */
[----:B------:R-:W-:-:S03]  /*eb60*/  FMNMX R16, -R22, R41, !PT ;  /* 0x0000002916107209 */ /* 0x000fc60007800100 */
[----:B------:R-:W-:Y:S01]  /*eb70*/  FFMA R18, R21, R23, RZ ;  /* 0x0000001715127223 */ /* 0x000fe200000000ff */
[----:B------:R-:W-:-:S03]  /*eb80*/  FMNMX R75, R22, R16, PT ;  /* 0x00000010164b7209 */ /* 0x000fc60003800000 */
        /* <DEDUP_REMOVED lines=8> */
.L_x_492:
[----:B------:R-:W-:Y:S05]  /*ec10*/  BSYNC.RECONVERGENT B3 ;  /* 0x0000000000037941 */ /* 0x000fea0003800200 */
.L_x_491:
        /* <DEDUP_REMOVED lines=15> */
.L_x_494:
[----:B------:R-:W-:Y:S05]  /*ed10*/  BSYNC.RECONVERGENT B3 ;  /* 0x0000000000037941 */ /* 0x000fea0003800200 */
.L_x_493:
        /* <DEDUP_REMOVED lines=14> */
.L_x_496:
[----:B------:R-:W-:Y:S05]  /*ee00*/  BSYNC.RECONVERGENT B3 ;  /* 0x0000000000037941 */ /* 0x000fea0003800200 */
.L_x_495:
        /* <DEDUP_REMOVED lines=16> */
.L_x_498:
[----:B------:R-:W-:Y:S05]  /*ef10*/  BSYNC.RECONVERGENT B3 ;  /* 0x0000000000037941 */ /* 0x000fea0003800200 */
.L_x_497:
[C---:B------:R-:W-:Y:S01]  /*ef20*/  FFMA R18, R21.reuse, R0, RZ ;  /* 0x0000000015127223 */ /* 0x040fe200000000ff */
[----:B------:R-:W-:Y:S01]  /*ef30*/  ISETP.NE.AND P0, PT, R24, RZ, PT ;  /* 0x000000ff1800720c */ /* 0x000fe20003f05270 */
[C---:B------:R-:W-:Y:S01]  /*ef40*/  FFMA R16, R21.reuse, R5, RZ ;  /* 0x0000000515107223 */ /* 0x040fe200000000ff */
[C---:B------:R-:W-:Y:S01]  /*ef50*/  FFMA R26, R21.reuse, R2, RZ ;  /* 0x00000002151a7223 */ /* 0x040fe200000000ff */
[----:B------:R-:W-:Y:S01]  /*ef60*/  FFMA R24, RZ, R63, R18 ;  /* 0x0000003fff187223 */ /* 0x000fe20000000012 */
[----:B------:R-:W-:Y:S01]  /*ef70*/  FFMA R94, RZ, R0, RZ ;  /* 0x00000000ff5e7223 */ /* 0x000fe200000000ff */
[----:B------:R-:W-:Y:S01]  /*ef80*/  FFMA R16, RZ, R9, R16 ;  /* 0x00000009ff107223 */ /* 0x000fe20000000010 */
[----:B------:R-:W-:Y:S01]  /*ef90*/  FFMA R26, RZ, R47, R26 ;  /* 0x0000002fff1a7223 */ /* 0x000fe2000000001a */
[C---:B------:R-:W-:Y:S01]  /*efa0*/  FFMA R15, R20.reuse, R49, R24 ;  /* 0x00000031140f7223 */ /* 0x040fe20000000018 */
[CC--:B------:R-:W-:Y:S01]  /*efb0*/  FFMA R24, R21.reuse, R130.reuse, RZ ;  /* 0x0000008215187223 */ /* 0x0c0fe200000000ff */
[C---:B------:R-:W-:Y:S01]  /*efc0*/  FFMA R18, R20.reuse, R3, R16 ;  /* 0x0000000314127223 */ /* 0x040fe20000000010 */
[C---:B------:R-:W-:Y:S01]  /*efd0*/  FFMA R19, R20.reuse, R130, RZ ;  /* 0x0000008214137223 */ /* 0x040fe200000000ff */
[C---:B------:R-:W-:Y:S01]  /*efe0*/  FFMA R32, R20.reuse, R132, RZ ;  /* 0x0000008414207223 */ /* 0x040fe200000000ff */
[----:B------:R-:W-:Y:S01]  /*eff0*/  FFMA R25, RZ, R135, R24 ;  /* 0x00000087ff197223 */ /* 0x000fe20000000018 */
[----:B------:R-:W-:Y:S01]  /*f000*/  FFMA R16, R20, R51, R26 ;  /* 0x0000003314107223 */ /* 0x000fe2000000001a */
[----:B------:R-:W-:Y:S01]  /*f010*/  FFMA R24, R22, R63, R94 ;  /* 0x0000003f16187223 */ /* 0x000fe2000000005e */
[----:B------:R-:W-:Y:S01]  /*f020*/  FFMA R23, RZ, R130, RZ ;  /* 0x00000082ff177223 */ /* 0x000fe200000000ff */
[----:B------:R-:W-:Y:S01]  /*f030*/  FFMA R27, RZ, R5, RZ ;  /* 0x00000005ff1b7223 */ /* 0x000fe200000000ff */
[----:B------:R-:W-:Y:S01]  /*f040*/  FFMA R26, RZ, R2, RZ ;  /* 0x00000002ff1a7223 */ /* 0x000fe200000000ff */
[----:B------:R-:W-:Y:S01]  /*f050*/  FFMA R20, RZ, R20, RZ ;  /* 0x00000014ff147223 */ /* 0x000fe200000000ff */
[C---:B------:R-:W-:Y:S01]  /*f060*/  FFMA R33, R30.reuse, R135, R19 ;  /* 0x000000871e217223 */ /* 0x040fe20000000013 */
[C---:B------:R-:W-:Y:S01]  /*f070*/  FFMA R43, R30.reuse, R137, R32 ;  /* 0x000000891e2b7223 */ /* 0x040fe20000000020 */
[----:B------:R-:W-:Y:S01]  /*f080*/  FFMA R29, R30, R49, R24 ;  /* 0x000000311e1d7223 */ /* 0x000fe20000000018 */
[C---:B------:R-:W-:Y:S01]  /*f090*/  FFMA R19, R22.reuse, R9, R27 ;  /* 0x0000000916137223 */ /* 0x040fe2000000001b */
[C---:B------:R-:W-:Y:S01]  /*f0a0*/  FFMA R32, R22.reuse, R47, R26 ;  /* 0x0000002f16207223 */ /* 0x040fe2000000001a */
[----:B------:R-:W-:Y:S01]  /*f0b0*/  FFMA R24, R22, R135, R23 ;  /* 0x0000008716187223 */ /* 0x000fe20000000017 */
[----:B------:R-:W-:Y:S01]  /*f0c0*/  FFMA R75, RZ, R30, R20 ;  /* 0x0000001eff4b7223 */ /* 0x000fe20000000014 */
[----:B------:R-:W-:Y:S01]  /*f0d0*/  FADD R23, RZ, R25 ;  /* 0x00000019ff177221 */ /* 0x000fe20000000000 */
[----:B------:R-:W-:Y:S01]  /*f0e0*/  FFMA R20, R21, R132, RZ ;  /* 0x0000008415147223 */ /* 0x000fe200000000ff */
[C---:B------:R-:W-:Y:S01]  /*f0f0*/  FFMA R19, R30.reuse, R3, R19 ;  /* 0x000000031e137223 */ /* 0x040fe20000000013 */
[----:B------:R-:W-:Y:S01]  /*f100*/  FFMA R31, R30, R51, R32 ;  /* 0x000000331e1f7223 */ /* 0x000fe20000000020 */
[C---:B------:R-:W-:Y:S01]  /*f110*/  FFMA R77, R23.reuse, R5, RZ ;  /* 0x00000005174d7223 */ /* 0x040fe200000000ff */
[C---:B------:R-:W-:Y:S01]  /*f120*/  FFMA R30, R23.reuse, R0, RZ ;  /* 0x00000000171e7223 */ /* 0x040fe200000000ff */
[----:B------:R-:W-:Y:S01]  /*f130*/  FFMA R32, R23, R2, RZ ;  /* 0x0000000217207223 */ /* 0x000fe200000000ff */
[----:B------:R-:W-:Y:S01]  /*f140*/  FFMA R25, RZ, R132, RZ ;  /* 0x00000084ff197223 */ /* 0x000fe200000000ff */
[----:B------:R-:W-:Y:S01]  /*f150*/  FFMA R23, RZ, R137, R20 ;  /* 0x00000089ff177223 */ /* 0x000fe20000000014 */
[----:B------:R-:W-:Y:S01]  /*f160*/  FFMA R20, RZ, R21, RZ ;  /* 0x00000015ff147223 */ /* 0x000fe200000000ff */
[----:B------:R-:W-:Y:S01]  /*f170*/  FADD R24, RZ, R24 ;  /* 0x00000018ff187221 */ /* 0x000fe20000000000 */
[----:B------:R-:W-:Y:S01]  /*f180*/  FFMA R25, R22, R137, R25 ;  /* 0x0000008916197223 */ /* 0x000fe20000000019 */
[----:B------:R-:W-:Y:S01]  /*f190*/  FADD R21, RZ, R23 ;  /* 0x00000017ff157221 */ /* 0x000fe20000000000 */
[----:B------:R-:W-:Y:S01]  /*f1a0*/  FADD R20, RZ, R20 ;  /* 0x00000014ff147221 */ /* 0x000fe20000000000 */
[C---:B------:R-:W-:Y:S01]  /*f1b0*/  FFMA R77, R24.reuse, R9, R77 ;  /* 0x00000009184d7223 */ /* 0x040fe2000000004d */
[C---:B------:R-:W-:Y:S01]  /*f1c0*/  FFMA R76, R24.reuse, R63, R30 ;  /* 0x0000003f184c7223 */ /* 0x040fe2000000001e */
[----:B------:R-:W-:Y:S01]  /*f1d0*/  FFMA R78, R24, R47, R32 ;  /* 0x0000002f184e7223 */ /* 0x000fe20000000020 */
[----:B------:R-:W-:Y:S01]  /*f1e0*/  FADD R24, RZ, R25 ;  /* 0x00000019ff187221 */ /* 0x000fe20000000000 */
[C---:B------:R-:W-:Y:S01]  /*f1f0*/  FFMA R23, R21.reuse, R5, RZ ;  /* 0x0000000515177223 */ /* 0x040fe200000000ff */
[C---:B------:R-:W-:Y:S01]  /*f200*/  FFMA R30, R21.reuse, R0, RZ ;  /* 0x00000000151e7223 */ /* 0x040fe200000000ff */
[----:B------:R-:W-:Y:S01]  /*f210*/  FFMA R32, R21, R2, RZ ;  /* 0x0000000215207223 */ /* 0x000fe200000000ff */
[----:B------:R-:W-:Y:S01]  /*f220*/  FFMA R22, RZ, R22, RZ ;  /* 0x00000016ff167223 */ /* 0x000fe200000000ff */
        /* <DEDUP_REMOVED lines=8> */
[----:B------:R-:W-:Y:S01]  /*f2b0*/  FADD R20, RZ, R33 ;  /* 0x00000021ff147221 */ /* 0x000fe20000000000 */
[C---:B------:R-:W-:Y:S01]  /*f2c0*/  FFMA R33, R22.reuse, R9, R23 ;  /* 0x0000000916217223 */ /* 0x040fe20000000017 */
[C---:B------:R-:W-:Y:S01]  /*f2d0*/  FFMA R82, R22.reuse, R63, R24 ;  /* 0x0000003f16527223 */ /* 0x040fe20000000018 */
[----:B------:R-:W-:Y:S01]  /*f2e0*/  FFMA R84, R22, R47, R30 ;  /* 0x0000002f16547223 */ /* 0x000fe2000000001e */
[----:B------:R-:W-:Y:S01]  /*f2f0*/  FADD R22, RZ, R43 ;  /* 0x0000002bff167221 */ /* 0x000fe20000000000 */
[C---:B------:R-:W-:Y:S01]  /*f300*/  FFMA R23, R20.reuse, R3, R77 ;  /* 0x0000000314177223 */ /* 0x040fe2000000004d */
[C---:B------:R-:W-:Y:S01]  /*f310*/  FFMA R85, R20.reuse, R49, R76 ;  /* 0x0000003114557223 */ /* 0x040fe2000000004c */
[----:B------:R-:W-:Y:S01]  /*f320*/  FFMA R25, R20, R51, R78 ;  /* 0x0000003314197223 */ /* 0x000fe2000000004e */
[----:B------:R-:W-:Y:S01]  /*f330*/  FFMA R20, R18, R13, RZ ;  /* 0x0000000d12147223 */ /* 0x000fe200000000ff */
[----:B------:R-:W-:Y:S01]  /*f340*/  FADD R30, RZ, R75 ;  /* 0x0000004bff1e7221 */ /* 0x000fe20000000000 */
[C---:B------:R-:W-:Y:S01]  /*f350*/  FFMA R24, R22.reuse, R3, R79 ;  /* 0x0000000316187223 */ /* 0x040fe2000000004f */
[C---:B------:R-:W-:Y:S01]  /*f360*/  FFMA R80, R22.reuse, R49, R80 ;  /* 0x0000003116507223 */ /* 0x040fe20000000050 */
[----:B------:R-:W-:Y:S01]  /*f370*/  FFMA R86, R22, R51, R32 ;  /* 0x0000003316567223 */ /* 0x000fe20000000020 */
[-C--:B------:R-:W-:Y:S01]  /*f380*/  FFMA R22, R18, R14.reuse, RZ ;  /* 0x0000000e12167223 */ /* 0x080fe200000000ff */
[C---:B------:R-:W-:Y:S01]  /*f390*/  FFMA R21, R15.reuse, R14, R20 ;  /* 0x0000000e0f157223 */ /* 0x040fe20000000014 */
[----:B------:R-:W-:Y:S01]  /*f3a0*/  FFMA R88, R30, R3, R33 ;  /* 0x000000031e587223 */ /* 0x000fe20000000021 */
[----:B------:R-:W-:Y:S01]  /*f3b0*/  FFMA R20, RZ, R9, R27 ;  /* 0x00000009ff147223 */ /* 0x000fe2000000001b */
[----:B------:R-:W-:Y:S01]  /*f3c0*/  FFMA R33, R15, R136, R22 ;  /* 0x000000880f217223 */ /* 0x000fe20000000016 */
[----:B------:R-:W-:Y:S01]  /*f3d0*/  FFMA R22, R16, R134, R21 ;  /* 0x0000008610167223 */ /* 0x000fe20000000015 */
[C---:B------:R-:W-:Y:S01]  /*f3e0*/  FFMA R90, R30.reuse, R49, R82 ;  /* 0x000000311e5a7223 */ /* 0x040fe20000000052 */
[----:B------:R-:W-:Y:S01]  /*f3f0*/  FFMA R92, R30, R51, R84 ;  /* 0x000000331e5c7223 */ /* 0x000fe20000000054 */
[----:B------:R-:W-:Y:S01]  /*f400*/  FFMA R32, R16, R138, R33 ;  /* 0x0000008a10207223 */ /* 0x000fe20000000021 */
[C---:B------:R-:W-:Y:S01]  /*f410*/  FFMA R21, R22.reuse, R5, RZ ;  /* 0x0000000516157223 */ /* 0x040fe200000000ff */
[C---:B------:R-:W-:Y:S01]  /*f420*/  FFMA R76, R22.reuse, R9, RZ ;  /* 0x00000009164c7223 */ /* 0x040fe200000000ff */
[----:B------:R-:W-:Y:S01]  /*f430*/  FFMA R22, R22, R3, RZ ;  /* 0x0000000316167223 */ /* 0x000fe200000000ff */
[----:B------:R-:W-:Y:S01]  /*f440*/  FFMA R30, RZ, R63, R94 ;  /* 0x0000003fff1e7223 */ /* 0x000fe2000000005e */
[C---:B------:R-:W-:Y:S01]  /*f450*/  FFMA R75, R32.reuse, R0, R21 ;  /* 0x00000000204b7223 */ /* 0x040fe20000000015 */
[----:B------:R-:W-:Y:S01]  /*f460*/  FFMA R21, RZ, R3, R20 ;  /* 0x00000003ff157223 */ /* 0x000fe20000000014 */
[----:B------:R-:W-:Y:S01]  /*f470*/  FFMA R26, RZ, R47, R26 ;  /* 0x0000002fff1a7223 */ /* 0x000fe2000000001a */
[CC--:B------:R-:W-:Y:S01]  /*f480*/  FFMA R82, R32.reuse, R49.reuse, R22 ;  /* 0x0000003120527223 */ /* 0x0c0fe20000000016 */
[----:B------:R-:W-:Y:S01]  /*f490*/  FFMA R79, RZ, R49, R30 ;  /* 0x00000031ff4f7223 */ /* 0x000fe2000000001e */
[-C--:B------:R-:W-:Y:S01]  /*f4a0*/  FFMA R20, R19, R13.reuse, RZ ;  /* 0x0000000d13147223 */ /* 0x080fe200000000ff */
[----:B------:R-:W-:Y:S01]  /*f4b0*/  FFMA R22, R21, R13, RZ ;  /* 0x0000000d15167223 */ /* 0x000fe200000000ff */
[----:B------:R-:W-:Y:S01]  /*f4c0*/  FFMA R27, RZ, R51, R26 ;  /* 0x00000033ff1b7223 */ /* 0x000fe2000000001a */
[-C--:B------:R-:W-:Y:S01]  /*f4d0*/  FFMA R33, R19, R14.reuse, RZ ;  /* 0x0000000e13217223 */ /* 0x080fe200000000ff */
[-C--:B------:R-:W-:Y:S01]  /*f4e0*/  FFMA R26, R21, R14.reuse, RZ ;  /* 0x0000000e151a7223 */ /* 0x080fe200000000ff */
[-C--:B------:R-:W-:Y:S01]  /*f4f0*/  FFMA R20, R29, R14.reuse, R20 ;  /* 0x0000000e1d147223 */ /* 0x080fe20000000014 */
[----:B------:R-:W-:Y:S01]  /*f500*/  FFMA R22, R79, R14, R22 ;  /* 0x0000000e4f167223 */ /* 0x000fe20000000016 */
[-C--:B------:R-:W-:Y:S01]  /*f510*/  FFMA R33, R29, R136.reuse, R33 ;  /* 0x000000881d217223 */ /* 0x080fe20000000021 */
[----:B------:R-:W-:Y:S01]  /*f520*/  FFMA R30, R79, R136, R26 ;  /* 0x000000884f1e7223 */ /* 0x000fe2000000001a */
[-C--:B------:R-:W-:Y:S01]  /*f530*/  FFMA R20, R31, R134.reuse, R20 ;  /* 0x000000861f147223 */ /* 0x080fe20000000014 */
[----:B------:R-:W-:Y:S01]  /*f540*/  FFMA R22, R27, R134, R22 ;  /* 0x000000861b167223 */ /* 0x000fe20000000016 */
[----:B------:R-:W-:Y:S01]  /*f550*/  FFMA R76, R32, R63, R76 ;  /* 0x0000003f204c7223 */ /* 0x000fe2000000004c */
[-C--:B------:R-:W-:Y:S01]  /*f560*/  FFMA R26, R31, R138.reuse, R33 ;  /* 0x0000008a1f1a7223 */ /* 0x080fe20000000021 */
[----:B------:R-:W-:Y:S01]  /*f570*/  FFMA R30, R27, R138, R30 ;  /* 0x0000008a1b1e7223 */ /* 0x000fe2000000001e */
[C---:B------:R-:W-:Y:S01]  /*f580*/  FFMA R33, R20.reuse, R5, RZ ;  /* 0x0000000514217223 */ /* 0x040fe200000000ff */
[C---:B------:R-:W-:Y:S01]  /*f590*/  FFMA R32, R20.reuse, R9, RZ ;  /* 0x0000000914207223 */ /* 0x040fe200000000ff */
[----:B------:R-:W-:Y:S01]  /*f5a0*/  FFMA R78, R20, R3, RZ ;  /* 0x00000003144e7223 */ /* 0x000fe200000000ff */
[C---:B------:R-:W-:Y:S01]  /*f5b0*/  FFMA R43, R22.reuse, R5, RZ ;  /* 0x00000005162b7223 */ /* 0x040fe200000000ff */
[C---:B------:R-:W-:Y:S01]  /*f5c0*/  FFMA R20, R22.reuse, R9, RZ ;  /* 0x0000000916147223 */ /* 0x040fe200000000ff */
[----:B------:R-:W-:Y:S01]  /*f5d0*/  FFMA R22, R22, R3, RZ ;  /* 0x0000000316167223 */ /* 0x000fe200000000ff */
[----:B------:R-:W-:Y:S01]  /*f5e0*/  FFMA R87, R24, R14, RZ ;  /* 0x0000000e18577223 */ /* 0x000fe200000000ff */
[-C--:B------:R-:W-:Y:S01]  /*f5f0*/  FFMA R77, R30, R0.reuse, R43 ;  /* 0x000000001e4d7223 */ /* 0x080fe2000000002b */
[----:B------:R-:W-:Y:S01]  /*f600*/  FFMA R43, R23, R13, RZ ;  /* 0x0000000d172b7223 */ /* 0x000fe200000000ff */
[C---:B------:R-:W-:Y:S01]  /*f610*/  FFMA R33, R26.reuse, R0, R33 ;  /* 0x000000001a217223 */ /* 0x040fe20000000021 */
[C---:B------:R-:W-:Y:S01]  /*f620*/  FFMA R32, R26.reuse, R63, R32 ;  /* 0x0000003f1a207223 */ /* 0x040fe20000000020 */
[----:B------:R-:W-:Y:S01]  /*f630*/  FFMA R83, R26, R49, R78 ;  /* 0x000000311a537223 */ /* 0x000fe2000000004e */
[C---:B------:R-:W-:Y:S01]  /*f640*/  FFMA R81, R30.reuse, R63, R20 ;  /* 0x0000003f1e517223 */ /* 0x040fe20000000014 */
[----:B------:R-:W-:Y:S01]  /*f650*/  FFMA R84, R30, R49, R22 ;  /* 0x000000311e547223 */ /* 0x000fe20000000016 */
[----:B------:R-:W-:Y:S01]  /*f660*/  FFMA R13, R24, R13, RZ ;  /* 0x0000000d180d7223 */ /* 0x000fe200000000ff */
[-C--:B------:R-:W-:Y:S01]  /*f670*/  FFMA R22, R18, R23.reuse, RZ ;  /* 0x0000001712167223 */ /* 0x080fe200000000ff */
[-C--:B------:R-:W-:Y:S01]  /*f680*/  FFMA R26, R15, R23.reuse, RZ ;  /* 0x000000170f1a7223 */ /* 0x080fe200000000ff */
[----:B------:R-:W-:Y:S01]  /*f690*/  FFMA R30, R16, R23, RZ ;  /* 0x00000017101e7223 */ /* 0x000fe200000000ff */
[C---:B------:R-:W-:Y:S01]  /*f6a0*/  FFMA R89, R80.reuse, R136, R87 ;  /* 0x0000008850597223 */ /* 0x040fe20000000057 */
[-C--:B------:R-:W-:Y:S01]  /*f6b0*/  FFMA R87, R80, R14.reuse, R13 ;  /* 0x0000000e50577223 */ /* 0x080fe2000000000d */
[C---:B------:R-:W-:Y:S01]  /*f6c0*/  FFMA R20, R23.reuse, R14, RZ ;  /* 0x0000000e17147223 */ /* 0x040fe200000000ff */
[----:B------:R-:W-:Y:S01]  /*f6d0*/  FFMA R78, R23, R134, RZ ;  /* 0x00000086174e7223 */ /* 0x000fe200000000ff */
[-C--:B------:R-:W-:Y:S01]  /*f6e0*/  FFMA R22, R19, R24.reuse, R22 ;  /* 0x0000001813167223 */ /* 0x080fe20000000016 */
[-C--:B------:R-:W-:Y:S01]  /*f6f0*/  FFMA R94, R29, R24.reuse, R26 ;  /* 0x000000181d5e7223 */ /* 0x080fe2000000001a */
[----:B------:R-:W-:Y:S01]  /*f700*/  FFMA R96, R31, R24, R30 ;  /* 0x000000181f607223 */ /* 0x000fe2000000001e */
[----:B------:R-:W-:Y:S01]  /*f710*/  FFMA R13, R24, R134, RZ ;  /* 0x00000086180d7223 */ /* 0x000fe200000000ff */
[-C--:B------:R-:W-:Y:S01]  /*f720*/  FFMA R24, R18, R85.reuse, RZ ;  /* 0x0000005512187223 */ /* 0x080fe200000000ff */
[-C--:B------:R-:W-:Y:S01]  /*f730*/  FFMA R26, R15, R85.reuse, RZ ;  /* 0x000000550f1a7223 */ /* 0x080fe200000000ff */
[----:B------:R-:W-:Y:S01]  /*f740*/  FFMA R30, R16, R85, RZ ;  /* 0x00000055101e7223 */ /* 0x000fe200000000ff */
[C---:B------:R-:W-:Y:S01]  /*f750*/  FFMA R43, R85.reuse, R14, R43 ;  /* 0x0000000e552b7223 */ /* 0x040fe2000000002b */
[----:B------:R-:W-:Y:S01]  /*f760*/  FFMA R14, R18, R134, RZ ;  /* 0x00000086120e7223 */ /* 0x000fe200000000ff */
[C---:B------:R-:W-:Y:S01]  /*f770*/  FFMA R98, R85.reuse, R136, R20 ;  /* 0x0000008855627223 */ /* 0x040fe20000000014 */
[----:B------:R-:W-:Y:S01]  /*f780*/  FFMA R78, R85, R138, R78 ;  /* 0x0000008a554e7223 */ /* 0x000fe2000000004e */
[-C--:B------:R-:W-:Y:S01]  /*f790*/  FFMA R23, R19, R80.reuse, R24 ;  /* 0x0000005013177223 */ /* 0x080fe20000000018 */
[-C--:B------:R-:W-:Y:S01]  /*f7a0*/  FFMA R85, R29, R80.reuse, R26 ;  /* 0x000000501d557223 */ /* 0x080fe2000000001a */
[----:B------:R-:W-:Y:S01]  /*f7b0*/  FFMA R91, R31, R80, R30 ;  /* 0x000000501f5b7223 */ /* 0x000fe2000000001e */
[-C--:B------:R-:W-:Y:S01]  /*f7c0*/  FFMA R80, R80, R138.reuse, R13 ;  /* 0x0000008a50507223 */ /* 0x080fe2000000000d */
[----:B------:R-:W-:Y:S01]  /*f7d0*/  FFMA R13, R15, R138, R14 ;  /* 0x0000008a0f0d7223 */ /* 0x000fe2000000000e */
[-C--:B------:R-:W-:Y:S01]  /*f7e0*/  FFMA R14, R21, R134.reuse, RZ ;  /* 0x00000086150e7223 */ /* 0x080fe200000000ff */
[----:B------:R-:W-:Y:S01]  /*f7f0*/  FFMA R20, R19, R134, RZ ;  /* 0x0000008613147223 */ /* 0x000fe200000000ff */
[----:B------:R-:W-:Y:S01]  /*f800*/  FFMA R18, R18, R25, RZ ;  /* 0x0000001912127223 */ /* 0x000fe200000000ff */
[C---:B------:R-:W-:Y:S01]  /*f810*/  FFMA R24, R16.reuse, R139, R13 ;  /* 0x0000008b10187223 */ /* 0x040fe2000000000d */
[-C--:B------:R-:W-:Y:S01]  /*f820*/  FFMA R14, R79, R138.reuse, R14 ;  /* 0x0000008a4f0e7223 */ /* 0x080fe2000000000e */
[----:B------:R-:W-:Y:S01]  /*f830*/  FFMA R20, R29, R138, R20 ;  /* 0x0000008a1d147223 */ /* 0x000fe20000000014 */
[----:B------:R-:W-:Y:S01]  /*f840*/  FFMA R16, R16, R25, RZ ;  /* 0x0000001910107223 */ /* 0x000fe200000000ff */
[----:B------:R-:W-:Y:S01]  /*f850*/  FFMA R93, R19, R86, R18 ;  /* 0x00000056135d7223 */ /* 0x000fe20000000012 */
[-C--:B------:R-:W-:Y:S01]  /*f860*/  FFMA R30, R27, R139.reuse, R14 ;  /* 0x0000008b1b1e7223 */ /* 0x080fe2000000000e */
[----:B------:R-:W-:Y:S01]  /*f870*/  FFMA R26, R31, R139, R20 ;  /* 0x0000008b1f1a7223 */ /* 0x000fe20000000014 */
[C---:B------:R-:W-:Y:S01]  /*f880*/  FFMA R14, R24.reuse, R47, R76 ;  /* 0x0000002f180e7223 */ /* 0x040fe2000000004c */
[----:B------:R-:W-:Y:S01]  /*f890*/  FFMA R18, R15, R25, RZ ;  /* 0x000000190f127223 */ /* 0x000fe200000000ff */
[----:B------:R-:W-:Y:S01]  /*f8a0*/  FFMA R20, R21, R90, R23 ;  /* 0x0000005a15147223 */ /* 0x000fe20000000017 */
[----:B------:R-:W-:Y:S01]  /*f8b0*/  FFMA R31, R31, R86, R16 ;  /* 0x000000561f1f7223 */ /* 0x000fe20000000010 */
[----:B------:R-:W-:Y:S01]  /*f8c0*/  FFMA R13, R24, R2, R75 ;  /* 0x00000002180d7223 */ /* 0x000fe2000000004b */
[----:B------:R-:W-:Y:S01]  /*f8d0*/  FFMA R32, R26, R47, R32 ;  /* 0x0000002f1a207223 */ /* 0x000fe20000000020 */
[----:B------:R-:W-:Y:S01]  /*f8e0*/  FFMA R23, R14, R135, RZ ;  /* 0x000000870e177223 */ /* 0x000fe200000000ff */
[C---:B------:R-:W-:Y:S01]  /*f8f0*/  FFMA R16, R25.reuse, R134, R43 ;  /* 0x0000008619107223 */ /* 0x040fe2000000002b */
[----:B------:R-:W-:Y:S01]  /*f900*/  FFMA R98, R25, R138, R98 ;  /* 0x0000008a19627223 */ /* 0x000fe20000000062 */
[----:B------:R-:W-:Y:S01]  /*f910*/  FFMA R134, R86, R134, R87 ;  /* 0x0000008656867223 */ /* 0x000fe20000000057 */
[-C--:B------:R-:W-:Y:S01]  /*f920*/  FFMA R15, R24, R51.reuse, R82 ;  /* 0x00000033180f7223 */ /* 0x080fe20000000052 */
[----:B------:R-:W-:Y:S01]  /*f930*/  FFMA R29, R29, R86, R18 ;  /* 0x000000561d1d7223 */ /* 0x000fe20000000012 */
[----:B------:R-:W-:Y:S01]  /*f940*/  FFMA R138, R86, R138, R89 ;  /* 0x0000008a568a7223 */ /* 0x000fe20000000059 */
[C---:B------:R-:W-:Y:S01]  /*f950*/  FFMA R33, R26.reuse, R2, R33 ;  /* 0x000000021a217223 */ /* 0x040fe20000000021 */
[----:B------:R-:W-:Y:S01]  /*f960*/  FFMA R83, R26, R51, R83 ;  /* 0x000000331a537223 */ /* 0x000fe20000000053 */
[----:B------:R-:W-:Y:S01]  /*f970*/  FFMA R86, R86, R139, R80 ;  /* 0x0000008b56567223 */ /* 0x000fe20000000050 */
[----:B------:R-:W-:Y:S01]  /*f980*/  FFMA R26, R13, R130, RZ ;  /* 0x000000820d1a7223 */ /* 0x000fe200000000ff */
[----:B------:R-:W-:Y:S01]  /*f990*/  FFMA R32, R32, R137, R23 ;  /* 0x0000008920207223 */ /* 0x000fe20000000017 */
[C---:B------:R-:W-:Y:S01]  /*f9a0*/  FFMA R18, R27.reuse, R88, R96 ;  /* 0x000000581b127223 */ /* 0x040fe20000000060 */
[C---:B------:R-:W-:Y:S01]  /*f9b0*/  FFMA R43, R27.reuse, R90, R91 ;  /* 0x0000005a1b2b7223 */ /* 0x040fe2000000005b */
[----:B------:R-:W-:Y:S01]  /*f9c0*/  FFMA R80, R27, R92, R31 ;  /* 0x0000005c1b507223 */ /* 0x000fe2000000001f */
[C---:B------:R-:W-:Y:S01]  /*f9d0*/  FFMA R23, R16.reuse, R5, RZ ;  /* 0x0000000510177223 */ /* 0x040fe200000000ff */
[C---:B------:R-:W-:Y:S01]  /*f9e0*/  FFMA R130, R15.reuse, R130, RZ ;  /* 0x000000820f827223 */ /* 0x040fe200000000ff */
[----:B------:R-:W-:Y:S01]  /*f9f0*/  FFMA R16, R16, R3, RZ ;  /* 0x0000000310107223 */ /* 0x000fe200000000ff */
[C---:B------:R-:W-:Y:S01]  /*fa00*/  FFMA R27, R134.reuse, R9, RZ ;  /* 0x00000009861b7223 */ /* 0x040fe200000000ff */
[----:B------:R-:W-:Y:S01]  /*fa10*/  FFMA R14, R15, R135, RZ ;  /* 0x000000870f0e7223 */ /* 0x000fe200000000ff */
[----:B------:R-:W-:Y:S01]  /*fa20*/  FFMA R134, R134, R3, RZ ;  /* 0x0000000386867223 */ /* 0x000fe200000000ff */
[----:B------:R-:W-:Y:S01]  /*fa30*/  FFMA R13, R33, R132, R26 ;  /* 0x00000084210d7223 */ /* 0x000fe2000000001a */
[----:B------:R-:W-:Y:S01]  /*fa40*/  FFMA R25, R25, R139, R78 ;  /* 0x0000008b19197223 */ /* 0x000fe2000000004e */
[----:B------:R-:W-:Y:S01]  /*fa50*/  FFMA R26, R98, R0, R23 ;  /* 0x00000000621a7223 */ /* 0x000fe20000000017 */
[C---:B------:R-:W-:Y:S01]  /*fa60*/  FFMA R24, R30.reuse, R2, R77 ;  /* 0x000000021e187223 */ /* 0x040fe2000000004d */
[----:B------:R-:W-:Y:S01]  /*fa70*/  FFMA R84, R30, R51, R84 ;  /* 0x000000331e547223 */ /* 0x000fe20000000054 */
[C---:B------:R-:W-:Y:S01]  /*fa80*/  FFMA R15, R83.reuse, R132, R130 ;  /* 0x00000084530f7223 */ /* 0x040fe20000000082 */
[----:B------:R-:W-:Y:S01]  /*fa90*/  FFMA R16, R98, R49, R16 ;  /* 0x0000003162107223 */ /* 0x000fe20000000010 */
[----:B------:R-:W-:Y:S01]  /*faa0*/  FFMA R81, R30, R47, R81 ;  /* 0x0000002f1e517223 */ /* 0x000fe20000000051 */
[----:B------:R-:W-:Y:S01]  /*fab0*/  FFMA R83, R83, R137, R14 ;  /* 0x0000008953537223 */ /* 0x000fe2000000000e */
[C---:B------:R-:W-:Y:S01]  /*fac0*/  FFMA R27, R138.reuse, R63, R27 ;  /* 0x0000003f8a1b7223 */ /* 0x040fe2000000001b */
[----:B------:R-:W-:Y:S01]  /*fad0*/  FFMA R134, R138, R49, R134 ;  /* 0x000000318a867223 */ /* 0x000fe20000000086 */
[C---:B------:R-:W-:Y:S01]  /*fae0*/  FFMA R26, R25.reuse, R2, R26 ;  /* 0x00000002191a7223 */ /* 0x040fe2000000001a */
[----:B------:R-:W-:Y:S01]  /*faf0*/  FFMA R13, RZ, R24, R13 ;  /* 0x00000018ff0d7223 */ /* 0x000fe2000000000d */
[-C--:B------:R-:W-:Y:S01]  /*fb00*/  FFMA R14, RZ, R84.reuse, R15 ;  /* 0x00000054ff0e7223 */ /* 0x080fe2000000000f */
[----:B------:R-:W-:Y:S01]  /*fb10*/  FFMA R25, R25, R51, R16 ;  /* 0x0000003319197223 */ /* 0x000fe20000000010 */
[----:B------:R-:W-:Y:S01]  /*fb20*/  FFMA R23, RZ, R81, R32 ;  /* 0x00000051ff177223 */ /* 0x000fe20000000020 */
[----:B------:R-:W-:Y:S01]  /*fb30*/  FFMA R24, RZ, R84, R83 ;  /* 0x00000054ff187223 */ /* 0x000fe20000000053 */
[C---:B------:R-:W-:Y:S01]  /*fb40*/  FFMA R16, R86.reuse, R47, R27 ;  /* 0x0000002f56107223 */ /* 0x040fe2000000001b */
[----:B------:R-:W-:Y:S01]  /*fb50*/  FFMA R15, R86, R51, R134 ;  /* 0x00000033560f7223 */ /* 0x000fe20000000086 */
[----:B------:R-:W-:Y:S01]  /*fb60*/  BSSY.RECONVERGENT B0, `(.L_x_499) ;  /* 0x000006a000007945 */ /* 0x000fe20003800200 */
[-C--:B------:R-:W-:Y:S01]  /*fb70*/  FFMA R22, R21, R88.reuse, R22 ;  /* 0x0000005815167223 */ /* 0x080fe20000000016 */
[C---:B------:R-:W-:Y:S01]  /*fb80*/  FFMA R19, R79.reuse, R88, R94 ;  /* 0x000000584f137223 */ /* 0x040fe2000000005e */
[----:B------:R-:W-:Y:S01]  /*fb90*/  FFMA R78, R79, R90, R85 ;  /* 0x0000005a4f4e7223 */ /* 0x000fe20000000055 */
[-C--:B------:R-:W-:Y:S01]  /*fba0*/  FFMA R21, R21, R92.reuse, R93 ;  /* 0x0000005c15157223 */ /* 0x080fe2000000005d */
[----:B------:R-:W-:Y:S01]  /*fbb0*/  FFMA R79, R79, R92, R29 ;  /* 0x0000005c4f4f7223 */ /* 0x000fe2000000001d */
[----:B------:R-:W-:Y:S01]  /*fbc0*/  FADD R13, R13, R26 ;  /* 0x0000001a0d0d7221 */ /* 0x000fe20000000000 */
[----:B------:R-:W-:Y:S01]  /*fbd0*/  FADD R14, R14, R25 ;  /* 0x000000190e0e7221 */ /* 0x000fe20000000000 */
[----:B------:R-:W-:Y:S01]  /*fbe0*/  FADD R23, R23, R16 ;  /* 0x0000001017177221 */ /* 0x000fe20000000000 */
[----:B------:R-:W-:Y:S01]  /*fbf0*/  FADD R24, R24, R15 ;  /* 0x0000000f18187221 */ /* 0x000fe20000000000 */
        /* <DEDUP_REMOVED lines=12> */
.L_x_501:
        /* <DEDUP_REMOVED lines=16> */
[----:B------:R-:W-:Y:S02]  /*fdc0*/  IADD3.X R29, PT, PT, R31, UR5, RZ, P6, !PT ;  /* 0x000000051f1d7c10 */ /* 0x000fe4000b7fe4ff */
[-C--:B------:R-:W-:Y:S02]  /*fdd0*/  @P0 MOV R28, R15.reuse ;  /* 0x0000000f001c0202 */ /* 0x080fe40000000f00 */
[-C--:B------:R-:W-:Y:S02]  /*fde0*/  @P1 MOV R100, R15.reuse ;  /* 0x0000000f00641202 */ /* 0x080fe40000000f00 */
[-C--:B------:R-:W-:Y:S02]  /*fdf0*/  @P2 MOV R101, R15.reuse ;  /* 0x0000000f00652202 */ /* 0x080fe40000000f00 */
[-C--:B------:R-:W-:Y:S02]  /*fe00*/  @P3 MOV R102, R15.reuse ;  /* 0x0000000f00663202 */ /* 0x080fe40000000f00 */
[----:B------:R-:W-:-:S02]  /*fe10*/  @P4 MOV R103, R15 ;  /* 0x0000000f00674202 */ /* 0x000fc40000000f00 */
        /* <DEDUP_REMOVED lines=43> */
.L_x_503:
[----:B------:R-:W-:Y:S05]  /*100d0*/  BSYNC.RECONVERGENT B1 ;  /* 0x0000000000017941 */ /* 0x000fea0003800200 */
.L_x_502:
        /* <DEDUP_REMOVED lines=18> */
.L_x_500:
[----:B------:R-:W-:Y:S05]  /*10200*/  BSYNC.RECONVERGENT B0 ;  /* 0x0000000000007941 */ /* 0x000fea0003800200 */
.L_x_499:
[----:B------:R-:W-:Y:S02]  /*10210*/  HFMA2 R32, -RZ, RZ, 1.0244140625, 0 ;  /* 0x3c190000ff207431 */ /* 0x000fe400000001ff */
[C---:B------:R-:W-:Y:S01]  /*10220*/  FMUL R16, R39.reuse, R39 ;  /* 0x0000002727107220 */ /* 0x040fe20000400000 */
[----:B------:R-:W-:Y:S01]  /*10230*/  FSETP.NEU.AND P0, PT, |R39|, 0.00049096695147454738617, PT ;  /* 0x3a00b43c2700780b */ /* 0x000fe20003f0d200 */
[----:B------:R-:W-:Y:S01]  /*10240*/  BSSY.RECONVERGENT B0, `(.L_x_504) ;  /* 0x000006b000007945 */ /* 0x000fe20003800200 */
[----:B------:R-:W-:-:S04]  /*10250*/  LOP3.LUT R38, R38, 0x1, RZ, 0xc0, !PT ;  /* 0x0000000126267812 */ /* 0x000fc800078ec0ff */
        /* <DEDUP_REMOVED lines=8> */
[----:B------:R-:W-:-:S05]  /*102e0*/  FSETP.GE.AND P0, PT, |R126|, 105615, PT ;  /* 0x47ce47807e00780b */ /* 0x000fca0003f06200 */
[----:B------:R-:W0:Y:S08]  /*102f0*/  @!P1 MUFU.RCP R39, -R39 ;  /* 0x8000002700279308 */ /* 0x000e300000001000 */
        /* <DEDUP_REMOVED lines=12> */
.L_x_506:
        /* <DEDUP_REMOVED lines=64> */
.L_x_508:
[----:B------:R-:W-:Y:S05]  /*107c0*/  BSYNC.RECONVERGENT B1 ;  /* 0x0000000000017941 */ /* 0x000fea0003800200 */
.L_x_507:
        /* <DEDUP_REMOVED lines=18> */
.L_x_505:
[----:B------:R-:W-:Y:S05]  /*108f0*/  BSYNC.RECONVERGENT B0 ;  /* 0x0000000000007941 */ /* 0x000fea0003800200 */
.L_x_504:
[C---:B------:R-:W-:Y:S01]  /*10900*/  FMUL R15, R34.reuse, R34 ;  /* 0x00000022220f7220 */ /* 0x040fe20000400000 */
[----:B0-----:R-:W-:Y:S01]  /*10910*/  FADD R27, R39, R39 ;  /* 0x00000027271b7221 */ /* 0x001fe20000000000 */
[----:B------:R-:W-:Y:S01]  /*10920*/  FSETP.NEU.AND P0, PT, |R34|, 0.00049096695147454738617, PT ;  /* 0x3a00b43c2200780b */ /* 0x000fe20003f0d200 */
[----:B------:R-:W-:Y:S01]  /*10930*/  BSSY.RECONVERGENT B3, `(.L_x_509) ;  /* 0x0000018000037945 */ /* 0x000fe20003800200 */
[----:B------:R-:W-:Y:S01]  /*10940*/  FFMA R16, R15, R32, 0.003265380859375 ;  /* 0x3b5600000f107423 */ /* 0x000fe20000000020 */
[----:B------:R-:W0:Y:S01]  /*10950*/  MUFU.RCP R25, R27 ;  /* 0x0000001b00197308 */ /* 0x000e220000001000 */
[----:B------:R-:W-:Y:S02]  /*10960*/  LOP3.LUT R35, R35, 0x1, RZ, 0xc0, !PT ;  /* 0x0000000123237812 */ /* 0x000fe400078ec0ff */
[----:B------:R-:W-:Y:S02]  /*10970*/  FFMA R16, R15, R16, 0.0242919921875 ;  /* 0x3cc700000f107423 */ /* 0x000fe40000000010 */
[----:B------:R-:W-:-:S02]  /*10980*/  ISETP.NE.U32.AND P1, PT, R35, 0x1, PT ;  /* 0x000000012300780c */ /* 0x000fc40003f25070 */
[----:B------:R-:W-:-:S04]  /*10990*/  FFMA R16, R15, R16, 0.053466796875 ;  /* 0x3d5b00000f107423 */ /* 0x000fc80000000010 */
[----:B------:R-:W-:-:S04]  /*109a0*/  FFMA R16, R15, R16, 0.13337790966033935547 ;  /* 0x3e0894380f107423 */ /* 0x000fc80000000010 */
[C---:B------:R-:W-:Y:S01]  /*109b0*/  FFMA R16, R15.reuse, R16, 0.33333230018615722656 ;  /* 0x3eaaaa880f107423 */ /* 0x040fe20000000010 */
[----:B------:R-:W-:-:S04]  /*109c0*/  FMUL R15, R15, R34 ;  /* 0x000000220f0f7220 */ /* 0x000fc80000400000 */
[----:B------:R-:W-:Y:S01]  /*109d0*/  @P0 FFMA R34, R16, R15, R34 ;  /* 0x0000000f10220223 */ /* 0x000fe20000000022 */
[----:B------:R-:W1:Y:S01]  /*109e0*/  FCHK P0, R12, R27 ;  /* 0x0000001b0c007302 */ /* 0x000e620000000000 */
[----:B0-----:R-:W-:-:S04]  /*109f0*/  FFMA R16, -R27, R25, 1 ;  /* 0x3f8000001b107423 */ /* 0x001fc80000000119 */
[----:B------:R-:W-:-:S03]  /*10a00*/  FFMA R25, R25, R16, R25 ;  /* 0x0000001019197223 */ /* 0x000fc60000000019 */
[----:B------:R-:W0:Y:S01]  /*10a10*/  @!P1 MUFU.RCP R34, -R34 ;  /* 0x8000002200229308 */ /* 0x000e220000001000 */
[----:B------:R-:W-:-:S04]  /*10a20*/  FFMA R16, R12, R25, RZ ;  /* 0x000000190c107223 */ /* 0x000fc800000000ff */
[----:B------:R-:W-:-:S04]  /*10a30*/  FFMA R15, -R27, R16, R12 ;  /* 0x000000101b0f7223 */ /* 0x000fc8000000010c */
[----:B------:R-:W-:Y:S01]  /*10a40*/  FFMA R35, R25, R15, R16 ;  /* 0x0000000f19237223 */ /* 0x000fe20000000010 */
[----:B-1----:R-:W-:Y:S06]  /*10a50*/  @!P0 BRA `(.L_x_510) ;  /* 0x0000000000148947 */ /* 0x002fec0003800000 */
[----:B------:R-:W-:Y:S02]  /*10a60*/  MOV R15, R12 ;  /* 0x0000000c000f7202 */ /* 0x000fe40000000f00 */
[----:B------:R-:W-:Y:S02]  /*10a70*/  MOV R16, R27 ;  /* 0x0000001b00107202 */ /* 0x000fe40000000f00 */
[----:B------:R-:W-:-:S07]  /*10a80*/  MOV R26, 0x10aa0 ;  /* 0x00010aa0001a7802 */ /* 0x000fce0000000f00 */
[----:B0-----:R-:W-:Y:S05]  /*10a90*/  CALL.REL.NOINC `($__internal_7_$__cuda_sm3x_div_rn_noftz_f32_slowpath) ;  /* 0x00000078006c7944 */ /* 0x001fea0003c00000 */
[----:B------:R-:W-:-:S07]  /*10aa0*/  MOV R35, R15 ;  /* 0x0000000f00237202 */ /* 0x000fce0000000f00 */
.L_x_510:
[----:B------:R-:W-:Y:S05]  /*10ab0*/  BSYNC.RECONVERGENT B3 ;  /* 0x0000000000037941 */ /* 0x000fea0003800200 */
.L_x_509:
[----:B0-----:R-:W-:Y:S01]  /*10ac0*/  FADD R26, R34, R34 ;  /* 0x00000022221a7221 */ /* 0x001fe20000000000 */
[----:B------:R-:W-:Y:S03]  /*10ad0*/  BSSY.RECONVERGENT B3, `(.L_x_511) ;  /* 0x000000e000037945 */ /* 0x000fe60003800200 */
        /* <DEDUP_REMOVED lines=13> */
.L_x_512:
[----:B------:R-:W-:Y:S05]  /*10bb0*/  BSYNC.RECONVERGENT B3 ;  /* 0x0000000000037941 */ /* 0x000fea0003800200 */
.L_x_511:
[----:B------:R-:W-:Y:S01]  /*10bc0*/  FMUL R82, R40, R40 ;  /* 0x0000002828527220 */ /* 0x000fe20000400000 */
[----:B------:R-:W-:Y:S01]  /*10bd0*/  FMUL R39, R39, 1.2999999523162841797 ;  /* 0x3fa6666627277820 */ /* 0x000fe20000400000 */
[----:B------:R-:W-:Y:S01]  /*10be0*/  FMUL R34, R34, 1.2999999523162841797 ;  /* 0x3fa6666622227820 */ /* 0x000fe20000400000 */
[----:B------:R-:W-:Y:S01]  /*10bf0*/  BSSY.RECONVERGENT B3, `(.L_x_513) ;  /* 0x0000013000037945 */ /* 0x000fe20003800200 */
[----:B------:R-:W-:Y:S02]  /*10c00*/  FMUL R83, R82, R82 ;  /* 0x0000005252537220 */ /* 0x000fe40000400000 */
[C---:B------:R-:W-:Y:S02]  /*10c10*/  FMNMX R38, -R39.reuse, R42, !PT ;  /* 0x0000002a27267209 */ /* 0x040fe40007800100 */
[----:B------:R-:W0:Y:S01]  /*10c20*/  MUFU.RCP R12, R83 ;  /* 0x00000053000c7308 */ /* 0x000e220000001000 */
[----:B------:R-:W-:Y:S02]  /*10c30*/  FMNMX R77, -R34, R41, !PT ;  /* 0x00000029224d7209 */ /* 0x000fe40007800100 */
[----:B------:R-:W-:-:S02]  /*10c40*/  FMNMX R75, R39, R38, PT ;  /* 0x00000026274b7209 */ /* 0x000fc40003800000 */
[----:B------:R-:W-:-:S03]  /*10c50*/  FMNMX R81, R34, R77, PT ;  /* 0x0000004d22517209 */ /* 0x000fc60003800000 */
        /* <DEDUP_REMOVED lines=12> */
.L_x_514:
[----:B------:R-:W-:Y:S05]  /*10d20*/  BSYNC.RECONVERGENT B3 ;  /* 0x0000000000037941 */ /* 0x000fea0003800200 */
.L_x_513:
[----:B------:R-:W0:Y:S01]  /*10d30*/  MUFU.RCP R15, R82 ;  /* 0x00000052000f7308 */ /* 0x000e220000001000 */
[----:B------:R-:W-:Y:S07]  /*10d40*/  BSSY.RECONVERGENT B3, `(.L_x_515) ;  /* 0x000000f000037945 */ /* 0x000fee0003800200 */
[----:B------:R-:W1:Y:S01]  /*10d50*/  FCHK P0, R23, R82 ;  /* 0x0000005217007302 */ /* 0x000e620000000000 */
[----:B0-----:R-:W-:-:S04]  /*10d60*/  FFMA R16, -R82, R15, 1 ;  /* 0x3f80000052107423 */ /* 0x001fc8000000010f */
[----:B------:R-:W-:Y:S01]  /*10d70*/  FFMA R16, R15, R16, R15 ;  /* 0x000000100f107223 */ /* 0x000fe2000000000f */
[----:B------:R-:W-:-:S03]  /*10d80*/  FMUL R15, R82, -R12 ;  /* 0x8000000c520f7220 */ /* 0x000fc60000400000 */
[----:B------:R-:W-:Y:S01]  /*10d90*/  FFMA R17, R23, R16, RZ ;  /* 0x0000001017117223 */ /* 0x000fe200000000ff */
[----:B------:R-:W-:-:S03]  /*10da0*/  FMUL R85, R15, R28 ;  /* 0x0000001c0f557220 */ /* 0x000fc60000400000 */
        /* <DEDUP_REMOVED lines=8> */
.L_x_516:
[----:B------:R-:W-:Y:S05]  /*10e30*/  BSYNC.RECONVERGENT B3 ;  /* 0x0000000000037941 */ /* 0x000fea0003800200 */
.L_x_515:
[----:B------:R-:W0:Y:S01]  /*10e40*/  MUFU.RCP R16, R83 ;  /* 0x0000005300107308 */ /* 0x000e220000001000 */
[----:B------:R-:W-:Y:S07]  /*10e50*/  BSSY.RECONVERGENT B3, `(.L_x_517) ;  /* 0x0000011000037945 */ /* 0x000fee0003800200 */
[----:B------:R-:W1:Y:S01]  /*10e60*/  FCHK P0, -R14, R83 ;  /* 0x000000530e007302 */ /* 0x000e620000000100 */
[----:B0-----:R-:W-:-:S04]  /*10e70*/  FFMA R15, -R83, R16, 1 ;  /* 0x3f800000530f7423 */ /* 0x001fc80000000110 */
[----:B------:R-:W-:Y:S01]  /*10e80*/  FFMA R26, R16, R15, R16 ;  /* 0x0000000f101a7223 */ /* 0x000fe20000000010 */
[-C--:B------:R-:W-:Y:S01]  /*10e90*/  FMUL R15, R81, R40.reuse ;  /* 0x00000028510f7220 */ /* 0x080fe20000400000 */
[----:B------:R-:W-:Y:S02]  /*10ea0*/  FMUL R16, R75, R40 ;  /* 0x000000284b107220 */ /* 0x000fe40000400000 */
[----:B------:R-:W-:Y:S02]  /*10eb0*/  FFMA R23, -R14, R26, RZ ;  /* 0x0000001a0e177223 */ /* 0x000fe400000001ff */
[----:B------:R-:W-:Y:S02]  /*10ec0*/  FMUL R76, R16, R35 ;  /* 0x00000023104c7220 */ /* 0x000fe40000400000 */
[----:B------:R-:W-:-:S04]  /*10ed0*/  FFMA R24, -R83, R23, -R14 ;  /* 0x0000001753187223 */ /* 0x000fc8000000090e */
[----:B------:R-:W-:Y:S01]  /*10ee0*/  FFMA R23, R26, R24, R23 ;  /* 0x000000181a177223 */ /* 0x000fe20000000017 */
[----:B------:R-:W-:Y:S01]  /*10ef0*/  FMUL R24, R15, R28 ;  /* 0x0000001c0f187220 */ /* 0x000fe20000400000 */
[----:B-1----:R-:W-:Y:S06]  /*10f00*/  @!P0 BRA `(.L_x_518) ;  /* 0x0000000000148947 */ /* 0x002fec0003800000 */
[----:B------:R-:W-:Y:S01]  /*10f10*/  FADD R15, -R14, -RZ ;  /* 0x800000ff0e0f7221 */ /* 0x000fe20000000100 */
[----:B------:R-:W-:Y:S02]  /*10f20*/  MOV R16, R83 ;  /* 0x0000005300107202 */ /* 0x000fe40000000f00 */
[----:B------:R-:W-:-:S07]  /*10f30*/  MOV R26, 0x10f50 ;  /* 0x00010f50001a7802 */ /* 0x000fce0000000f00 */
[----:B------:R-:W-:Y:S05]  /*10f40*/  CALL.REL.NOINC `($__internal_7_$__cuda_sm3x_div_rn_noftz_f32_slowpath) ;  /* 0x0000007400407944 */ /* 0x000fea0003c00000 */
[----:B------:R-:W-:-:S07]  /*10f50*/  MOV R23, R15 ;  /* 0x0000000f00177202 */ /* 0x000fce0000000f00 */
.L_x_518:
[----:B------:R-:W-:Y:S05]  /*10f60*/  BSYNC.RECONVERGENT B3 ;  /* 0x0000000000037941 */ /* 0x000fea0003800200 */
.L_x_517:
[----:B------:R-:W0:Y:S01]  /*10f70*/  MUFU.RCP R15, R82 ;  /* 0x00000052000f7308 */ /* 0x000e220000001000 */
[----:B------:R-:W-:Y:S07]  /*10f80*/  BSSY.RECONVERGENT B3, `(.L_x_519) ;  /* 0x0000011000037945 */ /* 0x000fee0003800200 */
[----:B------:R-:W1:Y:S01]  /*10f90*/  FCHK P0, R13, R82 ;  /* 0x000000520d007302 */ /* 0x000e620000000000 */
[----:B0-----:R-:W-:-:S04]  /*10fa0*/  FFMA R14, -R82, R15, 1 ;  /* 0x3f800000520e7423 */ /* 0x001fc8000000010f */
[----:B------:R-:W-:Y:S01]  /*10fb0*/  FFMA R27, R15, R14, R15 ;  /* 0x0000000e0f1b7223 */ /* 0x000fe2000000000f */
[----:B------:R-:W-:-:S03]  /*10fc0*/  FMUL R15, R76, R23 ;  /* 0x000000174c0f7220 */ /* 0x000fc60000400000 */
[----:B------:R-:W-:Y:S01]  /*10fd0*/  FFMA R14, R13, R27, RZ ;  /* 0x0000001b0d0e7223 */ /* 0x000fe200000000ff */
[----:B------:R-:W-:Y:S01]  /*10fe0*/  FFMA R15, R24, R12, -R15 ;  /* 0x0000000c180f7223 */ /* 0x000fe2000000080f */
[C---:B------:R-:W-:Y:S02]  /*10ff0*/  FMUL R12, R82.reuse, R23 ;  /* 0x00000017520c7220 */ /* 0x040fe40000400000 */
[----:B------:R-:W-:Y:S01]  /*11000*/  FFMA R25, -R82, R14, R13 ;  /* 0x0000000e52197223 */ /* 0x000fe2000000010d */
[----:B------:R-:W-:-:S03]  /*11010*/  FMUL R24, R15, R40 ;  /* 0x000000280f187220 */ /* 0x000fc60000400000 */
[----:B------:R-:W-:Y:S01]  /*11020*/  FFMA R14, R27, R25, R14 ;  /* 0x000000191b0e7223 */ /* 0x000fe2000000000e */
[----:B-1----:R-:W-:Y:S06]  /*11030*/  @!P0 BRA `(.L_x_520) ;  /* 0x0000000000148947 */ /* 0x002fec0003800000 */
[----:B------:R-:W-:Y:S02]  /*11040*/  MOV R15, R13 ;  /* 0x0000000d000f7202 */ /* 0x000fe40000000f00 */
[----:B------:R-:W-:Y:S02]  /*11050*/  MOV R16, R82 ;  /* 0x0000005200107202 */ /* 0x000fe40000000f00 */
[----:B------:R-:W-:-:S07]  /*11060*/  MOV R26, 0x11080 ;  /* 0x00011080001a7802 */ /* 0x000fce0000000f00 */
[----:B------:R-:W-:Y:S05]  /*11070*/  CALL.REL.NOINC `($__internal_7_$__cuda_sm3x_div_rn_noftz_f32_slowpath) ;  /* 0x0000007000f47944 */ /* 0x000fea0003c00000 */
[----:B------:R-:W-:-:S07]  /*11080*/  MOV R14, R15 ;  /* 0x0000000f000e7202 */ /* 0x000fce0000000f00 */
.L_x_520:
[----:B------:R-:W-:Y:S05]  /*11090*/  BSYNC.RECONVERGENT B3 ;  /* 0x0000000000037941 */ /* 0x000fea0003800200 */
.L_x_519:
[----:B------:R-:W0:Y:S01]  /*110a0*/  MUFU.RCP R23, R82 ;  /* 0x0000005200177308 */ /* 0x000e220000001000 */
[----:B------:R-:W-:Y:S01]  /*110b0*/  FMUL R13, R85, R40 ;  /* 0x00000028550d7220 */ /* 0x000fe20000400000 */
[-C--:B------:R-:W-:Y:S01]  /*110c0*/  FSETP.GT.AND P0, PT, R41, -R34.reuse, PT ;  /* 0x800000222900720b */ /* 0x080fe20003f04000 */
[----:B------:R-:W-:Y:S01]  /*110d0*/  FFMA R15, R12, R35, RZ ;  /* 0x000000230c0f7223 */ /* 0x000fe200000000ff */
[----:B------:R-:W-:Y:S01]  /*110e0*/  FSETP.GEU.AND P1, PT, R77, R34, PT ;  /* 0x000000224d00720b */ /* 0x000fe20003f2e000 */
[----:B------:R-:W-:Y:S01]  /*110f0*/  FFMA R17, R17, -R28, R24 ;  /* 0x8000001c11117223 */ /* 0x000fe20000000018 */
[----:B------:R-:W-:Y:S01]  /*11100*/  FSEL R13, R13, RZ, P0 ;  /* 0x000000ff0d0d7208 */ /* 0x000fe20000000000 */
[----:B------:R-:W-:Y:S01]  /*11110*/  BSSY.RECONVERGENT B3, `(.L_x_521) ;  /* 0x0000017000037945 */ /* 0x000fe20003800200 */
[-C--:B------:R-:W-:Y:S01]  /*11120*/  FSETP.GT.AND P0, PT, R42, -R39.reuse, PT ;  /* 0x800000272a00720b */ /* 0x080fe20003f04000 */
[----:B------:R-:W-:Y:S01]  /*11130*/  FADD R17, R24, R17 ;  /* 0x0000001118117221 */ /* 0x000fe20000000000 */
[----:B------:R-:W-:Y:S01]  /*11140*/  FSEL R25, R13, RZ, !P1 ;  /* 0x000000ff0d197208 */ /* 0x000fe20004800000 */
[----:B------:R-:W-:Y:S01]  /*11150*/  FMUL R13, R15, R40 ;  /* 0x000000280f0d7220 */ /* 0x000fe20000400000 */
[----:B------:R-:W-:Y:S01]  /*11160*/  FSETP.GEU.AND P2, PT, R38, R39, PT ;  /* 0x000000272600720b */ /* 0x000fe20003f4e000 */
[----:B------:R-:W-:Y:S01]  /*11170*/  FFMA R14, R14, -R35, R17 ;  /* 0x800000230e0e7223 */ /* 0x000fe20000000011 */
[----:B------:R-:W-:-:S02]  /*11180*/  FMUL R75, R75, R15 ;  /* 0x0000000f4b4b7220 */ /* 0x000fc40000400000 */
[----:B------:R-:W1:Y:S01]  /*11190*/  FCHK P1, R25, R82 ;  /* 0x0000005219007302 */ /* 0x000e620000020000 */
[----:B0-----:R-:W-:Y:S01]  /*111a0*/  FFMA R16, -R82, R23, 1 ;  /* 0x3f80000052107423 */ /* 0x001fe20000000117 */
[----:B------:R-:W-:Y:S01]  /*111b0*/  FSEL R13, R13, RZ, P0 ;  /* 0x000000ff0d0d7208 */ /* 0x000fe20000000000 */
[----:B------:R-:W-:Y:S02]  /*111c0*/  FFMA R81, R81, R85, R14 ;  /* 0x0000005551517223 */ /* 0x000fe4000000000e */
[----:B------:R-:W-:Y:S01]  /*111d0*/  FFMA R12, R23, R16, R23 ;  /* 0x00000010170c7223 */ /* 0x000fe20000000017 */
[----:B------:R-:W-:-:S03]  /*111e0*/  FSEL R17, R13, RZ, !P2 ;  /* 0x000000ff0d117208 */ /* 0x000fc60005000000 */
        /* <DEDUP_REMOVED lines=9> */
.L_x_522:
[----:B------:R-:W-:Y:S05]  /*11280*/  BSYNC.RECONVERGENT B3 ;  /* 0x0000000000037941 */ /* 0x000fea0003800200 */
.L_x_521:
        /* <DEDUP_REMOVED lines=13> */
.L_x_524:
[----:B------:R-:W-:Y:S05]  /*11360*/  BSYNC.RECONVERGENT B3 ;  /* 0x0000000000037941 */ /* 0x000fea0003800200 */
.L_x_523:
[----:B------:R-:W-:Y:S01]  /*11370*/  FFMA R13, R4, R6, RZ ;  /* 0x00000006040d7223 */ /* 0x000fe200000000ff */
[----:B------:R-:W-:Y:S03]  /*11380*/  BSSY.RECONVERGENT B3, `(.L_x_525) ;  /* 0x0000018000037945 */ /* 0x000fe60003800200 */
[----:B------:R-:W-:-:S04]  /*11390*/  FFMA R13, R50, R62, R13 ;  /* 0x0000003e320d7223 */ /* 0x000fc8000000000d */
[----:B------:R-:W-:Y:S01]  /*113a0*/  FFMA R14, R52, R64, R13 ;  /* 0x00000040340e7223 */ /* 0x000fe2000000000d */
[----:B------:R-:W-:-:S03]  /*113b0*/  FFMA R13, R15, R40, RZ ;  /* 0x000000280f0d7223 */ /* 0x000fc600000000ff */
[----:B------:R-:W-:-:S04]  /*113c0*/  FADD R14, R14, R53 ;  /* 0x000000350e0e7221 */ /* 0x000fc80000000000 */
[----:B------:R-:W-:-:S04]  /*113d0*/  FADD R24, R14, 1.0000000116860974231e-07 ;  /* 0x33d6bf950e187421 */ /* 0x000fc80000000000 */
[----:B------:R-:W-:-:S04]  /*113e0*/  FMUL R23, R24, R24 ;  /* 0x0000001818177220 */ /* 0x000fc80000400000 */
[----:B------:R-:W0:Y:S08]  /*113f0*/  MUFU.RCP R14, R23 ;  /* 0x00000017000e7308 */ /* 0x000e300000001000 */
[----:B------:R-:W1:Y:S01]  /*11400*/  FCHK P0, R13, R23 ;  /* 0x000000170d007302 */ /* 0x000e620000000000 */
[----:B0-----:R-:W-:-:S04]  /*11410*/  FFMA R17, -R23, R14, 1 ;  /* 0x3f80000017117423 */ /* 0x001fc8000000010e */
[----:B------:R-:W-:Y:S01]  /*11420*/  FFMA R16, R14, R17, R14 ;  /* 0x000000110e107223 */ /* 0x000fe2000000000e */
[C---:B------:R-:W-:Y:S01]  /*11430*/  FFMA R14, R12.reuse, -R37, R75 ;  /* 0x800000250c0e7223 */ /* 0x040fe2000000004b */
[----:B------:R-:W-:Y:S02]  /*11440*/  FFMA R12, R12, R40, RZ ;  /* 0x000000280c0c7223 */ /* 0x000fe400000000ff */
[----:B------:R-:W-:Y:S01]  /*11450*/  FFMA R17, R13, R16, RZ ;  /* 0x000000100d117223 */ /* 0x000fe200000000ff */
[----:B------:R-:W-:-:S03]  /*11460*/  FFMA R14, R15, -R36, R14 ;  /* 0x800000240f0e7223 */ /* 0x000fc6000000000e */
[----:B------:R-:W-:Y:S01]  /*11470*/  FFMA R15, -R23, R17, R13 ;  /* 0x00000011170f7223 */ /* 0x000fe2000000010d */
[----:B------:R-:W-:-:S03]  /*11480*/  FADD R14, R81, R14 ;  /* 0x0000000e510e7221 */ /* 0x000fc60000000000 */
[----:B------:R-:W-:Y:S01]  /*11490*/  FFMA R17, R16, R15, R17 ;  /* 0x0000000f10117223 */ /* 0x000fe20000000011 */
[----:B-1----:R-:W-:Y:S06]  /*114a0*/  @!P0 BRA `(.L_x_526) ;  /* 0x0000000000148947 */ /* 0x002fec0003800000 */
[----:B------:R-:W-:Y:S02]  /*114b0*/  MOV R15, R13 ;  /* 0x0000000d000f7202 */ /* 0x000fe40000000f00 */
[----:B------:R-:W-:Y:S02]  /*114c0*/  MOV R16, R23 ;  /* 0x0000001700107202 */ /* 0x000fe40000000f00 */
[----:B------:R-:W-:-:S07]  /*114d0*/  MOV R26, 0x114f0 ;  /* 0x000114f0001a7802 */ /* 0x000fce0000000f00 */
[----:B------:R-:W-:Y:S05]  /*114e0*/  CALL.REL.NOINC `($__internal_7_$__cuda_sm3x_div_rn_noftz_f32_slowpath) ;  /* 0x0000006c00d87944 */ /* 0x000fea0003c00000 */
[----:B------:R-:W-:-:S07]  /*114f0*/  MOV R17, R15 ;  /* 0x0000000f00117202 */ /* 0x000fce0000000f00 */
.L_x_526:
[----:B------:R-:W-:Y:S05]  /*11500*/  BSYNC.RECONVERGENT B3 ;  /* 0x0000000000037941 */ /* 0x000fea0003800200 */
.L_x_525:
        /* <DEDUP_REMOVED lines=14> */
.L_x_528:
[----:B------:R-:W-:Y:S05]  /*115f0*/  BSYNC.RECONVERGENT B3 ;  /* 0x0000000000037941 */ /* 0x000fea0003800200 */
.L_x_527:
        /* <DEDUP_REMOVED lines=13> */
.L_x_530:
[----:B------:R-:W-:Y:S05]  /*116d0*/  BSYNC.RECONVERGENT B3 ;  /* 0x0000000000037941 */ /* 0x000fea0003800200 */
.L_x_529:
[-C--:B------:R-:W-:Y:S01]  /*116e0*/  FFMA R23, R5, R6.reuse, RZ ;  /* 0x0000000605177223 */ /* 0x080fe200000000ff */
[----:B------:R-:W-:Y:S01]  /*116f0*/  FFMA R12, R9, R6, RZ ;  /* 0x00000006090c7223 */ /* 0x000fe200000000ff */
[----:B------:R-:W-:Y:S01]  /*11700*/  FMUL R16, R24, R13 ;  /* 0x0000000d18107220 */ /* 0x000fe20000400000 */
[----:B------:R-:W-:Y:S01]  /*11710*/  BSSY.RECONVERGENT B0, `(.L_x_531) ;  /* 0x00000e1000007945 */ /* 0x000fe20003800200 */
[-C--:B------:R-:W-:Y:S01]  /*11720*/  FFMA R23, R0, R62.reuse, R23 ;  /* 0x0000003e00177223 */ /* 0x080fe20000000017 */
[----:B------:R-:W-:Y:S01]  /*11730*/  FFMA R12, R63, R62, R12 ;  /* 0x0000003e3f0c7223 */ /* 0x000fe2000000000c */
[C---:B------:R-:W-:Y:S01]  /*11740*/  FMUL R30, R16.reuse, R9 ;  /* 0x00000009101e7220 */ /* 0x040fe20000400000 */
[----:B------:R-:W-:Y:S01]  /*11750*/  FMUL R25, R16, R63 ;  /* 0x0000003f10197220 */ /* 0x000fe20000400000 */
[-C--:B------:R-:W-:Y:S01]  /*11760*/  FFMA R14, R2, R64.reuse, R23 ;  /* 0x00000040020e7223 */ /* 0x080fe20000000017 */
[----:B------:R-:W-:Y:S01]  /*11770*/  FFMA R12, R47, R64, R12 ;  /* 0x000000402f0c7223 */ /* 0x000fe2000000000c */
[----:B------:R-:W-:-:S02]  /*11780*/  FMUL R27, R16, R47 ;  /* 0x0000002f101b7220 */ /* 0x000fc40000400000 */
[----:B------:R-:W-:Y:S01]  /*11790*/  FADD R14, R14, R7 ;  /* 0x000000070e0e7221 */ /* 0x000fe20000000000 */
[----:B------:R-:W-:-:S03]  /*117a0*/  FADD R28, R12, R65 ;  /* 0x000000410c1c7221 */ /* 0x000fc60000000000 */
[----:B------:R-:W-:Y:S01]  /*117b0*/  FMUL R12, R17, R14 ;  /* 0x0000000e110c7220 */ /* 0x000fe20000400000 */
[----:B------:R-:W-:Y:S01]  /*117c0*/  FADD R14, -R133, R6 ;  /* 0x00000006850e7221 */ /* 0x000fe20000000100 */
[C---:B------:R-:W-:Y:S01]  /*117d0*/  FMUL R17, R24.reuse, R17 ;  /* 0x0000001118117220 */ /* 0x040fe20000400000 */
[----:B------:R-:W-:Y:S01]  /*117e0*/  FMUL R24, R24, R15 ;  /* 0x0000000f18187220 */ /* 0x000fe20000400000 */
[----:B------:R-:W-:Y:S01]  /*117f0*/  FFMA R28, -R13, R28, -R12 ;  /* 0x0000001c0d1c7223 */ /* 0x000fe2000000090c */
[----:B------:R-:W-:Y:S01]  /*11800*/  FFMA R12, R3, R6, RZ ;  /* 0x00000006030c7223 */ /* 0x000fe200000000ff */
[----:B------:R-:W-:Y:S01]  /*11810*/  FADD R13, -R131, R62 ;  /* 0x0000003e830d7221 */ /* 0x000fe20000000100 */
[----:B------:R-:W-:Y:S02]  /*11820*/  FFMA R26, R14, R14, RZ ;  /* 0x0000000e0e1a7223 */ /* 0x000fe400000000ff */
[----:B------:R-:W-:Y:S01]  /*11830*/  FFMA R32, R49, R62, R12 ;  /* 0x0000003e31207223 */ /* 0x000fe2000000000c */
[----:B------:R-:W-:Y:S01]  /*11840*/  FADD R12, -R129, R64 ;  /* 0x00000040810c7221 */ /* 0x000fe20000000100 */
[----:B------:R-:W-:-:S02]  /*11850*/  FFMA R23, R13, R13, R26 ;  /* 0x0000000d0d177223 */ /* 0x000fc4000000001a */
[----:B------:R-:W-:Y:S01]  /*11860*/  FFMA R29, R51, R64, R32 ;  /* 0x00000040331d7223 */ /* 0x000fe20000000020 */
[C---:B------:R-:W-:Y:S01]  /*11870*/  FFMA R32, R17.reuse, R2, R27 ;  /* 0x0000000211207223 */ /* 0x040fe2000000001b */
[----:B------:R-:W-:Y:S01]  /*11880*/  FFMA R26, R12, R12, R23 ;  /* 0x0000000c0c1a7223 */ /* 0x000fe20000000017 */
[----:B------:R-:W-:Y:S01]  /*11890*/  FFMA R23, R17, R5, R30 ;  /* 0x0000000511177223 */ /* 0x000fe2000000001e */
[----:B------:R-:W-:Y:S01]  /*118a0*/  FADD R29, R29, R48 ;  /* 0x000000301d1d7221 */ /* 0x000fe20000000000 */
[----:B------:R-:W-:Y:S01]  /*118b0*/  FFMA R30, R17, R0, R25 ;  /* 0x00000000111e7223 */ /* 0x000fe20000000019 */
[C---:B------:R-:W-:Y:S01]  /*118c0*/  FFMA R75, R24.reuse, R51, R32 ;  /* 0x00000033184b7223 */ /* 0x040fe20000000020 */
[C---:B------:R-:W-:Y:S01]  /*118d0*/  FFMA R16, R24.reuse, R3, R23 ;  /* 0x0000000318107223 */ /* 0x040fe20000000017 */
[----:B------:R-:W-:Y:S01]  /*118e0*/  FFMA R15, -R15, R29, R28 ;  /* 0x0000001d0f0f7223 */ /* 0x000fe2000000011c */
[----:B------:R-:W-:Y:S01]  /*118f0*/  FFMA R17, R24, R49, R30 ;  /* 0x0000003118117223 */ /* 0x000fe2000000001e */
[----:B------:R-:W-:Y:S01]  /*11900*/  FMUL R27, R118, R118 ;  /* 0x00000076761b7220 */ /* 0x000fe20000400000 */
[----:B------:R-:W-:Y:S01]  /*11910*/  IADD3 R25, PT, PT, R26, -0xd000000, RZ ;  /* 0xf30000001a197810 */ /* 0x000fe20007ffe0ff */
[C---:B------:R-:W-:Y:S01]  /*11920*/  FFMA R77, R15.reuse, R4, R16 ;  /* 0x000000040f4d7223 */ /* 0x040fe20000000010 */
[C---:B------:R-:W-:Y:S01]  /*11930*/  FFMA R76, R15.reuse, R50, R17 ;  /* 0x000000320f4c7223 */ /* 0x040fe20000000011 */
[----:B------:R-:W-:Y:S01]  /*11940*/  FFMA R75, R15, R52, R75 ;  /* 0x000000340f4b7223 */ /* 0x000fe2000000004b */
[----:B------:R-:W-:Y:S01]  /*11950*/  FMUL R15, R119, R119 ;  /* 0x00000077770f7220 */ /* 0x000fe20000400000 */
[----:B------:R-:W-:Y:S01]  /*11960*/  ISETP.GT.U32.AND P0, PT, R25, 0x727fffff, PT ;  /* 0x727fffff1900780c */ /* 0x000fe20003f04070 */
[-C--:B------:R-:W-:Y:S01]  /*11970*/  FMUL R17, R119, R121.reuse ;  /* 0x0000007977117220 */ /* 0x080fe20000400000 */
[CC--:B------:R-:W-:Y:S01]  /*11980*/  FMUL R30, R120.reuse, R121.reuse ;  /* 0x00000079781e7220 */ /* 0x0c0fe20000400000 */
[--C-:B------:R-:W-:Y:S01]  /*11990*/  FADD R16, R27, R15.reuse ;  /* 0x0000000f1b107221 */ /* 0x100fe20000000000 */
[-C--:B------:R-:W-:Y:S01]  /*119a0*/  FFMA R25, R120, R120.reuse, R15 ;  /* 0x0000007878197223 */ /* 0x080fe2000000000f */
[CCC-:B------:R-:W-:Y:S01]  /*119b0*/  FFMA R23, R118.reuse, R120.reuse, -R17.reuse ;  /* 0x0000007876177223 */ /* 0x1c0fe20000000811 */
[-C--:B------:R-:W-:Y:S01]  /*119c0*/  FFMA R24, R118, R120.reuse, R17 ;  /* 0x0000007876187223 */ /* 0x080fe20000000011 */
[----:B------:R-:W-:Y:S01]  /*119d0*/  FADD R15, R16, R16 ;  /* 0x00000010100f7221 */ /* 0x000fe20000000000 */
[C---:B------:R-:W-:Y:S01]  /*119e0*/  FMUL R28, R119.reuse, R120 ;  /* 0x00000078771c7220 */ /* 0x040fe20000400000 */
[----:B------:R-:W-:Y:S01]  /*119f0*/  FFMA R29, R119, R118, -R30 ;  /* 0x00000076771d7223 */ /* 0x000fe2000000081e */
[----:B------:R-:W-:Y:S01]  /*11a00*/  FADD R16, R23, R23 ;  /* 0x0000001717107221 */ /* 0x000fe20000000000 */
[----:B------:R-:W-:Y:S01]  /*11a10*/  FADD R15, -R15, 1 ;  /* 0x3f8000000f0f7421 */ /* 0x000fe20000000100 */
[----:B------:R-:W-:Y:S01]  /*11a20*/  FADD R25, R25, R25 ;  /* 0x0000001919197221 */ /* 0x000fe20000000000 */
[----:B------:R-:W-:Y:S01]  /*11a30*/  FADD R23, R24, R24 ;  /* 0x0000001818177221 */ /* 0x000fe20000000000 */
[----:B------:R-:W-:Y:S01]  /*11a40*/  FFMA R17, R118, R121, R28 ;  /* 0x0000007976117223 */ /* 0x000fe2000000001c */
[-C--:B------:R-:W-:Y:S01]  /*11a50*/  FFMA R33, R15, R124.reuse, RZ ;  /* 0x0000007c0f217223 */ /* 0x080fe200000000ff */
[----:B------:R-:W-:Y:S01]  /*11a60*/  FADD R31, R29, R29 ;  /* 0x0000001d1d1f7221 */ /* 0x000fe20000000000 */
[----:B------:R-:W-:Y:S01]  /*11a70*/  FADD R29, -R25, 1 ;  /* 0x3f800000191d7421 */ /* 0x000fe20000000100 */
[----:B------:R-:W-:Y:S01]  /*11a80*/  FFMA R34, R23, R124, RZ ;  /* 0x0000007c17227223 */ /* 0x000fe200000000ff */
[----:B------:R-:W-:Y:S01]  /*11a90*/  FADD R17, R17, R17 ;  /* 0x0000001111117221 */ /* 0x000fe20000000000 */
[----:B------:R-:W-:Y:S01]  /*11aa0*/  FFMA R25, RZ, R15, RZ ;  /* 0x0000000fff197223 */ /* 0x000fe200000000ff */
[----:B------:R-:W-:Y:S01]  /*11ab0*/  FFMA R32, RZ, R16, R33 ;  /* 0x00000010ff207223 */ /* 0x000fe20000000021 */
[----:B------:R-:W-:Y:S01]  /*11ac0*/  FFMA R36, RZ, R29, R34 ;  /* 0x0000001dff247223 */ /* 0x000fe20000000022 */
[----:B------:R-:W-:Y:S01]  /*11ad0*/  FFMA R24, RZ, R23, RZ ;  /* 0x00000017ff187223 */ /* 0x000fe200000000ff */
[--C-:B------:R-:W-:Y:S01]  /*11ae0*/  FFMA R34, R16, R123, R25.reuse ;  /* 0x0000007b10227223 */ /* 0x100fe20000000019 */
[----:B------:R-:W-:Y:S01]  /*11af0*/  FFMA R33, RZ, R17, R32 ;  /* 0x00000011ff217223 */ /* 0x000fe20000000020 */
[----:B------:R-:W-:Y:S01]  /*11b00*/  FFMA R36, RZ, R31, R36 ;  /* 0x0000001fff247223 */ /* 0x000fe20000000024 */
[----:B------:R-:W-:Y:S01]  /*11b10*/  FFMA R38, R29, R123, R24 ;  /* 0x0000007b1d267223 */ /* 0x000fe20000000018 */
[----:B------:R-:W-:Y:S01]  /*11b20*/  FFMA R35, RZ, R17, R34 ;  /* 0x00000011ff237223 */ /* 0x000fe20000000022 */
[-C--:B------:R-:W-:Y:S01]  /*11b30*/  FFMA R32, R18, R33.reuse, RZ ;  /* 0x0000002112207223 */ /* 0x080fe200000000ff */
[-C--:B------:R-:W-:Y:S01]  /*11b40*/  FFMA R37, R22, R33.reuse, RZ ;  /* 0x0000002116257223 */ /* 0x080fe200000000ff */
[-C--:B------:R-:W-:Y:S01]  /*11b50*/  FFMA R41, R19, R33.reuse, RZ ;  /* 0x0000002113297223 */ /* 0x080fe200000000ff */
[-C--:B------:R-:W-:Y:S01]  /*11b60*/  FFMA R81, R20, R33.reuse, RZ ;  /* 0x0000002114517223 */ /* 0x080fe200000000ff */
[----:B------:R-:W-:Y:S01]  /*11b70*/  FFMA R34, R21, R33, RZ ;  /* 0x0000002115227223 */ /* 0x000fe200000000ff */
[----:B------:R-:W-:Y:S01]  /*11b80*/  FFMA R83, R43, R36, R32 ;  /* 0x000000242b537223 */ /* 0x000fe20000000020 */
[----:B------:R-:W-:Y:S01]  /*11b90*/  FFMA R38, RZ, R31, R38 ;  /* 0x0000001fff267223 */ /* 0x000fe20000000026 */
[----:B------:R-:W-:Y:S01]  /*11ba0*/  FFMA R33, R19, R35, RZ ;  /* 0x0000002313217223 */ /* 0x000fe200000000ff */
[----:B------:R-:W-:Y:S01]  /*11bb0*/  FFMA R32, RZ, R16, R25 ;  /* 0x00000010ff207223 */ /* 0x000fe20000000019 */
[----:B------:R-:W-:Y:S01]  /*11bc0*/  FFMA R24, RZ, R29, R24 ;  /* 0x0000001dff187223 */ /* 0x000fe20000000018 */
[-C--:B------:R-:W-:Y:S01]  /*11bd0*/  FFMA R25, R22, R35.reuse, RZ ;  /* 0x0000002316197223 */ /* 0x080fe200000000ff */
[C---:B------:R-:W-:Y:S01]  /*11be0*/  FFMA R86, R78.reuse, R38, R33 ;  /* 0x000000264e567223 */ /* 0x040fe20000000021 */
[----:B------:R-:W-:Y:S01]  /*11bf0*/  FFMA R33, R17, R122, R32 ;  /* 0x0000007a11217223 */ /* 0x000fe20000000020 */
[-C--:B------:R-:W-:Y:S01]  /*11c00*/  FFMA R82, R78, R36.reuse, R41 ;  /* 0x000000244e527223 */ /* 0x080fe20000000029 */
[-C--:B------:R-:W-:Y:S01]  /*11c10*/  FFMA R87, R79, R36.reuse, R34 ;  /* 0x000000244f577223 */ /* 0x080fe20000000022 */
[-C--:B------:R-:W-:Y:S01]  /*11c20*/  FFMA R41, R20, R35.reuse, RZ ;  /* 0x0000002314297223 */ /* 0x080fe200000000ff */
[-C--:B------:R-:W-:Y:S01]  /*11c30*/  FFMA R34, R18, R35.reuse, RZ ;  /* 0x0000002312227223 */ /* 0x080fe200000000ff */
[----:B------:R-:W-:Y:S01]  /*11c40*/  FFMA R88, R21, R35, RZ ;  /* 0x0000002315587223 */ /* 0x000fe200000000ff */
[-CC-:B------:R-:W-:Y:S01]  /*11c50*/  FFMA R39, R19, R36.reuse, R37.reuse ;  /* 0x0000002413277223 */ /* 0x180fe20000000025 */
[-C--:B------:R-:W-:Y:S01]  /*11c60*/  FFMA R40, R20, R36.reuse, R37 ;  /* 0x0000002414287223 */ /* 0x080fe20000000025 */
[----:B------:R-:W-:Y:S01]  /*11c70*/  FFMA R42, R78, R36, R81 ;  /* 0x000000244e2a7223 */ /* 0x000fe20000000051 */
[----:B------:R-:W-:Y:S01]  /*11c80*/  FFMA R24, R31, R122, R24 ;  /* 0x0000007a1f187223 */ /* 0x000fe20000000018 */
[----:B------:R-:W-:Y:S01]  /*11c90*/  FFMA R35, R22, R33, RZ ;  /* 0x0000002116237223 */ /* 0x000fe200000000ff */
[CCC-:B------:R-:W-:Y:S01]  /*11ca0*/  FFMA R37, R19.reuse, R38.reuse, R25.reuse ;  /* 0x0000002613257223 */ /* 0x1c0fe20000000019 */
[-C--:B------:R-:W-:Y:S01]  /*11cb0*/  FFMA R36, R20, R38.reuse, R25 ;  /* 0x0000002614247223 */ /* 0x080fe20000000019 */
[----:B------:R-:W-:Y:S01]  /*11cc0*/  FFMA R25, R118, -R121, R28 ;  /* 0x8000007976197223 */ /* 0x000fe2000000001c */
[----:B------:R-:W-:Y:S01]  /*11cd0*/  FFMA R84, R78, R38, R41 ;  /* 0x000000264e547223 */ /* 0x000fe20000000029 */
[CC--:B------:R-:W-:Y:S01]  /*11ce0*/  FFMA R81, R20.reuse, R33.reuse, RZ ;  /* 0x0000002114517223 */ /* 0x0c0fe200000000ff */
[-CC-:B------:R-:W-:Y:S01]  /*11cf0*/  FFMA R28, R20, R24.reuse, R35.reuse ;  /* 0x00000018141c7223 */ /* 0x180fe20000000023 */
[C---:B------:R-:W-:Y:S01]  /*11d00*/  FFMA R41, R19.reuse, R24, R35 ;  /* 0x0000001813297223 */ /* 0x040fe20000000023 */
[----:B------:R-:W-:Y:S01]  /*11d10*/  FFMA R35, R19, R33, RZ ;  /* 0x0000002113237223 */ /* 0x000fe200000000ff */
[----:B------:R-:W-:Y:S01]  /*11d20*/  FFMA R27, R120, R120, R27 ;  /* 0x00000078781b7223 */ /* 0x000fe2000000001b */
[----:B------:R-:W-:Y:S01]  /*11d30*/  FFMA R30, R119, R118, R30 ;  /* 0x00000076771e7223 */ /* 0x000fe2000000001e */
[----:B------:R-:W-:Y:S01]  /*11d40*/  FADD R25, R25, R25 ;  /* 0x0000001919197221 */ /* 0x000fe20000000000 */
[CC--:B------:R-:W-:Y:S01]  /*11d50*/  FFMA R32, R78.reuse, R24.reuse, R81 ;  /* 0x000000184e207223 */ /* 0x0c0fe20000000051 */
[----:B------:R-:W-:Y:S01]  /*11d60*/  FFMA R78, R78, R24, R35 ;  /* 0x000000184e4e7223 */ /* 0x000fe20000000023 */
[----:B------:R-:W-:Y:S01]  /*11d70*/  FADD R27, R27, R27 ;  /* 0x0000001b1b1b7221 */ /* 0x000fe20000000000 */
[----:B------:R-:W-:Y:S01]  /*11d80*/  FADD R30, R30, R30 ;  /* 0x0000001e1e1e7221 */ /* 0x000fe20000000000 */
[----:B------:R-:W-:Y:S01]  /*11d90*/  FFMA R35, RZ, R25, RZ ;  /* 0x00000019ff237223 */ /* 0x000fe200000000ff */
[----:B------:R-:W-:Y:S01]  /*11da0*/  FFMA R19, R25, R124, RZ ;  /* 0x0000007c19137223 */ /* 0x000fe200000000ff */
[----:B------:R-:W-:Y:S01]  /*11db0*/  FADD R27, -R27, 1 ;  /* 0x3f8000001b1b7421 */ /* 0x000fe20000000100 */
[----:B------:R-:W-:Y:S01]  /*11dc0*/  FFMA R22, R18, R33, RZ ;  /* 0x0000002112167223 */ /* 0x000fe200000000ff */
[----:B------:R-:W-:Y:S01]  /*11dd0*/  FFMA R20, R30, R123, R35 ;  /* 0x0000007b1e147223 */ /* 0x000fe20000000023 */
[----:B------:R-:W-:Y:S01]  /*11de0*/  FFMA R85, R43, R38, R34 ;  /* 0x000000262b557223 */ /* 0x000fe20000000022 */
[----:B------:R-:W-:Y:S01]  /*11df0*/  FFMA R19, RZ, R30, R19 ;  /* 0x0000001eff137223 */ /* 0x000fe20000000013 */
[----:B------:R-:W-:Y:S01]  /*11e00*/  FFMA R34, R21, R33, RZ ;  /* 0x0000002115227223 */ /* 0x000fe200000000ff */
[-C--:B------:R-:W-:Y:S01]  /*11e10*/  FFMA R20, RZ, R27.reuse, R20 ;  /* 0x0000001bff147223 */ /* 0x080fe20000000014 */
[----:B------:R-:W-:Y:S01]  /*11e20*/  FFMA R33, R43, R24, R22 ;  /* 0x000000182b217223 */ /* 0x000fe20000000016 */
[----:B------:R-:W-:Y:S01]  /*11e30*/  FFMA R22, RZ, R30, R35 ;  /* 0x0000001eff167223 */ /* 0x000fe20000000023 */
[----:B------:R-:W-:Y:S01]  /*11e40*/  FFMA R19, RZ, R27, R19 ;  /* 0x0000001bff137223 */ /* 0x000fe20000000013 */
[CC--:B------:R-:W-:Y:S01]  /*11e50*/  FFMA R37, R18.reuse, R20.reuse, R37 ;  /* 0x0000001412257223 */ /* 0x0c0fe20000000025 */
[----:B------:R-:W-:Y:S01]  /*11e60*/  FFMA R36, R21, R20, R36 ;  /* 0x0000001415247223 */ /* 0x000fe20000000024 */
[----:B------:R-:W-:Y:S01]  /*11e70*/  FFMA R22, R27, R122, R22 ;  /* 0x0000007a1b167223 */ /* 0x000fe20000000016 */
[-C--:B------:R-:W-:Y:S01]  /*11e80*/  FFMA R39, R18, R19.reuse, R39 ;  /* 0x0000001312277223 */ /* 0x080fe20000000027 */
[-C--:B------:R-:W-:Y:S01]  /*11e90*/  FFMA R40, R21, R19.reuse, R40 ;  /* 0x0000001315287223 */ /* 0x080fe20000000028 */
[-C--:B------:R-:W-:Y:S01]  /*11ea0*/  FFMA R81, R79, R20.reuse, R86 ;  /* 0x000000144f517223 */ /* 0x080fe20000000056 */
[----:B------:R-:W-:Y:S01]  /*11eb0*/  FFMA R84, R43, R20, R84 ;  /* 0x000000142b547223 */ /* 0x000fe20000000054 */
[----:B------:R-:W-:Y:S01]  /*11ec0*/  FADD R36, R37, R36 ;  /* 0x0000002425247221 */ /* 0x000fe20000000000 */
[C---:B------:R-:W-:Y:S01]  /*11ed0*/  FFMA R89, R79.reuse, R38, R88 ;  /* 0x000000264f597223 */ /* 0x040fe20000000058 */
[C---:B------:R-:W-:Y:S01]  /*11ee0*/  FFMA R91, R79.reuse, R24, R34 ;  /* 0x000000184f5b7223 */ /* 0x040fe20000000022 */
[-C--:B------:R-:W-:Y:S01]  /*11ef0*/  FFMA R35, R79, R19.reuse, R82 ;  /* 0x000000134f237223 */ /* 0x080fe20000000052 */
[-C--:B------:R-:W-:Y:S01]  /*11f00*/  FFMA R42, R43, R19.reuse, R42 ;  /* 0x000000132b2a7223 */ /* 0x080fe2000000002a */
[CC--:B------:R-:W-:Y:S01]  /*11f10*/  FFMA R87, R80.reuse, R19.reuse, R87 ;  /* 0x0000001350577223 */ /* 0x0c0fe20000000057 */
[----:B------:R-:W-:Y:S01]  /*11f20*/  FFMA R24, R80, R19, R83 ;  /* 0x0000001350187223 */ /* 0x000fe20000000053 */
[-C--:B------:R-:W-:Y:S01]  /*11f30*/  FFMA R41, R18, R22.reuse, R41 ;  /* 0x0000001612297223 */ /* 0x080fe20000000029 */
[----:B------:R-:W-:Y:S01]  /*11f40*/  FADD R18, R39, R40 ;  /* 0x0000002827127221 */ /* 0x000fe20000000000 */
[----:B------:R-:W-:Y:S01]  /*11f50*/  FFMA R28, R21, R22, R28 ;  /* 0x00000016151c7223 */ /* 0x000fe2000000001c */
[----:B------:R-:W-:Y:S01]  /*11f60*/  FADD R34, R84, R81 ;  /* 0x0000005154227221 */ /* 0x000fe20000000000 */
[----:B------:R-:W-:Y:S01]  /*11f70*/  FFMA R16, R16, R36, RZ ;  /* 0x0000002410107223 */ /* 0x000fe200000000ff */
[-C--:B------:R-:W-:Y:S01]  /*11f80*/  FFMA R89, R80, R20.reuse, R89 ;  /* 0x0000001450597223 */ /* 0x080fe20000000059 */
[----:B------:R-:W-:Y:S01]  /*11f90*/  FADD R19, R42, R35 ;  /* 0x000000232a137221 */ /* 0x000fe20000000000 */
[C---:B------:R-:W-:Y:S01]  /*11fa0*/  FFMA R20, R80.reuse, R20, R85 ;  /* 0x0000001450147223 */ /* 0x040fe20000000055 */
[----:B------:R-:W-:Y:S01]  /*11fb0*/  FADD R84, R87, R24 ;  /* 0x0000001857547221 */ /* 0x000fe20000000000 */
[----:B------:R-:W-:Y:S01]  /*11fc0*/  FFMA R24, R15, R18, RZ ;  /* 0x000000120f187223 */ /* 0x000fe200000000ff */
[----:B------:R-:W-:Y:S01]  /*11fd0*/  FADD R28, R41, R28 ;  /* 0x0000001c291c7221 */ /* 0x000fe20000000000 */
[----:B------:R-:W-:Y:S01]  /*11fe0*/  FFMA R83, R29, R34, R16 ;  /* 0x000000221d537223 */ /* 0x000fe20000000010 */
[-C--:B------:R-:W-:Y:S01]  /*11ff0*/  FFMA R32, R43, R22.reuse, R32 ;  /* 0x000000162b207223 */ /* 0x080fe20000000020 */
[-C--:B------:R-:W-:Y:S01]  /*12000*/  FFMA R79, R79, R22.reuse, R78 ;  /* 0x000000164f4f7223 */ /* 0x080fe2000000004e */
[C---:B------:R-:W-:Y:S01]  /*12010*/  FFMA R91, R80.reuse, R22, R91 ;  /* 0x00000016505b7223 */ /* 0x040fe2000000005b */
[----:B------:R-:W-:Y:S01]  /*12020*/  FFMA R21, RZ, R18, RZ ;  /* 0x00000012ff157223 */ /* 0x000fe200000000ff */
[-C--:B------:R-:W-:Y:S01]  /*12030*/  FFMA R29, RZ, R19.reuse, RZ ;  /* 0x00000013ff1d7223 */ /* 0x080fe200000000ff */
[----:B------:R-:W-:Y:S01]  /*12040*/  FFMA R22, R80, R22, R33 ;  /* 0x0000001650167223 */ /* 0x000fe20000000021 */
[----:B------:R-:W-:Y:S01]  /*12050*/  FADD R20, R89, R20 ;  /* 0x0000001459147221 */ /* 0x000fe20000000000 */
[----:B------:R-:W-:Y:S01]  /*12060*/  FFMA R35, RZ, R84, RZ ;  /* 0x00000054ff237223 */ /* 0x000fe200000000ff */
[----:B------:R-:W-:Y:S01]  /*12070*/  FFMA R24, R23, R19, R24 ;  /* 0x0000001317187223 */ /* 0x000fe20000000018 */
[----:B------:R-:W-:Y:S01]  /*12080*/  FFMA R23, R19, R124, RZ ;  /* 0x0000007c13177223 */ /* 0x000fe200000000ff */
[----:B------:R-:W-:Y:S01]  /*12090*/  FFMA R16, R17, R28, RZ ;  /* 0x0000001c11107223 */ /* 0x000fe200000000ff */
[----:B------:R-:W-:Y:S01]  /*120a0*/  FADD R32, R32, R79 ;  /* 0x0000004f20207221 */ /* 0x000fe20000000000 */
[-C--:B------:R-:W-:Y:S01]  /*120b0*/  FFMA R19, R36, R123.reuse, R21 ;  /* 0x0000007b24137223 */ /* 0x080fe20000000015 */
[-CC-:B------:R-:W-:Y:S01]  /*120c0*/  FFMA R17, R34, R123.reuse, R29.reuse ;  /* 0x0000007b22117223 */ /* 0x180fe2000000001d */
[----:B------:R-:W-:Y:S01]  /*120d0*/  FADD R22, R91, R22 ;  /* 0x000000165b167221 */ /* 0x000fe20000000000 */
[----:B------:R-:W-:Y:S01]  /*120e0*/  FFMA R29, RZ, R34, R29 ;  /* 0x00000022ff1d7223 */ /* 0x000fe2000000001d */
[----:B------:R-:W-:Y:S01]  /*120f0*/  FFMA R123, R20, R123, R35 ;  /* 0x0000007b147b7223 */ /* 0x000fe20000000023 */
[----:B------:R-:W-:Y:S01]  /*12100*/  FFMA R33, R84, R124, RZ ;  /* 0x0000007c54217223 */ /* 0x000fe200000000ff */
[----:B------:R-:W-:Y:S01]  /*12110*/  FFMA R16, R31, R32, R16 ;  /* 0x000000201f107223 */ /* 0x000fe20000000010 */
[----:B------:R-:W-:Y:S01]  /*12120*/  FFMA R29, R32, R122, R29 ;  /* 0x0000007a201d7223 */ /* 0x000fe2000000001d */
[----:B------:R-:W-:Y:S01]  /*12130*/  FFMA R123, RZ, R22, R123 ;  /* 0x00000016ff7b7223 */ /* 0x000fe2000000007b */
[----:B------:R-:W-:Y:S01]  /*12140*/  FFMA R15, R18, R124, RZ ;  /* 0x0000007c120f7223 */ /* 0x000fe200000000ff */
[----:B------:R-:W-:Y:S01]  /*12150*/  FFMA R35, RZ, R20, R35 ;  /* 0x00000014ff237223 */ /* 0x000fe20000000023 */
[----:B------:R-:W-:Y:S01]  /*12160*/  FFMA R21, RZ, R36, R21 ;  /* 0x00000024ff157223 */ /* 0x000fe20000000015 */
[----:B------:R-:W-:Y:S01]  /*12170*/  FFMA R33, RZ, R20, R33 ;  /* 0x00000014ff217223 */ /* 0x000fe20000000021 */
[----:B------:R-:W-:Y:S01]  /*12180*/  FFMA R82, R27, R22, R16 ;  /* 0x000000161b527223 */ /* 0x000fe20000000010 */
[----:B------:R-:W-:Y:S01]  /*12190*/  FADD R123, R123, R123 ;  /* 0x0000007b7b7b7221 */ /* 0x000fe20000000000 */
[----:B------:R-:W-:Y:S01]  /*121a0*/  FADD R16, R29, R29 ;  /* 0x0000001d1d107221 */ /* 0x000fe20000000000 */
[----:B------:R-:W-:Y:S01]  /*121b0*/  FFMA R15, RZ, R36, R15 ;  /* 0x00000024ff0f7223 */ /* 0x000fe2000000000f */
[----:B------:R-:W-:Y:S01]  /*121c0*/  FFMA R23, RZ, R34, R23 ;  /* 0x00000022ff177223 */ /* 0x000fe20000000017 */
[-C--:B------:R-:W-:Y:S01]  /*121d0*/  FFMA R35, R22, R122.reuse, R35 ;  /* 0x0000007a16237223 */ /* 0x080fe20000000023 */
[----:B------:R-:W-:Y:S01]  /*121e0*/  FFMA R21, R28, R122, R21 ;  /* 0x0000007a1c157223 */ /* 0x000fe20000000015 */
[----:B------:R-:W-:Y:S01]  /*121f0*/  FFMA R33, RZ, R22, R33 ;  /* 0x00000016ff217223 */ /* 0x000fe20000000021 */
[C-C-:B------:R-:W-:Y:S01]  /*12200*/  FADD R18, R123.reuse, -R16.reuse ;  /* 0x800000107b127221 */ /* 0x140fe20000000000 */
[-C--:B------:R-:W-:Y:S01]  /*12210*/  FFMA R15, RZ, R28.reuse, R15 ;  /* 0x0000001cff0f7223 */ /* 0x080fe2000000000f */
[----:B------:R-:W-:Y:S01]  /*12220*/  FFMA R19, RZ, R28, R19 ;  /* 0x0000001cff137223 */ /* 0x000fe20000000013 */
[----:B------:R-:W-:Y:S01]  /*12230*/  FADD R123, R123, R16 ;  /* 0x000000107b7b7221 */ /* 0x000fe20000000000 */
[----:B------:R-:W-:Y:S01]  /*12240*/  FFMA R83, R30, R20, R83 ;  /* 0x000000141e537223 */ /* 0x000fe20000000053 */
[-C--:B------:R-:W-:Y:S01]  /*12250*/  FFMA R23, RZ, R32.reuse, R23 ;  /* 0x00000020ff177223 */ /* 0x080fe20000000017 */
[----:B------:R-:W-:Y:S01]  /*12260*/  FFMA R17, RZ, R32, R17 ;  /* 0x00000020ff117223 */ /* 0x000fe20000000011 */
[----:B------:R-:W-:Y:S01]  /*12270*/  FMUL R16, R35, -2 ;  /* 0xc000000023107820 */ /* 0x000fe20000400000 */
[----:B------:R-:W-:Y:S01]  /*12280*/  FADD R33, R33, R33 ;  /* 0x0000002121217221 */ /* 0x000fe20000000000 */
[----:B------:R-:W-:Y:S01]  /*12290*/  FADD R20, R21, R21 ;  /* 0x0000001515147221 */ /* 0x000fe20000000000 */
[----:B------:R-:W-:Y:S01]  /*122a0*/  FADD R22, R19, R19 ;  /* 0x0000001313167221 */ /* 0x000fe20000000000 */
[----:B------:R-:W-:Y:S01]  /*122b0*/  FADD R28, R15, R15 ;  /* 0x0000000f0f1c7221 */ /* 0x000fe20000000000 */
[----:B------:R-:W-:Y:S01]  /*122c0*/  FADD R23, R23, R23 ;  /* 0x0000001717177221 */ /* 0x000fe20000000000 */
[----:B------:R-:W-:Y:S01]  /*122d0*/  FFMA R19, R17, -2, R16 ;  /* 0xc000000011137823 */ /* 0x000fe20000000010 */
[C-C-:B------:R-:W-:Y:S01]  /*122e0*/  FADD R21, -R33.reuse, R20.reuse ;  /* 0x0000001421157221 */ /* 0x140fe20000000100 */
[----:B------:R-:W-:Y:S01]  /*122f0*/  FADD R20, R33, R20 ;  /* 0x0000001421147221 */ /* 0x000fe20000000000 */
[----:B------:R-:W-:Y:S01]  /*12300*/  FFMA R84, R25, R84, R24 ;  /* 0x0000005419547223 */ /* 0x000fe20000000018 */
[----:B------:R-:W-:Y:S01]  /*12310*/  FFMA R28, R17, -2, -R28 ;  /* 0xc0000000111c7823 */ /* 0x000fe2000000081c */
[--C-:B------:R-:W-:Y:S01]  /*12320*/  FADD R24, R23, -R22.reuse ;  /* 0x8000001617187221 */ /* 0x100fe20000000000 */
[-C--:B------:R-:W-:Y:S01]  /*12330*/  FMUL R17, R19, R120.reuse ;  /* 0x0000007813117220 */ /* 0x080fe20000400000 */
[----:B------:R-:W-:Y:S01]  /*12340*/  FADD R23, R23, R22 ;  /* 0x0000001617177221 */ /* 0x000fe20000000000 */
[----:B------:R-:W-:Y:S01]  /*12350*/  FMUL R22, R20, R120 ;  /* 0x0000007814167220 */ /* 0x000fe20000400000 */
[-C--:B------:R-:W-:Y:S01]  /*12360*/  FMUL R30, R21, R121.reuse ;  /* 0x00000079151e7220 */ /* 0x080fe20000400000 */
[----:B------:R-:W-:Y:S01]  /*12370*/  FFMA R15, R15, -2, R16 ;  /* 0xc00000000f0f7823 */ /* 0x000fe20000000010 */
[----:B------:R-:W-:Y:S01]  /*12380*/  FFMA R16, R18, R121, R17 ;  /* 0x0000007912107223 */ /* 0x000fe20000000011 */
[CC--:B------:R-:W-:Y:S01]  /*12390*/  FFMA R25, R123.reuse, R118.reuse, R22 ;  /* 0x000000767b197223 */ /* 0x0c0fe20000000016 */
[----:B------:R-:W-:Y:S01]  /*123a0*/  FFMA R30, R123, R119, R30 ;  /* 0x000000777b1e7223 */ /* 0x000fe2000000001e */
[----:B------:R0:W1:Y:S01]  /*123b0*/  MUFU.RSQ R17, R26 ;  /* 0x0000001a00117308 */ /* 0x0000620000001400 */
[----:B------:R-:W-:Y:S01]  /*123c0*/  FMUL R21, R21, R118 ;  /* 0x0000007615157220 */ /* 0x000fe20000400000 */
[----:B------:R-:W-:Y:S01]  /*123d0*/  FFMA R25, R24, R121, R25 ;  /* 0x0000007918197223 */ /* 0x000fe20000000019 */
[-C--:B------:R-:W-:Y:S01]  /*123e0*/  FFMA R19, R19, R120.reuse, R16 ;  /* 0x0000007813137223 */ /* 0x080fe20000000010 */
[-C--:B------:R-:W-:Y:S01]  /*123f0*/  FFMA R30, R23, R120.reuse, R30 ;  /* 0x00000078171e7223 */ /* 0x080fe2000000001e */
[----:B------:R-:W-:Y:S01]  /*12400*/  FFMA R21, R18, R120, R21 ;  /* 0x0000007812157223 */ /* 0x000fe20000000015 */
[-C--:B------:R-:W-:Y:S01]  /*12410*/  FFMA R25, R28, R119.reuse, R25 ;  /* 0x000000771c197223 */ /* 0x080fe20000000019 */
[-C--:B------:R-:W-:Y:S01]  /*12420*/  FFMA R20, R20, R119.reuse, R19 ;  /* 0x0000007714147223 */ /* 0x080fe20000000013 */
[-C--:B------:R-:W-:Y:S01]  /*12430*/  FFMA R30, R15, R118.reuse, R30 ;  /* 0x000000760f1e7223 */ /* 0x080fe2000000001e */
[-C--:B------:R-:W-:Y:S01]  /*12440*/  FFMA R81, R24, R119.reuse, R21 ;  /* 0x0000007718517223 */ /* 0x080fe20000000015 */
[----:B------:R-:W-:Y:S01]  /*12450*/  FFMA R80, R28, R119, R25 ;  /* 0x000000771c507223 */ /* 0x000fe20000000019 */
[-C--:B------:R-:W-:Y:S01]  /*12460*/  FFMA R79, R23, R118.reuse, R20 ;  /* 0x00000076174f7223 */ /* 0x080fe20000000014 */
[----:B------:R-:W-:Y:S01]  /*12470*/  FFMA R78, R15, R118, R30 ;  /* 0x000000760f4e7223 */ /* 0x000fe2000000001e */
[----:B0-----:R-:W-:Y:S06]  /*12480*/  @!P0 BRA `(.L_x_532) ;  /* 0x0000000000148947 */ /* 0x001fec0003800000 */
[----:B------:R-:W-:Y:S02]  /*12490*/  MOV R15, R26 ;  /* 0x0000001a000f7202 */ /* 0x000fe40000000f00 */
[----:B------:R-:W-:-:S07]  /*124a0*/  MOV R16, 0x124c0 ;  /* 0x000124c000107802 */ /* 0x000fce0000000f00 */
[----:B-1----:R-:W-:Y:S05]  /*124b0*/  CALL.REL.NOINC `($__internal_6_$__cuda_sm20_sqrt_rn_f32_slowpath) ;  /* 0x0000005c00907944 */ /* 0x002fea0003c00000 */
[----:B------:R-:W-:Y:S01]  /*124c0*/  MOV R85, R25 ;  /* 0x0000001900557202 */ /* 0x000fe20000000f00 */
[----:B------:R-:W-:Y:S06]  /*124d0*/  BRA `(.L_x_533) ;  /* 0x0000000000107947 */ /* 0x000fec0003800000 */
.L_x_532:
[----:B-1----:R-:W-:Y:S01]  /*124e0*/  FMUL.FTZ R85, R26, R17 ;  /* 0x000000111a557220 */ /* 0x002fe20000410000 */
[----:B------:R-:W-:-:S03]  /*124f0*/  FMUL.FTZ R15, R17, 0.5 ;  /* 0x3f000000110f7820 */ /* 0x000fc60000410000 */
[----:B------:R-:W-:-:S04]  /*12500*/  FFMA R26, -R85, R85, R26 ;  /* 0x00000055551a7223 */ /* 0x000fc8000000011a */
[----:B------:R-:W-:-:S07]  /*12510*/  FFMA R85, R26, R15, R85 ;  /* 0x0000000f1a557223 */ /* 0x000fce0000000055 */
.L_x_533:
[----:B------:R-:W-:Y:S05]  /*12520*/  BSYNC.RECONVERGENT B0 ;  /* 0x0000000000007941 */ /* 0x000fea0003800200 */
.L_x_531:
        /* <DEDUP_REMOVED lines=14> */
.L_x_535:
[----:B------:R-:W-:Y:S05]  /*12610*/  BSYNC.RECONVERGENT B3 ;  /* 0x0000000000037941 */ /* 0x000fea0003800200 */
.L_x_534:
        /* <DEDUP_REMOVED lines=14> */
.L_x_537:
[----:B------:R-:W-:Y:S05]  /*12700*/  BSYNC.RECONVERGENT B3 ;  /* 0x0000000000037941 */ /* 0x000fea0003800200 */
.L_x_536:
        /* <DEDUP_REMOVED lines=14> */
.L_x_539:
[----:B------:R-:W-:Y:S05]  /*127f0*/  BSYNC.RECONVERGENT B3 ;  /* 0x0000000000037941 */ /* 0x000fea0003800200 */
.L_x_538:
[----:B------:R-:W0:Y:S01]  /*12800*/  LDCU UR4, c[0x0][0x578] ;  /* 0x0000af00ff0477ac */ /* 0x000e220008000800 */
[----:B------:R-:W-:Y:S01]  /*12810*/  HFMA2 R171, -RZ, RZ, 0, 0 ;  /* 0x00000000ffab7431 */ /* 0x000fe200000001ff */
[----:B------:R-:W-:Y:S01]  /*12820*/  MOV R169, RZ ;  /* 0x000000ff00a97202 */ /* 0x000fe20000000f00 */
[----:B------:R-:W-:Y:S01]  /*12830*/  HFMA2 R167, -RZ, RZ, 0, 0 ;  /* 0x00000000ffa77431 */ /* 0x000fe200000001ff */
[----:B------:R-:W-:Y:S01]  /*12840*/  CS2R R138, SRZ ;  /* 0x00000000008a7805 */ /* 0x000fe2000001ff00 */
        /* <DEDUP_REMOVED lines=9> */
[----:B------:R-:W-:Y:S01]  /*128e0*/  CS2R R42, SRZ ;  /* 0x00000000002a7805 */ /* 0x000fe2000001ff00 */
[----:B------:R-:W-:Y:S01]  /*128f0*/  HFMA2 R143, -RZ, RZ, 0, 0 ;  /* 0x00000000ff8f7431 */ /* 0x000fe200000001ff */
[----:B------:R-:W-:Y:S01]  /*12900*/  CS2R R40, SRZ ;  /* 0x0000000000287805 */ /* 0x000fe2000001ff00 */
[----:B------:R-:W-:Y:S01]  /*12910*/  HFMA2 R15, -RZ, RZ, 0, 0 ;  /* 0x00000000ff0f7431 */ /* 0x000fe200000001ff */
[----:B0-----:R-:W-:Y:S01]  /*12920*/  UISETP.NE.AND UP2, UPT, UR4, URZ, UPT ;  /* 0x000000ff0400728c */ /* 0x001fe2000bf45270 */
[----:B------:R-:W-:-:S02]  /*12930*/  MOV R157, RZ ;  /* 0x000000ff009d7202 */ /* 0x000fc40000000f00 */
[----:B------:R-:W-:Y:S02]  /*12940*/  CS2R R132, SRZ ;  /* 0x0000000000847805 */ /* 0x000fe4000001ff00 */
[----:B------:R-:W-:Y:S02]  /*12950*/  CS2R R38, SRZ ;  /* 0x0000000000267805 */ /* 0x000fe4000001ff00 */
[----:B------:R-:W-:Y:S02]  /*12960*/  MOV R153, RZ ;  /* 0x000000ff00997202 */ /* 0x000fe40000000f00 */
[----:B------:R-:W-:Y:S02]  /*12970*/  CS2R R130, SRZ ;  /* 0x0000000000827805 */ /* 0x000fe4000001ff00 */
[----:B------:R-:W-:Y:S02]  /*12980*/  CS2R R36, SRZ ;  /* 0x0000000000247805 */ /* 0x000fe4000001ff00 */
[----:B------:R-:W-:-:S02]  /*12990*/  CS2R R34, SRZ ;  /* 0x0000000000227805 */ /* 0x000fc4000001ff00 */
[----:B------:R-:W-:Y:S02]  /*129a0*/  MOV R149, RZ ;  /* 0x000000ff00957202 */ /* 0x000fe40000000f00 */
[----:B------:R-:W-:Y:S02]  /*129b0*/  CS2R R128, SRZ ;  /* 0x0000000000807805 */ /* 0x000fe4000001ff00 */
[----:B------:R-:W-:Y:S02]  /*129c0*/  CS2R R32, SRZ ;  /* 0x0000000000207805 */ /* 0x000fe4000001ff00 */
[----:B------:R-:W-:Y:S02]  /*129d0*/  MOV R145, RZ ;  /* 0x000000ff00917202 */ /* 0x000fe40000000f00 */
[----:B------:R-:W-:Y:S02]  /*129e0*/  CS2R R126, SRZ ;  /* 0x00000000007e7805 */ /* 0x000fe4000001ff00 */
[----:B------:R-:W-:-:S02]  /*129f0*/  MOV R141, RZ ;  /* 0x000000ff008d7202 */ /* 0x000fc40000000f00 */
        /* <DEDUP_REMOVED lines=27> */
[----:B------:R-:W-:Y:S01]  /*12bb0*/  CS2R R86, SRZ ;  /* 0x0000000000567805 */ /* 0x000fe2000001ff00 */
[----:B------:R-:W-:Y:S02]  /*12bc0*/  UPLOP3.LUT UP0, UPT, UPT, UPT, UPT, 0x80, 0x8 ;  /* 0x000000000008789c */ /* 0x000fe40003f0f070 */
[----:B------:R-:W-:Y:S01]  /*12bd0*/  UPLOP3.LUT UP1, UPT, UPT, UPT, UPT, 0x80, 0x8 ;  /* 0x000000000008789c */ /* 0x000fe20003f2f070 */
[----:B------:R-:W-:Y:S10]  /*12be0*/  BRA.U !UP2, `(.L_x_540) ;  /* 0x0000000d0a647547 */ /* 0x000ff4000b800000 */
[----:B------:R-:W-:Y:S01]  /*12bf0*/  FMUL R97, R207, 0.48860251903533935547 ;  /* 0x3efa2a1ccf617820 */ /* 0x000fe20000400000 */
[----:B------:R-:W-:Y:S01]  /*12c00*/  UISETP.NE.AND UP3, UPT, UR4, 0x1, UPT ;  /* 0x000000010400788c */ /* 0x000fe2000bf65270 */
[----:B------:R-:W-:Y:S01]  /*12c10*/  FMUL R16, R209, 0.48860251903533935547 ;  /* 0x3efa2a1cd1107820 */ /* 0x000fe20000400000 */
[----:B------:R-:W-:Y:S01]  /*12c20*/  FMUL R15, R202, 0.48860251903533935547 ;  /* 0x3efa2a1cca0f7820 */ /* 0x000fe20000400000 */
[C---:B------:R-:W-:Y:S01]  /*12c30*/  FFMA R211, -R97.reuse, R198, R200 ;  /* 0x000000c661d37223 */ /* 0x040fe200000001c8 */
[C---:B------:R-:W-:Y:S01]  /*12c40*/  FFMA R86, -R97.reuse, R196, R205 ;  /* 0x000000c461567223 */ /* 0x040fe200000001cd */
[----:B------:R-:W-:Y:S01]  /*12c50*/  FFMA R200, -R97, R194, R203 ;  /* 0x000000c261c87223 */ /* 0x000fe200000001cb */
[----:B------:R-:W-:Y:S01]  /*12c60*/  MOV R171, R198 ;  /* 0x000000c600ab7202 */ /* 0x000fe20000000f00 */
[C---:B------:R-:W-:Y:S01]  /*12c70*/  FFMA R204, R16.reuse, R201, R211 ;  /* 0x000000c910cc7223 */ /* 0x040fe200000000d3 */
[C---:B------:R-:W-:Y:S01]  /*12c80*/  FFMA R205, R16.reuse, R199, R86 ;  /* 0x000000c710cd7223 */ /* 0x040fe20000000056 */
[----:B------:R-:W-:Y:S01]  /*12c90*/  FFMA R203, R16, R197, R200 ;  /* 0x000000c510cb7223 */ /* 0x000fe200000000c8 */
[----:B------:R-:W-:Y:S01]  /*12ca0*/  MOV R94, R196 ;  /* 0x000000c4005e7202 */ /* 0x000fe20000000f00 */
[C---:B------:R-:W-:Y:S01]  /*12cb0*/  FFMA R200, -R15.reuse, R192, R204 ;  /* 0x000000c00fc87223 */ /* 0x040fe200000001cc */
[----:B------:R-:W-:Y:S01]  /*12cc0*/  MOV R99, R194 ;  /* 0x000000c200637202 */ /* 0x000fe20000000f00 */
[C---:B------:R-:W-:Y:S01]  /*12cd0*/  FFMA R205, -R15.reuse, R190, R205 ;  /* 0x000000be0fcd7223 */ /* 0x040fe200000001cd */
[----:B------:R-:W-:Y:S01]  /*12ce0*/  MOV R95, R201 ;  /* 0x000000c9005f7202 */ /* 0x000fe20000000f00 */
[----:B------:R-:W-:Y:S01]  /*12cf0*/  FFMA R203, -R15, R188, R203 ;  /* 0x000000bc0fcb7223 */ /* 0x000fe200000001cb */
[----:B------:R-:W-:-:S02]  /*12d00*/  MOV R92, R199 ;  /* 0x000000c7005c7202 */ /* 0x000fc40000000f00 */
[----:B------:R-:W-:Y:S02]  /*12d10*/  MOV R93, R197 ;  /* 0x000000c5005d7202 */ /* 0x000fe40000000f00 */
[----:B------:R-:W-:Y:S02]  /*12d20*/  MOV R91, R192 ;  /* 0x000000c0005b7202 */ /* 0x000fe40000000f00 */
[----:B------:R-:W-:Y:S02]  /*12d30*/  MOV R90, R190 ;  /* 0x000000be005a7202 */ /* 0x000fe40000000f00 */
[----:B------:R-:W-:Y:S02]  /*12d40*/  MOV R89, R188 ;  /* 0x000000bc00597202 */ /* 0x000fe40000000f00 */
[----:B------:R-:W-:Y:S02]  /*12d50*/  MOV R88, R209 ;  /* 0x000000d100587202 */ /* 0x000fe40000000f00 */
[----:B------:R-:W-:-:S02]  /*12d60*/  MOV R87, R202 ;  /* 0x000000ca00577202 */ /* 0x000fc40000000f00 */
[----:B------:R-:W-:Y:S01]  /*12d70*/  MOV R86, R207 ;  /* 0x000000cf00567202 */ /* 0x000fe20000000f00 */
[----:B------:R-:W-:Y:S06]  /*12d80*/  BRA.U !UP3, `(.L_x_540) ;  /* 0x000000090bfc7547 */ /* 0x000fec000b800000 */
[CC--:B------:R-:W-:Y:S01]  /*12d90*/  FMUL R33, R209.reuse, R202.reuse ;  /* 0x000000cad1217220 */ /* 0x0c0fe20000400000 */
[----:B------:R-:W-:Y:S01]  /*12da0*/  FMUL R204, R209, R209 ;  /* 0x000000d1d1cc7220 */ /* 0x000fe20000400000 */
[-C--:B------:R-:W-:Y:S01]  /*12db0*/  FMUL R206, R207, R202.reuse ;  /* 0x000000cacfce7220 */ /* 0x080fe20000400000 */
[----:B------:R-:W-:Y:S01]  /*12dc0*/  FMUL R32, R209, R207 ;  /* 0x000000cfd1207220 */ /* 0x000fe20000400000 */
[----:B------:R-:W-:Y:S01]  /*12dd0*/  FMUL R35, R33, -1.0925484895706176758 ;  /* 0xbf8bd8a121237820 */ /* 0x000fe20000400000 */
[----:B------:R-:W-:Y:S01]  /*12de0*/  FFMA R33, R209, R209, R204 ;  /* 0x000000d1d1217223 */ /* 0x000fe200000000cc */
[----:B------:R-:W-:Y:S01]  /*12df0*/  FMUL R163, R206, 1.0925484895706176758 ;  /* 0x3f8bd8a1cea37820 */ /* 0x000fe20000400000 */
[----:B------:R-:W-:Y:S01]  /*12e00*/  FMUL R41, R32, -1.0925484895706176758 ;  /* 0xbf8bd8a120297820 */ /* 0x000fe20000400000 */
[-C--:B------:R-:W-:Y:S01]  /*12e10*/  FMUL R211, R207, R207.reuse ;  /* 0x000000cfcfd37220 */ /* 0x080fe20000400000 */
[----:B------:R-:W-:Y:S01]  /*12e20*/  FFMA R34, -R202, R202, R33 ;  /* 0x000000caca227223 */ /* 0x000fe20000000121 */
[C---:B------:R-:W-:Y:S01]  /*12e30*/  FFMA R200, R163.reuse, R186, R200 ;  /* 0x000000baa3c87223 */ /* 0x040fe200000000c8 */
[C---:B------:R-:W-:Y:S01]  /*12e40*/  FFMA R205, R163.reuse, R184, R205 ;  /* 0x000000b8a3cd7223 */ /* 0x040fe200000000cd */
[----:B------:R-:W-:Y:S01]  /*12e50*/  FFMA R203, R163, R182, R203 ;  /* 0x000000b6a3cb7223 */ /* 0x000fe200000000cb */
[----:B------:R-:W-:Y:S01]  /*12e60*/  FFMA R34, -R207, R207, R34 ;  /* 0x000000cfcf227223 */ /* 0x000fe20000000122 */
[C---:B------:R-:W-:Y:S01]  /*12e70*/  FFMA R39, R41.reuse, R180, R200 ;  /* 0x000000b429277223 */ /* 0x040fe200000000c8 */
[C---:B------:R-:W-:Y:S01]  /*12e80*/  FFMA R40, R41.reuse, R178, R205 ;  /* 0x000000b229287223 */ /* 0x040fe200000000cd */
[----:B------:R-:W-:Y:S01]  /*12e90*/  FFMA R200, R41, R176, R203 ;  /* 0x000000b029c87223 */ /* 0x000fe200000000cb */
[----:B------:R-:W-:Y:S01]  /*12ea0*/  FMUL R38, R34, 0.3153915703296661377 ;  /* 0x3ea17b0122267820 */ /* 0x000fe20000400000 */
[----:B------:R-:W-:Y:S01]  /*12eb0*/  UISETP.GE.U32.AND UP3, UPT, UR4, 0x3, UPT ;  /* 0x000000030400788c */ /* 0x000fe2000bf66070 */
[----:B------:R-:W-:Y:S01]  /*12ec0*/  FFMA R106, R202, R202, -R211 ;  /* 0x000000caca6a7223 */ /* 0x000fe200000008d3 */
[----:B------:R-:W-:Y:S01]  /*12ed0*/  MOV R171, R198 ;  /* 0x000000c600ab7202 */ /* 0x000fe20000000f00 */
[C---:B------:R-:W-:Y:S01]  /*12ee0*/  FFMA R208, R38.reuse, R195, R39 ;  /* 0x000000c326d07223 */ /* 0x040fe20000000027 */
[C---:B------:R-:W-:Y:S01]  /*12ef0*/  FFMA R39, R38.reuse, R193, R40 ;  /* 0x000000c126277223 */ /* 0x040fe20000000028 */
[----:B------:R-:W-:Y:S01]  /*12f00*/  FFMA R203, R38, R191, R200 ;  /* 0x000000bf26cb7223 */ /* 0x000fe200000000c8 */
[----:B------:R-:W-:Y:S01]  /*12f10*/  FMUL R32, R106, 0.54627424478530883789 ;  /* 0x3f0bd8a16a207820 */ /* 0x000fe20000400000 */
[C---:B------:R-:W-:Y:S01]  /*12f20*/  FFMA R205, R35.reuse, R174, R208 ;  /* 0x000000ae23cd7223 */ /* 0x040fe200000000d0 */
[C---:B------:R-:W-:Y:S01]  /*12f30*/  FFMA R208, R35.reuse, R172, R39 ;  /* 0x000000ac23d07223 */ /* 0x040fe20000000027 */
[----:B------:R-:W-:Y:S01]  /*12f40*/  FFMA R210, R35, R170, R203 ;  /* 0x000000aa23d27223 */ /* 0x000fe200000000cb */
[----:B------:R-:W-:Y:S01]  /*12f50*/  MOV R94, R196 ;  /* 0x000000c4005e7202 */ /* 0x000fe20000000f00 */
[C---:B------:R-:W-:Y:S01]  /*12f60*/  FFMA R200, R32.reuse, R189, R205 ;  /* 0x000000bd20c87223 */ /* 0x040fe200000000cd */
[----:B------:R-:W-:Y:S01]  /*12f70*/  MOV R99, R194 ;  /* 0x000000c200637202 */ /* 0x000fe20000000f00 */
[C---:B------:R-:W-:Y:S01]  /*12f80*/  FFMA R205, R32.reuse, R187, R208 ;  /* 0x000000bb20cd7223 */ /* 0x040fe200000000d0 */
[----:B------:R-:W-:Y:S01]  /*12f90*/  MOV R95, R201 ;  /* 0x000000c9005f7202 */ /* 0x000fe20000000f00 */
[----:B------:R-:W-:Y:S01]  /*12fa0*/  FFMA R203, R32, R185, R210 ;  /* 0x000000b920cb7223 */ /* 0x000fe200000000d2 */
[----:B------:R-:W-:Y:S01]  /*12fb0*/  MOV R92, R199 ;  /* 0x000000c7005c7202 */ /* 0x000fe20000000f00 */
[----:B------:R-:W-:Y:S01]  /*12fc0*/  UPLOP3.LUT UP1, UPT, UPT, UPT, UPT, 0x40, 0x4 ;  /* 0x000000000004789c */ /* 0x000fe20003f2e870 */
        /* <DEDUP_REMOVED lines=28> */
[-C--:B------:R-:W-:Y:S02]  /*13190*/  MOV R34, R32.reuse ;  /* 0x0000002000227202 */ /* 0x080fe40000000f00 */
[----:B------:R-:W-:Y:S02]  /*131a0*/  MOV R33, R32 ;  /* 0x0000002000217202 */ /* 0x000fe40000000f00 */
[----:B------:R-:W-:-:S02]  /*131b0*/  MOV R40, R38 ;  /* 0x0000002600287202 */ /* 0x000fc40000000f00 */
[----:B------:R-:W-:Y:S01]  /*131c0*/  MOV R39, R38 ;  /* 0x0000002600277202 */ /* 0x000fe20000000f00 */
[----:B------:R-:W-:Y:S06]  /*131d0*/  BRA.U !UP3, `(.L_x_540) ;  /* 0x000000050be87547 */ /* 0x000fec000b800000 */
[----:B------:R-:W-:Y:S01]  /*131e0*/  FMUL R108, R202, R202 ;  /* 0x000000caca6c7220 */ /* 0x000fe20000400000 */
[----:B------:R-:W-:Y:S01]  /*131f0*/  FMUL R101, R207, -0.59004360437393188477 ;  /* 0xbf170d19cf657820 */ /* 0x000fe20000400000 */
[----:B------:R-:W-:Y:S01]  /*13200*/  FADD R17, R204, R204 ;  /* 0x000000cccc117221 */ /* 0x000fe20000000000 */
[----:B------:R-:W-:Y:S01]  /*13210*/  FMUL R98, R206, 2.8906114101409912109 ;  /* 0x4038ffc7ce627820 */ /* 0x000fe20000400000 */
[----:B------:R-:W-:Y:S01]  /*13220*/  FFMA R96, R108, 3, -R211 ;  /* 0x404000006c607823 */ /* 0x000fe200000008d3 */
[----:B------:R-:W-:Y:S01]  /*13230*/  FFMA R204, R204, 4, -R108 ;  /* 0x40800000cccc7823 */ /* 0x000fe2000000086c */
[--C-:B------:R-:W-:Y:S01]  /*13240*/  FFMA R102, R108, -3, R17.reuse ;  /* 0xc04000006c667823 */ /* 0x100fe20000000011 */
[----:B------:R-:W-:Y:S01]  /*13250*/  FMUL R29, R98, R209 ;  /* 0x000000d1621d7220 */ /* 0x000fe20000400000 */
[----:B------:R-:W-:Y:S01]  /*13260*/  FMUL R139, R101, R96 ;  /* 0x00000060658b7220 */ /* 0x000fe20000400000 */
[----:B------:R-:W-:Y:S01]  /*13270*/  FADD R105, -R211, R204 ;  /* 0x000000ccd3697221 */ /* 0x000fe20000000100 */
[----:B------:R-:W-:Y:S01]  /*13280*/  FMUL R100, R207, -0.45704579353332519531 ;  /* 0xbeea01e8cf647820 */ /* 0x000fe20000400000 */
[----:B------:R-:W-:Y:S01]  /*13290*/  FADD R18, -R108, R17 ;  /* 0x000000116c127221 */ /* 0x000fe20000000100 */
[C---:B------:R-:W-:Y:S01]  /*132a0*/  FFMA R200, R139.reuse, R168, R200 ;  /* 0x000000a88bc87223 */ /* 0x040fe200000000c8 */
[C---:B------:R-:W-:Y:S01]  /*132b0*/  FFMA R205, R139.reuse, R166, R205 ;  /* 0x000000a68bcd7223 */ /* 0x040fe200000000cd */
[----:B------:R-:W-:Y:S01]  /*132c0*/  FFMA R203, R139, R164, R203 ;  /* 0x000000a48bcb7223 */ /* 0x000fe200000000cb */
[----:B------:R-:W-:Y:S01]  /*132d0*/  FFMA R102, R211, -3, R102 ;  /* 0xc0400000d3667823 */ /* 0x000fe20000000066 */
[----:B------:R-:W-:Y:S01]  /*132e0*/  FFMA R17, R29, R162, R200 ;  /* 0x000000a21d117223 */ /* 0x000fe200000000c8 */
[----:B------:R-:W-:Y:S01]  /*132f0*/  FMUL R26, R100, R105 ;  /* 0x00000069641a7220 */ /* 0x000fe20000400000 */
[----:B------:R-:W-:Y:S01]  /*13300*/  FMUL R103, R209, 0.37317633628845214844 ;  /* 0x3ebf10f8d1677820 */ /* 0x000fe20000400000 */
[C---:B------:R-:W-:Y:S01]  /*13310*/  FFMA R20, R29.reuse, R160, R205 ;  /* 0x000000a01d147223 */ /* 0x040fe200000000cd */
[----:B------:R-:W-:Y:S01]  /*13320*/  FFMA R22, R29, R158, R203 ;  /* 0x0000009e1d167223 */ /* 0x000fe200000000cb */
[----:B------:R-:W-:Y:S01]  /*13330*/  FFMA R24, R26, R183, R17 ;  /* 0x000000b71a187223 */ /* 0x000fe20000000011 */
[----:B------:R-:W-:Y:S01]  /*13340*/  FMUL R23, R103, R102 ;  /* 0x0000006667177220 */ /* 0x000fe20000400000 */
[----:B------:R-:W-:Y:S01]  /*13350*/  FMUL R104, R202, -0.45704579353332519531 ;  /* 0xbeea01e8ca687820 */ /* 0x000fe20000400000 */
[C---:B------:R-:W-:Y:S01]  /*13360*/  FFMA R17, R26.reuse, R181, R20 ;  /* 0x000000b51a117223 */ /* 0x040fe20000000014 */
[----:B------:R-:W-:Y:S01]  /*13370*/  FFMA R19, R26, R179, R22 ;  /* 0x000000b31a137223 */ /* 0x000fe20000000016 */
[----:B------:R-:W-:Y:S01]  /*13380*/  FFMA R21, R23, R156, R24 ;  /* 0x0000009c17157223 */ /* 0x000fe20000000018 */
[----:B------:R-:W-:Y:S01]  /*13390*/  FMUL R20, R105, R104 ;  /* 0x0000006869147220 */ /* 0x000fe20000400000 */
[--C-:B------:R-:W-:Y:S01]  /*133a0*/  FADD R106, -R211, R108.reuse ;  /* 0x0000006cd36a7221 */ /* 0x100fe20000000100 */
[C---:B------:R-:W-:Y:S01]  /*133b0*/  FFMA R22, R23.reuse, R154, R17 ;  /* 0x0000009a17167223 */ /* 0x040fe20000000011 */
[----:B------:R-:W-:Y:S01]  /*133c0*/  FFMA R24, R23, R152, R19 ;  /* 0x0000009817187223 */ /* 0x000fe20000000013 */
[----:B------:R-:W-:Y:S01]  /*133d0*/  FMUL R107, R209, 1.4453057050704956055 ;  /* 0x3fb8ffc7d16b7820 */ /* 0x000fe20000400000 */
[C---:B------:R-:W-:Y:S01]  /*133e0*/  FFMA R28, R20.reuse, R177, R21 ;  /* 0x000000b1141c7223 */ /* 0x040fe20000000015 */
[C---:B------:R-:W-:Y:S01]  /*133f0*/  FFMA R108, R211.reuse, -3, R108 ;  /* 0xc0400000d36c7823 */ /* 0x040fe2000000006c */
[----:B------:R-:W-:Y:S01]  /*13400*/  FADD R18, -R211, R18 ;  /* 0x00000012d3127221 */ /* 0x000fe20000000100 */
[----:B------:R-:W-:Y:S01]  /*13410*/  FFMA R19, R20, R175, R22 ;  /* 0x000000af14137223 */ /* 0x000fe20000000016 */
[----:B------:R-:W-:Y:S01]  /*13420*/  FMUL R17, R106, R107 ;  /* 0x0000006b6a117220 */ /* 0x000fe20000400000 */
[----:B------:R-:W-:Y:S01]  /*13430*/  FFMA R21, R20, R173, R24 ;  /* 0x000000ad14157223 */ /* 0x000fe20000000018 */
[----:B------:R-:W-:Y:S01]  /*13440*/  FMUL R109, R202, -0.59004360437393188477 ;  /* 0xbf170d19ca6d7820 */ /* 0x000fe20000400000 */
[----:B------:R-:W-:Y:S01]  /*13450*/  FMUL R34, R106, 0.54627424478530883789 ;  /* 0x3f0bd8a16a227820 */ /* 0x000fe20000400000 */
[C---:B------:R-:W-:Y:S01]  /*13460*/  FFMA R28, R17.reuse, R150, R28 ;  /* 0x00000096111c7223 */ /* 0x040fe2000000001c */
[----:B------:R-:W-:Y:S01]  /*13470*/  FFMA R19, R17, R148, R19 ;  /* 0x0000009411137223 */ /* 0x000fe20000000013 */
[----:B------:R-:W-:Y:S01]  /*13480*/  FMUL R111, R109, R108 ;  /* 0x0000006c6d6f7220 */ /* 0x000fe20000400000 */
[----:B------:R-:W-:Y:S01]  /*13490*/  FFMA R21, R17, R146, R21 ;  /* 0x0000009211157223 */ /* 0x000fe20000000015 */
[----:B------:R-:W-:Y:S01]  /*134a0*/  FMUL R40, R18, 0.3153915703296661377 ;  /* 0x3ea17b0112287820 */ /* 0x000fe20000400000 */
[----:B------:R-:W-:Y:S01]  /*134b0*/  MOV R171, R198 ;  /* 0x000000c600ab7202 */ /* 0x000fe20000000f00 */
[C---:B------:R-:W-:Y:S01]  /*134c0*/  FFMA R200, R111.reuse, R144, R28 ;  /* 0x000000906fc87223 */ /* 0x040fe2000000001c */
[C---:B------:R-:W-:Y:S01]  /*134d0*/  FFMA R205, R111.reuse, R142, R19 ;  /* 0x0000008e6fcd7223 */ /* 0x040fe20000000013 */
[----:B------:R-:W-:Y:S01]  /*134e0*/  FFMA R203, R111, R140, R21 ;  /* 0x0000008c6fcb7223 */ /* 0x000fe20000000015 */
[----:B------:R-:W-:Y:S01]  /*134f0*/  MOV R94, R196 ;  /* 0x000000c4005e7202 */ /* 0x000fe20000000f00 */
[----:B------:R-:W-:Y:S01]  /*13500*/  UPLOP3.LUT UP1, UPT, UPT, UPT, UPT, 0x40, 0x4 ;  /* 0x000000000004789c */ /* 0x000fe20003f2e870 */
        /* <DEDUP_REMOVED lines=47> */
[-C--:B------:R-:W-:Y:S02]  /*13800*/  MOV R165, R163.reuse ;  /* 0x000000a300a57202 */ /* 0x080fe40000000f00 */
[----:B------:R-:W-:Y:S02]  /*13810*/  MOV R136, R163 ;  /* 0x000000a300887202 */ /* 0x000fe40000000f00 */
[-C--:B------:R-:W-:Y:S02]  /*13820*/  MOV R43, R41.reuse ;  /* 0x00000029002b7202 */ /* 0x080fe40000000f00 */
[----:B------:R-:W-:-:S02]  /*13830*/  MOV R42, R41 ;  /* 0x00000029002a7202 */ /* 0x000fc40000000f00 */
[-C--:B------:R-:W-:Y:S02]  /*13840*/  MOV R37, R35.reuse ;  /* 0x0000002300257202 */ /* 0x080fe40000000f00 */
[----:B------:R-:W-:Y:S02]  /*13850*/  MOV R36, R35 ;  /* 0x0000002300247202 */ /* 0x000fe40000000f00 */
[-C--:B------:R-:W-:Y:S02]  /*13860*/  MOV R31, R29.reuse ;  /* 0x0000001d001f7202 */ /* 0x080fe40000000f00 */
[----:B------:R-:W-:Y:S02]  /*13870*/  MOV R30, R29 ;  /* 0x0000001d001e7202 */ /* 0x000fe40000000f00 */
[----:B------:R-:W-:Y:S02]  /*13880*/  MOV R141, R139 ;  /* 0x0000008b008d7202 */ /* 0x000fe40000000f00 */
[----:B------:R-:W-:-:S02]  /*13890*/  MOV R19, R17 ;  /* 0x0000001100137202 */ /* 0x000fc40000000f00 */
[----:B------:R-:W-:Y:S02]  /*138a0*/  MOV R113, R111 ;  /* 0x0000006f00717202 */ /* 0x000fe40000000f00 */
[-C--:B------:R-:W-:Y:S02]  /*138b0*/  MOV R33, R34.reuse ;  /* 0x0000002200217202 */ /* 0x080fe40000000f00 */
        /* <DEDUP_REMOVED lines=10> */
[----:B------:R-:W-:Y:S02]  /*13960*/  MOV R24, R23 ;  /* 0x0000001700187202 */ /* 0x000fe40000000f00 */
[----:B------:R-:W-:-:S07]  /*13970*/  MOV R21, R20 ;  /* 0x0000001400157202 */ /* 0x000fce0000000f00 */
.L_x_540:
[----:B------:R-:W-:Y:S02]  /*13980*/  FSETP.GT.AND P0, PT, R200, -0.5, PT ;  /* 0xbf000000c800780b */ /* 0x000fe40003f04000 */
[----:B------:R-:W-:Y:S02]  /*13990*/  CS2R R172, SRZ ;  /* 0x0000000000ac7805 */ /* 0x000fe4000001ff00 */
[----:B------:R-:W-:Y:S02]  /*139a0*/  FSETP.GT.AND P1, PT, R205, -0.5, PT ;  /* 0xbf000000cd00780b */ /* 0x000fe40003f24000 */
[----:B------:R-:W-:Y:S02]  /*139b0*/  CS2R R174, SRZ ;  /* 0x0000000000ae7805 */ /* 0x000fe4000001ff00 */
[----:B------:R-:W-:Y:S02]  /*139c0*/  FSETP.GT.AND P2, PT, R203, -0.5, PT ;  /* 0xbf000000cb00780b */ /* 0x000fe40003f44000 */
[----:B------:R-:W-:-:S02]  /*139d0*/  CS2R R176, SRZ ;  /* 0x0000000000b07805 */ /* 0x000fc4000001ff00 */
[----:B------:R-:W-:Y:S02]  /*139e0*/  MOV R140, RZ ;  /* 0x000000ff008c7202 */ /* 0x000fe40000000f00 */
[----:B------:R-:W-:Y:S02]  /*139f0*/  CS2R R178, SRZ ;  /* 0x0000000000b27805 */ /* 0x000fe4000001ff00 */
[----:B------:R-:W-:Y:S02]  /*13a00*/  MOV R142, RZ ;  /* 0x000000ff008e7202 */ /* 0x000fe40000000f00 */
[----:B------:R-:W-:Y:S02]  /*13a10*/  CS2R R180, SRZ ;  /* 0x0000000000b47805 */ /* 0x000fe4000001ff00 */
[----:B------:R-:W-:Y:S02]  /*13a20*/  MOV R144, RZ ;  /* 0x000000ff00907202 */ /* 0x000fe40000000f00 */
        /* <DEDUP_REMOVED lines=22> */
[----:B------:R-:W-:Y:S02]  /*13b90*/  MOV R168, RZ ;  /* 0x000000ff00a87202 */ /* 0x000fe40000000f00 */
[----:B------:R-:W-:Y:S02]  /*13ba0*/  MOV R170, RZ ;  /* 0x000000ff00aa7202 */ /* 0x000fe40000000f00 */
[----:B------:R-:W-:-:S02]  /*13bb0*/  FSEL R44, R44, RZ, P0 ;  /* 0x000000ff2c2c7208 */ /* 0x000fc40000000000 */
[----:B------:R-:W-:Y:S02]  /*13bc0*/  FSEL R45, R45, RZ, P1 ;  /* 0x000000ff2d2d7208 */ /* 0x000fe40000800000 */
[----:B------:R-:W-:Y:S01]  /*13bd0*/  FSEL R46, R46, RZ, P2 ;  /* 0x000000ff2e2e7208 */ /* 0x000fe20001000000 */
[----:B------:R-:W-:Y:S06]  /*13be0*/  BRA.U !UP2, `(.L_x_541) ;  /* 0x0000000d0ad87547 */ /* 0x000fec000b800000 */
        /* <DEDUP_REMOVED lines=22> */
[----:B------:R-:W-:Y:S01]  /*13d50*/  CS2R R202, SRZ ;  /* 0x0000000000ca7805 */ /* 0x000fe2000001ff00 */
[----:B------:R-:W-:Y:S06]  /*13d60*/  BRA.U UP1, `(.L_x_542) ;  /* 0x0000000901947547 */ /* 0x000fec000b800000 */
[C---:B------:R-:W-:Y:S01]  /*13d70*/  FMUL R173, R45.reuse, R128 ;  /* 0x000000802dad7220 */ /* 0x040fe20000400000 */
[C---:B------:R-:W-:Y:S01]  /*13d80*/  FMUL R130, R45.reuse, R130 ;  /* 0x000000822d827220 */ /* 0x040fe20000400000 */
[C---:B------:R-:W-:Y:S01]  /*13d90*/  FMUL R132, R45.reuse, R132 ;  /* 0x000000842d847220 */ /* 0x040fe20000400000 */
[C---:B------:R-:W-:Y:S01]  /*13da0*/  FMUL R134, R45.reuse, R134 ;  /* 0x000000862d867220 */ /* 0x040fe20000400000 */
[----:B------:R-:W-:Y:S01]  /*13db0*/  FMUL R138, R45, R138 ;  /* 0x0000008a2d8a7220 */ /* 0x000fe20000400000 */
[C---:B------:R-:W-:Y:S01]  /*13dc0*/  FFMA R177, R44.reuse, R149, R173 ;  /* 0x000000952cb17223 */ /* 0x040fe200000000ad */
[C---:B------:R-:W-:Y:S01]  /*13dd0*/  FFMA R144, R44.reuse, R153, R130 ;  /* 0x000000992c907223 */ /* 0x040fe20000000082 */
[C---:B------:R-:W-:Y:S01]  /*13de0*/  FFMA R146, R44.reuse, R157, R132 ;  /* 0x0000009d2c927223 */ /* 0x040fe20000000084 */
[C---:B------:R-:W-:Y:S01]  /*13df0*/  FFMA R148, R44.reuse, R161, R134 ;  /* 0x000000a12c947223 */ /* 0x040fe20000000086 */
[----:B------:R-:W-:Y:S01]  /*13e00*/  FFMA R150, R44, R169, R138 ;  /* 0x000000a92c967223 */ /* 0x000fe2000000008a */
        /* <DEDUP_REMOVED lines=11> */
[----:B------:R-:W-:Y:S02]  /*13ec0*/  MOV R128, RZ ;  /* 0x000000ff00807202 */ /* 0x000fe40000000f00 */
[----:B------:R-:W-:-:S02]  /*13ed0*/  MOV R130, RZ ;  /* 0x000000ff00827202 */ /* 0x000fc40000000f00 */
[----:B------:R-:W-:Y:S02]  /*13ee0*/  MOV R132, RZ ;  /* 0x000000ff00847202 */ /* 0x000fe40000000f00 */
[----:B------:R-:W-:Y:S02]  /*13ef0*/  MOV R134, RZ ;  /* 0x000000ff00867202 */ /* 0x000fe40000000f00 */
[----:B------:R-:W-:Y:S02]  /*13f00*/  MOV R138, RZ ;  /* 0x000000ff008a7202 */ /* 0x000fe40000000f00 */
[----:B------:R-:W-:Y:S02]  /*13f10*/  MOV R140, RZ ;  /* 0x000000ff008c7202 */ /* 0x000fe40000000f00 */
[----:B------:R-:W-:Y:S02]  /*13f20*/  MOV R173, RZ ;  /* 0x000000ff00ad7202 */ /* 0x000fe40000000f00 */
[----:B------:R-:W-:-:S02]  /*13f30*/  MOV R142, RZ ;  /* 0x000000ff008e7202 */ /* 0x000fc40000000f00 */
[----:B------:R-:W-:Y:S01]  /*13f40*/  MOV R175, RZ ;  /* 0x000000ff00af7202 */ /* 0x000fe20000000f00 */
[----:B------:R-:W-:Y:S06]  /*13f50*/  BRA.U UP0, `(.L_x_543) ;  /* 0x0000000500107547 */ /* 0x000fec000b800000 */
[C---:B------:R-:W-:Y:S01]  /*13f60*/  FMUL R114, R45.reuse, R114 ;  /* 0x000000722d727220 */ /* 0x040fe20000400000 */
[C---:B------:R-:W-:Y:S01]  /*13f70*/  FMUL R116, R45.reuse, R116 ;  /* 0x000000742d747220 */ /* 0x040fe20000400000 */
[C---:B------:R-:W-:Y:S01]  /*13f80*/  FMUL R120, R45.reuse, R120 ;  /* 0x000000782d787220 */ /* 0x040fe20000400000 */
[C---:B------:R-:W-:Y:S01]  /*13f90*/  FMUL R149, R45.reuse, R112 ;  /* 0x000000702d957220 */ /* 0x040fe20000400000 */
[C---:B------:R-:W-:Y:S01]  /*13fa0*/  FFMA R114, R44.reuse, R121, R114 ;  /* 0x000000792c727223 */ /* 0x040fe20000000072 */
[C---:B------:R-:W-:Y:S01]  /*13fb0*/  FMUL R121, R45.reuse, R118 ;  /* 0x000000762d797220 */ /* 0x040fe20000400000 */
[C---:B------:R-:W-:Y:S01]  /*13fc0*/  FFMA R116, R44.reuse, R125, R116 ;  /* 0x0000007d2c747223 */ /* 0x040fe20000000074 */
[C---:B------:R-:W-:Y:S01]  /*13fd0*/  FMUL R126, R45.reuse, R126 ;  /* 0x0000007e2d7e7220 */ /* 0x040fe20000400000 */
[C---:B------:R-:W-:Y:S01]  /*13fe0*/  FFMA R120, R44.reuse, R133, R120 ;  /* 0x000000852c787223 */ /* 0x040fe20000000078 */
[----:B------:R-:W-:Y:S01]  /*13ff0*/  FFMA R112, R44, R129, R121 ;  /* 0x000000812c707223 */ /* 0x000fe20000000079 */
[----:B------:R-:W-:Y:S01]  /*14000*/  FFMA R114, R46, R119, R114 ;  /* 0x000000772e727223 */ /* 0x000fe20000000072 */
[C---:B------:R-:W-:Y:S01]  /*14010*/  FFMA R117, R44.reuse, R117, R149 ;  /* 0x000000752c757223 */ /* 0x040fe20000000095 */
[----:B------:R-:W-:Y:S01]  /*14020*/  FFMA R126, R44, R145, R126 ;  /* 0x000000912c7e7223 */ /* 0x000fe2000000007e */
[C---:B------:R-:W-:Y:S01]  /*14030*/  FFMA R112, R46.reuse, R127, R112 ;  /* 0x0000007f2e707223 */ /* 0x040fe20000000070 */
[C---:B------:R-:W-:Y:S01]  /*14040*/  FFMA R116, R46.reuse, R123, R116 ;  /* 0x0000007b2e747223 */ /* 0x040fe20000000074 */
[----:B------:R-:W-:Y:S01]  /*14050*/  FFMA R120, R46, R131, R120 ;  /* 0x000000832e787223 */ /* 0x000fe20000000078 */
[----:B------:R-:W-:Y:S01]  /*14060*/  FMUL R122, R45, R122 ;  /* 0x0000007a2d7a7220 */ /* 0x000fe20000400000 */
[----:B------:R-:W-:Y:S01]  /*14070*/  FMUL R128, R114, R107 ;  /* 0x0000006b72807220 */ /* 0x000fe20000400000 */
[----:B------:R-:W-:Y:S01]  /*14080*/  FMUL R130, R112, R103 ;  /* 0x0000006770827220 */ /* 0x000fe20000400000 */
[C---:B------:R-:W-:Y:S01]  /*14090*/  FFMA R115, R46.reuse, R115, R117 ;  /* 0x000000732e737223 */ /* 0x040fe20000000075 */
[----:B------:R-:W-:Y:S01]  /*140a0*/  FFMA R143, R46, R143, R126 ;  /* 0x0000008f2e8f7223 */ /* 0x000fe2000000007e */
[----:B------:R-:W-:Y:S01]  /*140b0*/  FMUL R107, R116, R105 ;  /* 0x00000069746b7220 */ /* 0x000fe20000400000 */
[----:B------:R-:W-:Y:S01]  /*140c0*/  FMUL R103, R120, R100 ;  /* 0x0000006478677220 */ /* 0x000fe20000400000 */
[----:B------:R-:W-:Y:S01]  /*140d0*/  FFMA R122, R44, R137, R122 ;  /* 0x000000892c7a7223 */ /* 0x000fe2000000007a */
[----:B------:R-:W-:Y:S01]  /*140e0*/  FMUL R102, R112, R102 ;  /* 0x0000006670667220 */ /* 0x000fe20000400000 */
[----:B------:R-:W-:Y:S01]  /*140f0*/  FMUL R120, R120, R105 ;  /* 0x0000006978787220 */ /* 0x000fe20000400000 */
[----:B------:R-:W-:Y:S01]  /*14100*/  FMUL R108, R115, R108 ;  /* 0x0000006c736c7220 */ /* 0x000fe20000400000 */
[----:B------:R-:W-:Y:S01]  /*14110*/  FMUL R107, R107, -0.45704579353332519531 ;  /* 0xbeea01e86b6b7820 */ /* 0x000fe20000400000 */
[----:B------:R-:W-:Y:S01]  /*14120*/  FFMA R105, R116, R104, R103 ;  /* 0x0000006874697223 */ /* 0x000fe20000000067 */
[----:B------:R-:W-:Y:S01]  /*14130*/  FMUL R100, R143, R96 ;  /* 0x000000608f647220 */ /* 0x000fe20000400000 */
[----:B------:R-:W-:Y:S01]  /*14140*/  FFMA R135, R46, R135, R122 ;  /* 0x000000872e877223 */ /* 0x000fe2000000007a */
[----:B------:R-:W-:Y:S01]  /*14150*/  FMUL R106, R114, R106 ;  /* 0x0000006a726a7220 */ /* 0x000fe20000400000 */
[CCC-:B------:R-:W-:Y:S01]  /*14160*/  FFMA R96, R115.reuse, -R109.reuse, -R130.reuse ;  /* 0x8000006d73607223 */ /* 0x1c0fe20000000882 */
[----:B------:R-:W-:Y:S01]  /*14170*/  FMUL R103, R102, 0.37317633628845214844 ;  /* 0x3ebf10f866677820 */ /* 0x000fe20000400000 */
[----:B------:R-:W-:Y:S01]  /*14180*/  FFMA R173, R108, -0.59004360437393188477, R107 ;  /* 0xbf170d196cad7823 */ /* 0x000fe2000000006b */
[--C-:B------:R-:W-:Y:S01]  /*14190*/  FFMA R109, R115, R109, -R105.reuse ;  /* 0x0000006d736d7223 */ /* 0x100fe20000000869 */
[----:B------:R-:W-:Y:S01]  /*141a0*/  FMUL R107, R100, -0.59004360437393188477 ;  /* 0xbf170d19646b7820 */ /* 0x000fe20000400000 */
[----:B------:R-:W-:Y:S01]  /*141b0*/  FFMA R96, R96, 3, -R105 ;  /* 0x4040000060607823 */ /* 0x000fe20000000869 */
[-C--:B------:R-:W-:Y:S01]  /*141c0*/  FFMA R140, R143, R101.reuse, -R130 ;  /* 0x000000658f8c7223 */ /* 0x080fe20000000882 */
[----:B------:R-:W-:Y:S01]  /*141d0*/  FFMA R106, R106, 1.4453057050704956055, R103 ;  /* 0x3fb8ffc76a6a7823 */ /* 0x000fe20000000067 */
[----:B------:R-:W-:Y:S01]  /*141e0*/  FMUL R132, R135, R88 ;  /* 0x0000005887847220 */ /* 0x000fe20000400000 */
[----:B------:R-:W-:Y:S01]  /*141f0*/  FFMA R142, R120, -0.45704579353332519531, R107 ;  /* 0xbeea01e8788e7823 */ /* 0x000fe2000000006b */
[----:B------:R-:W-:Y:S01]  /*14200*/  FFMA R138, R143, -R101, R96 ;  /* 0x800000658f8a7223 */ /* 0x000fe20000000060 */
[----:B------:R-:W-:Y:S01]  /*14210*/  FFMA R140, R140, 3, R109 ;  /* 0x404000008c8c7823 */ /* 0x000fe2000000006d */
[----:B------:R-:W-:Y:S01]  /*14220*/  FFMA R175, R135, R98, R106 ;  /* 0x0000006287af7223 */ /* 0x000fe2000000006a */
[----:B------:R-:W-:Y:S01]  /*14230*/  FFMA R183, R44, R141, RZ ;  /* 0x0000008d2cb77223 */ /* 0x000fe200000000ff */
[C---:B------:R-:W-:Y:S01]  /*14240*/  FFMA R184, R45.reuse, R124, RZ ;  /* 0x0000007c2db87223 */ /* 0x040fe200000000ff */
[----:B------:R-:W-:Y:S01]  /*14250*/  FFMA R185, R46, R139, RZ ;  /* 0x0000008b2eb97223 */ /* 0x000fe200000000ff */
        /* <DEDUP_REMOVED lines=16> */
[----:B------:R-:W-:Y:S01]  /*14360*/  FFMA R202, R45, R110, RZ ;  /* 0x0000006e2dca7223 */ /* 0x000fe200000000ff */
[----:B------:R-:W-:Y:S01]  /*14370*/  FFMA R203, R46, R111, RZ ;  /* 0x0000006f2ecb7223 */ /* 0x000fe200000000ff */
[----:B------:R-:W-:Y:S01]  /*14380*/  FMUL R132, R132, 2.8906114101409912109 ;  /* 0x4038ffc784847820 */ /* 0x000fe20000400000 */
[----:B------:R-:W-:-:S07]  /*14390*/  FMUL R134, R105, 4 ;  /* 0x4080000069867820 */ /* 0x000fce0000400000 */
.L_x_543:
[C---:B------:R-:W-:Y:S01]  /*143a0*/  FFMA R147, R46.reuse, R147, R177 ;  /* 0x000000932e937223 */ /* 0x040fe200000000b1 */
[C---:B------:R-:W-:Y:S01]  /*143b0*/  FFMA R155, R46.reuse, R155, R146 ;  /* 0x0000009b2e9b7223 */ /* 0x040fe20000000092 */
[C---:B------:R-:W-:Y:S01]  /*143c0*/  FFMA R167, R46.reuse, R167, R150 ;  /* 0x000000a72ea77223 */ /* 0x040fe20000000096 */
[C---:B------:R-:W-:Y:S01]  /*143d0*/  FFMA R148, R46.reuse, R159, R148 ;  /* 0x0000009f2e947223 */ /* 0x040fe20000000094 */
[----:B------:R-:W-:Y:S01]  /*143e0*/  FFMA R128, R147, 0.54627424478530883789, R128 ;  /* 0x3f0bd8a193807823 */ /* 0x000fe20000000080 */
[----:B------:R-:W-:Y:S01]  /*143f0*/  FFMA R17, R155, 0.3153915703296661377, R130 ;  /* 0x3ea17b019b117823 */ /* 0x000fe20000000082 */
[----:B------:R-:W-:Y:S01]  /*14400*/  FFMA R132, R167, 1.0925484895706176758, R132 ;  /* 0x3f8bd8a1a7847823 */ /* 0x000fe20000000084 */
[----:B------:R-:W-:Y:S01]  /*14410*/  FFMA R144, R46, R151, R144 ;  /* 0x000000972e907223 */ /* 0x000fe20000000090 */
[----:B------:R-:W-:Y:S01]  /*14420*/  FFMA R19, R155, -0.3153915703296661377, -R128 ;  /* 0xbea17b019b137823 */ /* 0x000fe20000000880 */
[----:B------:R-:W-:Y:S01]  /*14430*/  FFMA R23, R17, 2, R134 ;  /* 0x4000000011177823 */ /* 0x000fe20000000086 */
[----:B------:R-:W-:Y:S01]  /*14440*/  FMUL R17, R148, -1.0925484895706176758 ;  /* 0xbf8bd8a194117820 */ /* 0x000fe20000400000 */
[-C--:B------:R-:W-:Y:S01]  /*14450*/  FMUL R18, R132, R87.reuse ;  /* 0x0000005784127220 */ /* 0x080fe20000400000 */
[----:B------:R-:W-:Y:S01]  /*14460*/  FADD R25, R19, R138 ;  /* 0x0000008a13197221 */ /* 0x000fe20000000000 */
[----:B------:R-:W-:Y:S01]  /*14470*/  FFMA R155, R155, -0.3153915703296661377, R128 ;  /* 0xbea17b019b9b7823 */ /* 0x000fe20000000080 */
[----:B------:R-:W-:Y:S01]  /*14480*/  FMUL R144, R144, -1.0925484895706176758 ;  /* 0xbf8bd8a190907820 */ /* 0x000fe20000400000 */
[CC--:B------:R-:W-:Y:S01]  /*14490*/  FMUL R19, R17.reuse, R86.reuse ;  /* 0x0000005611137220 */ /* 0x0c0fe20000400000 */
[----:B------:R-:W-:Y:S01]  /*144a0*/  FMUL R21, R132, R86 ;  /* 0x0000005684157220 */ /* 0x000fe20000400000 */
[-C--:B------:R-:W-:Y:S01]  /*144b0*/  FFMA R18, R17, R88.reuse, R18 ;  /* 0x0000005811127223 */ /* 0x080fe20000000012 */
[----:B------:R-:W-:Y:S01]  /*144c0*/  FADD R140, R155, R140 ;  /* 0x0000008c9b8c7221 */ /* 0x000fe20000000000 */
[C---:B------:R-:W-:Y:S01]  /*144d0*/  FFMA R20, R144.reuse, R87, R19 ;  /* 0x0000005790147223 */ /* 0x040fe20000000013 */
[----:B------:R-:W-:Y:S01]  /*144e0*/  FFMA R21, R144, R88, R21 ;  /* 0x0000005890157223 */ /* 0x000fe20000000015 */
[----:B------:R-:W-:Y:S01]  /*144f0*/  FFMA R18, R25, R86, R18 ;  /* 0x0000005619127223 */ /* 0x000fe20000000012 */
[----:B------:R-:W-:Y:S01]  /*14500*/  FFMA R160, R44, R165, RZ ;  /* 0x000000a52ca07223 */ /* 0x000fe200000000ff */
[----:B------:R-:W-:Y:S01]  /*14510*/  FFMA R20, R23, R88, R20 ;  /* 0x0000005817147223 */ /* 0x000fe20000000014 */
[CC--:B------:R-:W-:Y:S01]  /*14520*/  FFMA R21, R140.reuse, R87.reuse, R21 ;  /* 0x000000578c157223 */ /* 0x0c0fe20000000015 */
[----:B------:R-:W-:Y:S01]  /*14530*/  FFMA R25, R25, R86, R18 ;  /* 0x0000005619197223 */ /* 0x000fe20000000012 */
[----:B------:R-:W-:Y:S01]  /*14540*/  FFMA R162, R45, R136, RZ ;  /* 0x000000882da27223 */ /* 0x000fe200000000ff */
[----:B------:R-:W-:Y:S01]  /*14550*/  FFMA R20, R23, R88, R20 ;  /* 0x0000005817147223 */ /* 0x000fe20000000014 */
[----:B------:R-:W-:Y:S01]  /*14560*/  FFMA R18, R140, R87, R21 ;  /* 0x000000578c127223 */ /* 0x000fe20000000015 */
[----:B------:R-:W-:Y:S01]  /*14570*/  FADD R140, R25, R142 ;  /* 0x0000008e198c7221 */ /* 0x000fe20000000000 */
[----:B------:R-:W-:Y:S01]  /*14580*/  FFMA R164, R46, R163, RZ ;  /* 0x000000a32ea47223 */ /* 0x000fe200000000ff */
[----:B------:R-:W-:Y:S01]  /*14590*/  FADD R175, R20, R175 ;  /* 0x000000af14af7221 */ /* 0x000fe20000000000 */
[----:B------:R-:W-:Y:S01]  /*145a0*/  FADD R173, R18, R173 ;  /* 0x000000ad12ad7221 */ /* 0x000fe20000000000 */
        /* <DEDUP_REMOVED lines=33> */
.L_x_542:
[C---:B------:R-:W-:Y:S01]  /*147c0*/  FMUL R18, R44.reuse, R91 ;  /* 0x0000005b2c127220 */ /* 0x040fe20000400000 */
[C---:B------:R-:W-:Y:S01]  /*147d0*/  FMUL R171, R44.reuse, R171 ;  /* 0x000000ab2cab7220 */ /* 0x040fe20000400000 */
[C---:B------:R-:W-:Y:S01]  /*147e0*/  FMUL R17, R45.reuse, R92 ;  /* 0x0000005c2d117220 */ /* 0x040fe20000400000 */
[----:B------:R-:W-:Y:S01]  /*147f0*/  FADD R160, RZ, R160 ;  /* 0x000000a0ffa07221 */ /* 0x000fe20000000000 */
[C---:B------:R-:W-:Y:S01]  /*14800*/  FFMA R19, -R45.reuse, R90, -R18 ;  /* 0x0000005a2d137223 */ /* 0x040fe20000000912 */
[----:B------:R-:W-:Y:S01]  /*14810*/  FFMA R94, -R45, R94, -R171 ;  /* 0x0000005e2d5e7223 */ /* 0x000fe200000009ab */
[----:B------:R-:W-:Y:S01]  /*14820*/  FFMA R20, R44, R95, R17 ;  /* 0x0000005f2c147223 */ /* 0x000fe20000000011 */
[----:B------:R-:W-:Y:S01]  /*14830*/  FADD R162, RZ, R162 ;  /* 0x000000a2ffa27221 */ /* 0x000fe20000000000 */
[C---:B------:R-:W-:Y:S01]  /*14840*/  FFMA R18, -R46.reuse, R89, R19 ;  /* 0x000000592e127223 */ /* 0x040fe20000000113 */
[C---:B------:R-:W-:Y:S01]  /*14850*/  FFMA R99, -R46.reuse, R99, R94 ;  /* 0x000000632e637223 */ /* 0x040fe2000000015e */
[----:B------:R-:W-:Y:S01]  /*14860*/  FFMA R20, R46, R93, R20 ;  /* 0x0000005d2e147223 */ /* 0x000fe20000000014 */
[----:B------:R-:W-:Y:S01]  /*14870*/  FADD R164, RZ, R164 ;  /* 0x000000a4ffa47221 */ /* 0x000fe20000000000 */
[----:B------:R-:W-:Y:S01]  /*14880*/  FFMA R173, R18, 0.48860251903533935547, R173 ;  /* 0x3efa2a1c12ad7823 */ /* 0x000fe200000000ad */
[----:B------:R-:W-:Y:S01]  /*14890*/  FFMA R140, R99, 0.48860251903533935547, R140 ;  /* 0x3efa2a1c638c7823 */ /* 0x000fe2000000008c */
[----:B------:R-:W-:Y:S01]  /*148a0*/  FFMA R175, R20, 0.48860251903533935547, R175 ;  /* 0x3efa2a1c14af7823 */ /* 0x000fe200000000af */
        /* <DEDUP_REMOVED lines=33> */
[-C--:B------:R-:W-:Y:S01]  /*14ac0*/  FFMA R142, -R44, R97.reuse, RZ ;  /* 0x000000612c8e7223 */ /* 0x080fe200000001ff */
[CC--:B------:R-:W-:Y:S01]  /*14ad0*/  FFMA R144, -R45.reuse, R97.reuse, RZ ;  /* 0x000000612d907223 */ /* 0x0c0fe200000001ff */
[----:B------:R-:W-:Y:S01]  /*14ae0*/  FFMA R146, -R46, R97, RZ ;  /* 0x000000612e927223 */ /* 0x000fe200000001ff */
[-C--:B------:R-:W-:Y:S01]  /*14af0*/  FFMA R148, R44, R16.reuse, RZ ;  /* 0x000000102c947223 */ /* 0x080fe200000000ff */
[CC--:B------:R-:W-:Y:S01]  /*14b00*/  FFMA R150, R45.reuse, R16.reuse, RZ ;  /* 0x000000102d967223 */ /* 0x0c0fe200000000ff */
[----:B------:R-:W-:Y:S01]  /*14b10*/  FFMA R152, R46, R16, RZ ;  /* 0x000000102e987223 */ /* 0x000fe200000000ff */
[-C--:B------:R-:W-:Y:S01]  /*14b20*/  FFMA R154, -R44, R15.reuse, RZ ;  /* 0x0000000f2c9a7223 */ /* 0x080fe200000001ff */
[-C--:B------:R-:W-:Y:S01]  /*14b30*/  FFMA R156, -R45, R15.reuse, RZ ;  /* 0x0000000f2d9c7223 */ /* 0x080fe200000001ff */
[----:B------:R-:W-:-:S07]  /*14b40*/  FFMA R158, -R46, R15, RZ ;  /* 0x0000000f2e9e7223 */ /* 0x000fce00000001ff */
.L_x_541:
[----:B------:R-:W-:Y:S01]  /*14b50*/  IADD3 R15, PT, PT, R85, 0x1800000, RZ ;  /* 0x01800000550f7810 */ /* 0x000fe20007ffe0ff */
[----:B------:R-:W-:Y:S01]  /*14b60*/  BSSY.RECONVERGENT B0, `(.L_x_544) ;  /* 0x000000c000007945 */ /* 0x000fe20003800200 */
[----:B------:R-:W-:Y:S02]  /*14b70*/  FMUL R21, R13, R140 ;  /* 0x0000008c0d157220 */ /* 0x000fe40000400000 */
[----:B------:R-:W-:-:S04]  /*14b80*/  LOP3.LUT R15, R15, 0x7f800000, RZ, 0xc0, !PT ;  /* 0x7f8000000f0f7812 */ /* 0x000fc800078ec0ff */
[----:B------:R-:W-:-:S13]  /*14b90*/  ISETP.GT.U32.AND P0, PT, R15, 0x1ffffff, PT ;  /* 0x01ffffff0f00780c */ /* 0x000fda0003f04070 */
[----:B------:R-:W-:Y:S05]  /*14ba0*/  @P0 BRA `(.L_x_545) ;  /* 0x00000000000c0947 */ /* 0x000fea0003800000 */
[----:B------:R-:W-:-:S07]  /*14bb0*/  MOV R20, 0x14bd0 ;  /* 0x00014bd000147802 */ /* 0x000fce0000000f00 */
[----:B------:R-:W-:Y:S05]  /*14bc0*/  CALL.REL.NOINC `($__internal_5_$__cuda_sm20_rcp_rn_f32_slowpath) ;  /* 0x0000003000f47944 */ /* 0x000fea0003c00000 */
[----:B------:R-:W-:Y:S05]  /*14bd0*/  BRA `(.L_x_546) ;  /* 0x0000000000107947 */ /* 0x000fea0003800000 */
.L_x_545:
[----:B------:R-:W0:Y:S02]  /*14be0*/  MUFU.RCP R18, R85 ;  /* 0x0000005500127308 */ /* 0x000e240000001000 */
[----:B0-----:R-:W-:-:S04]  /*14bf0*/  FFMA R15, R18, R85, -1 ;  /* 0xbf800000120f7423 */ /* 0x001fc80000000055 */
[----:B------:R-:W-:-:S04]  /*14c00*/  FADD.FTZ R15, -R15, -RZ ;  /* 0x800000ff0f0f7221 */ /* 0x000fc80000010100 */
[----:B------:R-:W-:-:S07]  /*14c10*/  FFMA R18, R18, R15, R18 ;  /* 0x0000000f12127223 */ /* 0x000fce0000000012 */
.L_x_546:
[----:B------:R-:W-:Y:S05]  /*14c20*/  BSYNC.RECONVERGENT B0 ;  /* 0x0000000000007941 */ /* 0x000fea0003800200 */
.L_x_544:
[----:B------:R-:W-:Y:S01]  /*14c30*/  FMUL R20, R85, R85 ;  /* 0x0000005555147220 */ /* 0x000fe20000400000 */
[----:B------:R-:W-:Y:S01]  /*14c40*/  FFMA R15, R14, R173, R21 ;  /* 0x000000ad0e0f7223 */ /* 0x000fe20000000015 */
[----:B------:R-:W-:Y:S02]  /*14c50*/  BSSY.RECONVERGENT B3, `(.L_x_547) ;  /* 0x000000e000037945 */ /* 0x000fe40003800200 */
[----:B------:R-:W0:Y:S01]  /*14c60*/  MUFU.RCP R16, R20 ;  /* 0x0000001400107308 */ /* 0x000e220000001000 */
[----:B------:R-:W-:-:S07]  /*14c70*/  FFMA R15, R12, R175, R15 ;  /* 0x000000af0c0f7223 */ /* 0x000fce000000000f */
        /* <DEDUP_REMOVED lines=11> */
.L_x_548:
[----:B------:R-:W-:Y:S05]  /*14d30*/  BSYNC.RECONVERGENT B3 ;  /* 0x0000000000037941 */ /* 0x000fea0003800200 */
.L_x_547:
[----:B------:R-:W-:Y:S01]  /*14d40*/  FMUL R15, R13, R13 ;  /* 0x0000000d0d0f7220 */ /* 0x000fe20000400000 */
[----:B------:R-:W-:Y:S03]  /*14d50*/  BSSY.RECONVERGENT B0, `(.L_x_549) ;  /* 0x0000010000007945 */ /* 0x000fe60003800200 */
[----:B------:R-:W-:-:S04]  /*14d60*/  FFMA R15, R14, R14, R15 ;  /* 0x0000000e0e0f7223 */ /* 0x000fc8000000000f */
[----:B------:R-:W-:-:S05]  /*14d70*/  FFMA R15, R12, R12, R15 ;  /* 0x0000000c0c0f7223 */ /* 0x000fca000000000f */
[----:B------:R-:W-:-:S04]  /*14d80*/  FMNMX R15, R15, 1.0000000116860974231e-07, !PT ;  /* 0x33d6bf950f0f7809 */ /* 0x000fc80007800000 */
[----:B------:R-:W-:Y:S01]  /*14d90*/  IADD3 R16, PT, PT, R15, -0xd000000, RZ ;  /* 0xf30000000f107810 */ /* 0x000fe20007ffe0ff */
[----:B------:R0:W1:Y:S03]  /*14da0*/  MUFU.RSQ R20, R15 ;  /* 0x0000000f00147308 */ /* 0x0000660000001400 */
[----:B------:R-:W-:-:S13]  /*14db0*/  ISETP.GT.U32.AND P0, PT, R16, 0x727fffff, PT ;  /* 0x727fffff1000780c */ /* 0x000fda0003f04070 */
[----:B0-----:R-:W-:Y:S05]  /*14dc0*/  @!P0 BRA `(.L_x_550) ;  /* 0x0000000000108947 */ /* 0x001fea0003800000 */
[----:B------:R-:W-:-:S07]  /*14dd0*/  MOV R16, 0x14df0 ;  /* 0x00014df000107802 */ /* 0x000fce0000000f00 */
[----:B-1----:R-:W-:Y:S05]  /*14de0*/  CALL.REL.NOINC `($__internal_6_$__cuda_sm20_sqrt_rn_f32_slowpath) ;  /* 0x0000003400447944 */ /* 0x002fea0003c00000 */
[----:B------:R-:W-:Y:S01]  /*14df0*/  MOV R16, R25 ;  /* 0x0000001900107202 */ /* 0x000fe20000000f00 */
[----:B------:R-:W-:Y:S06]  /*14e00*/  BRA `(.L_x_551) ;  /* 0x0000000000107947 */ /* 0x000fec0003800000 */
.L_x_550:
[----:B-1----:R-:W-:Y:S01]  /*14e10*/  FMUL.FTZ R16, R15, R20 ;  /* 0x000000140f107220 */ /* 0x002fe20000410000 */
[----:B------:R-:W-:-:S03]  /*14e20*/  FMUL.FTZ R17, R20, 0.5 ;  /* 0x3f00000014117820 */ /* 0x000fc60000410000 */
[----:B------:R-:W-:-:S04]  /*14e30*/  FFMA R15, -R16, R16, R15 ;  /* 0x00000010100f7223 */ /* 0x000fc8000000010f */
[----:B------:R-:W-:-:S07]  /*14e40*/  FFMA R16, R15, R17, R16 ;  /* 0x000000110f107223 */ /* 0x000fce0000000010 */
.L_x_551:
[----:B------:R-:W-:Y:S05]  /*14e50*/  BSYNC.RECONVERGENT B0 ;  /* 0x0000000000007941 */ /* 0x000fea0003800200 */
.L_x_549:
        /* <DEDUP_REMOVED lines=12> */
[----:B------:R-:W-:-:S07]  /*14f20*/  MOV R26, 0x14f40 ;  /* 0x00014f40001a7802 */ /* 0x000fce0000000f00 */
[----:B------:R-:W-:Y:S05]  /*14f30*/  CALL.REL.NOINC `($__internal_7_$__cuda_sm3x_div_rn_noftz_f32_slowpath) ;  /* 0x0000003400447944 */ /* 0x000fea0003c00000 */
.L_x_553:
[----:B------:R-:W-:Y:S05]  /*14f40*/  BSYNC.RECONVERGENT B3 ;  /* 0x0000000000037941 */ /* 0x000fea0003800200 */
.L_x_552:
[----:B------:R-:W-:Y:S01]  /*14f50*/  FMUL R15, R15, R19 ;  /* 0x000000130f0f7220 */ /* 0x000fe20000400000 */
[----:B------:R-:W-:Y:S01]  /*14f60*/  FFMA R44, R44, 0.28209480643272399902, RZ ;  /* 0x3e906ebb2c2c7823 */ /* 0x000fe200000000ff */
[----:B------:R-:W-:Y:S01]  /*14f70*/  FFMA R45, R45, 0.28209480643272399902, RZ ;  /* 0x3e906ebb2d2d7823 */ /* 0x000fe200000000ff */
[----:B------:R-:W-:Y:S01]  /*14f80*/  FFMA R46, R46, 0.28209480643272399902, RZ ;  /* 0x3e906ebb2e2e7823 */ /* 0x000fe200000000ff */
[-C--:B------:R-:W-:Y:S01]  /*14f90*/  FMUL R17, R12, R15.reuse ;  /* 0x0000000f0c117220 */ /* 0x080fe20000400000 */
[-C--:B------:R-:W-:Y:S01]  /*14fa0*/  FMUL R19, R14, R15.reuse ;  /* 0x0000000f0e137220 */ /* 0x080fe20000400000 */
[CC--:B------:R-:W-:Y:S01]  /*14fb0*/  FMUL R16, R13.reuse, R15.reuse ;  /* 0x0000000f0d107220 */ /* 0x0c0fe20000400000 */
[----:B------:R-:W-:Y:S01]  /*14fc0*/  FADD R142, RZ, R142 ;  /* 0x0000008eff8e7221 */ /* 0x000fe20000000000 */
[-C--:B------:R-:W-:Y:S01]  /*14fd0*/  FFMA R12, R12, R15.reuse, R17 ;  /* 0x0000000f0c0c7223 */ /* 0x080fe20000000011 */
[-C--:B------:R-:W-:Y:S01]  /*14fe0*/  FFMA R19, R14, R15.reuse, R19 ;  /* 0x0000000f0e137223 */ /* 0x080fe20000000013 */
        /* <DEDUP_REMOVED lines=45> */
[C---:B------:R-:W-:Y:S01]  /*152c0*/  FFMA R12, R18.reuse, R175, R12 ;  /* 0x000000af120c7223 */ /* 0x040fe2000000000c */
        /* <DEDUP_REMOVED lines=57> */
[----:B------:R-:W-:Y:S01]  /*15660*/  FADD R75, R75, R12 ;  /* 0x0000000c4b4b7221 */ /* 0x000fe20000000000 */
        /* <DEDUP_REMOVED lines=60> */
.L_x_466:
[----:B------:R-:W-:Y:S05]  /*15a30*/  BSYNC.RECONVERGENT B2 ;  /* 0x0000000000027941 */ /* 0x000fea0003800200 */
.L_x_465:
[-C--:B------:R-:W-:Y:S01]  /*15a40*/  FFMA R14, R5, R8.reuse, RZ ;  /* 0x00000008050e7223 */ /* 0x080fe200000000ff */
[-C--:B------:R-:W-:Y:S01]  /*15a50*/  FFMA R26, R0, R8.reuse, RZ ;  /* 0x00000008001a7223 */ /* 0x080fe200000000ff */
[-C--:B------:R-:W-:Y:S01]  /*15a60*/  FFMA R28, R2, R8.reuse, RZ ;  /* 0x00000008021c7223 */ /* 0x080fe200000000ff */
[----:B------:R-:W-:Y:S01]  /*15a70*/  FFMA R8, R7, R8, RZ ;  /* 0x0000000807087223 */ /* 0x000fe200000000ff */
[-C--:B------:R-:W-:Y:S01]  /*15a80*/  FFMA R30, R9, R66.reuse, R14 ;  /* 0x00000042091e7223 */ /* 0x080fe2000000000e */
[----:B------:R-:W-:Y:S01]  /*15a90*/  FFMA R32, R63, R66, R26 ;  /* 0x000000423f207223 */ /* 0x000fe2000000001a */
[----:B------:R-:W-:Y:S01]  /*15aa0*/  FFMA R14, R0, R10, RZ ;  /* 0x0000000a000e7223 */ /* 0x000fe200000000ff */
[----:B------:R-:W-:Y:S01]  /*15ab0*/  FFMA R25, R65, R66, R8 ;  /* 0x0000004241197223 */ /* 0x000fe20000000008 */
[-C--:B------:R-:W-:Y:S01]  /*15ac0*/  FFMA R8, R5, R10.reuse, RZ ;  /* 0x0000000a05087223 */ /* 0x080fe200000000ff */
[-C--:B------:R-:W-:Y:S01]  /*15ad0*/  FFMA R26, R2, R10.reuse, RZ ;  /* 0x0000000a021a7223 */ /* 0x080fe200000000ff */
[----:B------:R-:W-:Y:S01]  /*15ae0*/  FFMA R10, R7, R10, RZ ;  /* 0x0000000a070a7223 */ /* 0x000fe200000000ff */
[----:B------:R-:W-:Y:S01]  /*15af0*/  FFMA R44, R47, R66, R28 ;  /* 0x000000422f2c7223 */ /* 0x000fe2000000001c */
[-C--:B------:R-:W-:Y:S01]  /*15b00*/  FFMA R46, R9, R68.reuse, R8 ;  /* 0x00000044092e7223 */ /* 0x080fe20000000008 */
[-C--:B------:R-:W-:Y:S01]  /*15b10*/  FFMA R8, R5, R67.reuse, RZ ;  /* 0x0000004305087223 */ /* 0x080fe200000000ff */
[-C--:B------:R-:W-:Y:S01]  /*15b20*/  FFMA R27, R65, R68.reuse, R10 ;  /* 0x00000044411b7223 */ /* 0x080fe2000000000a */
[----:B------:R-:W-:Y:S01]  /*15b30*/  FFMA R28, R7, R67, RZ ;  /* 0x00000043071c7223 */ /* 0x000fe200000000ff */
[----:B------:R-:W-:Y:S01]  /*15b40*/  FFMA R66, R63, R68, R14 ;  /* 0x000000443f427223 */ /* 0x000fe2000000000e */
[----:B------:R-:W-:Y:S01]  /*15b50*/  FFMA R10, R9, R70, R8 ;  /* 0x00000046090a7223 */ /* 0x000fe20000000008 */
[----:B------:R-:W-:Y:S01]  /*15b60*/  FFMA R8, R5, R11, RZ ;  /* 0x0000000b05087223 */ /* 0x000fe200000000ff */
[----:B------:R-:W-:Y:S01]  /*15b70*/  FFMA R74, R47, R68, R26 ;  /* 0x000000442f4a7223 */ /* 0x000fe2000000001a */
[-C--:B------:R-:W-:Y:S01]  /*15b80*/  FFMA R14, R0, R67.reuse, RZ ;  /* 0x00000043000e7223 */ /* 0x080fe200000000ff */
[----:B------:R-:W-:Y:S01]  /*15b90*/  FFMA R26, R2, R67, RZ ;  /* 0x00000043021a7223 */ /* 0x000fe200000000ff */
[-C--:B------:R-:W-:Y:S01]  /*15ba0*/  FFMA R13, R7, R11.reuse, RZ ;  /* 0x0000000b070d7223 */ /* 0x080fe200000000ff */
[----:B------:R-:W-:Y:S01]  /*15bb0*/  FFMA R7, R65, R70, R28 ;  /* 0x0000004641077223 */ /* 0x000fe2000000001c */
[-C--:B------:R-:W-:Y:S01]  /*15bc0*/  FFMA R68, R0, R11.reuse, RZ ;  /* 0x0000000b00447223 */ /* 0x080fe200000000ff */
[----:B------:R-:W-:Y:S01]  /*15bd0*/  FFMA R28, R9, R72, R8 ;  /* 0x00000048091c7223 */ /* 0x000fe20000000008 */
[-C--:B------:R-:W-:Y:S01]  /*15be0*/  FFMA R14, R63, R70.reuse, R14 ;  /* 0x000000463f0e7223 */ /* 0x080fe2000000000e */
[----:B------:R-:W-:Y:S01]  /*15bf0*/  FFMA R26, R47, R70, R26 ;  /* 0x000000462f1a7223 */ /* 0x000fe2000000001a */
[----:B------:R-:W-:Y:S01]  /*15c00*/  FFMA R70, R2, R11, RZ ;  /* 0x0000000b02467223 */ /* 0x000fe200000000ff */
[----:B------:R-:W-:Y:S01]  /*15c10*/  FMUL R8, RZ, R9 ;  /* 0x00000009ff087220 */ /* 0x000fe20000400000 */
[----:B------:R-:W-:Y:S01]  /*15c20*/  FFMA R68, R63, R72, R68 ;  /* 0x000000483f447223 */ /* 0x000fe20000000044 */
[----:B------:R-:W-:Y:S01]  /*15c30*/  FFMA R11, R3, R60, R28 ;  /* 0x0000003c030b7223 */ /* 0x000fe2000000001c */
[-C--:B------:R-:W-:Y:S01]  /*15c40*/  FFMA R65, R65, R72.reuse, R13 ;  /* 0x0000004841417223 */ /* 0x080fe2000000000d */
[----:B------:R-:W-:Y:S01]  /*15c50*/  FFMA R9, RZ, R5, R8 ;  /* 0x00000005ff097223 */ /* 0x000fe20000000008 */
[----:B------:R-:W-:Y:S01]  /*15c60*/  FFMA R70, R47, R72, R70 ;  /* 0x000000482f467223 */ /* 0x000fe20000000046 */
[-C--:B------:R-:W-:Y:S01]  /*15c70*/  FFMA R13, R49, R60.reuse, R68 ;  /* 0x0000003c310d7223 */ /* 0x080fe20000000044 */
[----:B------:R-:W-:Y:S01]  /*15c80*/  FFMA R5, R4, R61, R11 ;  /* 0x0000003d04057223 */ /* 0x000fe2000000000b */
[----:B------:R-:W-:Y:S01]  /*15c90*/  FMUL R47, RZ, R47 ;  /* 0x0000002fff2f7220 */ /* 0x000fe20000400000 */
[----:B------:R-:W-:Y:S01]  /*15ca0*/  FFMA R45, R51, R60, R70 ;  /* 0x0000003c332d7223 */ /* 0x000fe20000000046 */
[-C--:B------:R-:W-:Y:S01]  /*15cb0*/  FFMA R13, R50, R61.reuse, R13 ;  /* 0x0000003d320d7223 */ /* 0x080fe2000000000d */
[----:B------:R-:W-:Y:S01]  /*15cc0*/  FFMA R8, R5, R6, RZ ;  /* 0x0000000605087223 */ /* 0x000fe200000000ff */
[----:B------:R-:W-:Y:S01]  /*15cd0*/  FFMA R60, R48, R60, R65 ;  /* 0x0000003c303c7223 */ /* 0x000fe20000000041 */
[----:B------:R-:W-:Y:S01]  /*15ce0*/  FFMA R45, R52, R61, R45 ;  /* 0x0000003d342d7223 */ /* 0x000fe2000000002d */
[----:B------:R-:W-:Y:S01]  /*15cf0*/  FMUL R63, RZ, R63 ;  /* 0x0000003fff3f7220 */ /* 0x000fe20000400000 */
[----:B------:R-:W-:Y:S01]  /*15d00*/  FFMA R28, R13, R62, R8 ;  /* 0x0000003e0d1c7223 */ /* 0x000fe20000000008 */
[----:B------:R-:W-:Y:S01]  /*15d10*/  FFMA R61, R53, R61, R60 ;  /* 0x0000003d353d7223 */ /* 0x000fe2000000003c */
[----:B------:R-:W-:Y:S01]  /*15d20*/  FFMA R8, RZ, R2, R47 ;  /* 0x00000002ff087223 */ /* 0x000fe2000000002f */
[----:B------:R-:W-:Y:S01]  /*15d30*/  FFMA R11, R3, R54, R30 ;  /* 0x00000036030b7223 */ /* 0x000fe2000000001e */
[----:B------:R-:W-:Y:S01]  /*15d40*/  FFMA R28, R45, R64, R28 ;  /* 0x000000402d1c7223 */ /* 0x000fe2000000001c */
[-C--:B------:R-:W-:Y:S01]  /*15d50*/  FFMA R31, R49, R54.reuse, R32 ;  /* 0x00000036311f7223 */ /* 0x080fe20000000020 */
[C---:B------:R-:W-:Y:S01]  /*15d60*/  FFMA R30, R48.reuse, R54, R25 ;  /* 0x00000036301e7223 */ /* 0x040fe20000000019 */
[C---:B------:R-:W-:Y:S01]  /*15d70*/  FFMA R32, R48.reuse, R56, R27 ;  /* 0x0000003830207223 */ /* 0x040fe2000000001b */
[----:B------:R-:W-:Y:S01]  /*15d80*/  FADD R28, R61, R28 ;  /* 0x0000001c3d1c7221 */ /* 0x000fe20000000000 */
[----:B------:R-:W-:Y:S01]  /*15d90*/  FFMA R0, RZ, R0, R63 ;  /* 0x00000000ff007223 */ /* 0x000fe2000000003f */
[----:B------:R-:W-:Y:S01]  /*15da0*/  FFMA R48, R48, R58, R7 ;  /* 0x0000003a30307223 */ /* 0x000fe20000000007 */
[C---:B------:R-:W-:Y:S01]  /*15db0*/  FFMA R47, R3.reuse, R56, R46 ;  /* 0x00000038032f7223 */ /* 0x040fe2000000002e */
[----:B------:R-:W-:Y:S01]  /*15dc0*/  FADD R61, R28, 1.0000000116860974231e-07 ;  /* 0x33d6bf951c3d7421 */ /* 0x000fe20000000000 */
[----:B------:R-:W-:Y:S01]  /*15dd0*/  FFMA R7, R3, R58, R10 ;  /* 0x0000003a03077223 */ /* 0x000fe2000000000a */
[C---:B------:R-:W-:Y:S01]  /*15de0*/  FFMA R63, R49.reuse, R56, R66 ;  /* 0x00000038313f7223 */ /* 0x040fe20000000042 */
[-C--:B------:R-:W-:Y:S01]  /*15df0*/  FFMA R25, R49, R58.reuse, R14 ;  /* 0x0000003a31197223 */ /* 0x080fe2000000000e */
[----:B------:R-:W-:Y:S01]  /*15e00*/  FMUL R2, R61, R61 ;  /* 0x0000003d3d027220 */ /* 0x000fe20000400000 */
[C---:B------:R-:W-:Y:S01]  /*15e10*/  FFMA R3, R16.reuse, R3, R9 ;  /* 0x0000000310037223 */ /* 0x040fe20000000009 */
[C---:B------:R-:W-:Y:S01]  /*15e20*/  FFMA R27, R51.reuse, R58, R26 ;  /* 0x0000003a331b7223 */ /* 0x040fe2000000001a */
[----:B------:R-:W-:Y:S01]  /*15e30*/  FFMA R49, R16, R49, R0 ;  /* 0x0000003110317223 */ /* 0x000fe20000000000 */
[----:B------:R-:W0:Y:S01]  /*15e40*/  MUFU.RCP R29, R2 ;  /* 0x00000002001d7308 */ /* 0x000e220000001000 */
[C---:B------:R-:W-:Y:S01]  /*15e50*/  FFMA R9, R4.reuse, R55, R11 ;  /* 0x0000003704097223 */ /* 0x040fe2000000000b */
[C---:B------:R-:W-:Y:S01]  /*15e60*/  FFMA R11, R4.reuse, R57, R47 ;  /* 0x00000039040b7223 */ /* 0x040fe2000000002f */
[----:B------:R-:W-:Y:S01]  /*15e70*/  FFMA R7, R4, R59, R7 ;  /* 0x0000003b04077223 */ /* 0x000fe20000000007 */
[C---:B------:R-:W-:Y:S01]  /*15e80*/  FFMA R33, R51.reuse, R54, R44 ;  /* 0x0000003633217223 */ /* 0x040fe2000000002c */
[----:B------:R-:W-:Y:S01]  /*15e90*/  FFMA R65, R51, R56, R74 ;  /* 0x0000003833417223 */ /* 0x000fe2000000004a */
[----:B------:R-:W-:Y:S01]  /*15ea0*/  FFMA R51, R16, R51, R8 ;  /* 0x0000003310337223 */ /* 0x000fe20000000008 */
[C---:B------:R-:W-:Y:S01]  /*15eb0*/  FFMA R30, R53.reuse, R55, R30 ;  /* 0x00000037351e7223 */ /* 0x040fe2000000001e */
[----:B------:R-:W1:Y:S01]  /*15ec0*/  FCHK P0, R15, R2 ;  /* 0x000000020f007302 */ /* 0x000e620000000000 */
[C---:B------:R-:W-:Y:S01]  /*15ed0*/  FFMA R32, R53.reuse, R57, R32 ;  /* 0x0000003935207223 */ /* 0x040fe20000000020 */
[-C--:B------:R-:W-:Y:S01]  /*15ee0*/  FFMA R48, R53, R59.reuse, R48 ;  /* 0x0000003b35307223 */ /* 0x080fe20000000030 */
[-C--:B------:R-:W-:Y:S01]  /*15ef0*/  FFMA R8, R50, R59.reuse, R25 ;  /* 0x0000003b32087223 */ /* 0x080fe20000000019 */
[----:B------:R-:W-:Y:S01]  /*15f00*/  FFMA R10, R52, R59, R27 ;  /* 0x0000003b340a7223 */ /* 0x000fe2000000001b */
[----:B------:R-:W-:Y:S01]  /*15f10*/  FFMA R53, RZ, R4, R3 ;  /* 0x00000004ff357223 */ /* 0x000fe20000000003 */
[C---:B------:R-:W-:Y:S01]  /*15f20*/  FFMA R54, R50.reuse, R55, R31 ;  /* 0x0000003732367223 */ /* 0x040fe2000000001f */
[----:B------:R-:W-:Y:S01]  /*15f30*/  FFMA R58, R50, R57, R63 ;  /* 0x00000039323a7223 */ /* 0x000fe2000000003f */
[-C--:B------:R-:W-:Y:S01]  /*15f40*/  FFMA R3, R9, R6.reuse, RZ ;  /* 0x0000000609037223 */ /* 0x080fe200000000ff */
[----:B0-----:R-:W-:Y:S01]  /*15f50*/  FFMA R0, -R2, R29, 1 ;  /* 0x3f80000002007423 */ /* 0x001fe2000000011d */
[-C--:B------:R-:W-:Y:S01]  /*15f60*/  FFMA R25, R11, R6.reuse, RZ ;  /* 0x000000060b197223 */ /* 0x080fe200000000ff */
[----:B------:R-:W-:Y:S01]  /*15f70*/  FFMA R27, R7, R6, RZ ;  /* 0x00000006071b7223 */ /* 0x000fe200000000ff */
[C---:B------:R-:W-:Y:S01]  /*15f80*/  FFMA R56, R52.reuse, R55, R33 ;  /* 0x0000003734387223 */ /* 0x040fe20000000021 */
[----:B------:R-:W-:Y:S01]  /*15f90*/  FFMA R0, R29, R0, R29 ;  /* 0x000000001d007223 */ /* 0x000fe2000000001d */
[----:B------:R-:W-:Y:S01]  /*15fa0*/  FFMA R60, R52, R57, R65 ;  /* 0x00000039343c7223 */ /* 0x000fe20000000041 */
[-C--:B------:R-:W-:Y:S01]  /*15fb0*/  FFMA R3, R54, R62.reuse, R3 ;  /* 0x0000003e36037223 */ /* 0x080fe20000000003 */
[-C--:B------:R-:W-:Y:S01]  /*15fc0*/  FFMA R25, R58, R62.reuse, R25 ;  /* 0x0000003e3a197223 */ /* 0x080fe20000000019 */
[----:B------:R-:W-:Y:S01]  /*15fd0*/  FFMA R27, R8, R62, R27 ;  /* 0x0000003e081b7223 */ /* 0x000fe2000000001b */
[----:B------:R-:W-:Y:S01]  /*15fe0*/  FFMA R29, R0, R15, RZ ;  /* 0x0000000f001d7223 */ /* 0x000fe200000000ff */
[-C--:B------:R-:W-:Y:S01]  /*15ff0*/  FFMA R3, R56, R64.reuse, R3 ;  /* 0x0000004038037223 */ /* 0x080fe20000000003 */
[-C--:B------:R-:W-:Y:S01]  /*16000*/  FFMA R25, R60, R64.reuse, R25 ;  /* 0x000000403c197223 */ /* 0x080fe20000000019 */
[----:B------:R-:W-:Y:S01]  /*16010*/  FFMA R27, R10, R64, R27 ;  /* 0x000000400a1b7223 */ /* 0x000fe2000000001b */
[----:B------:R-:W-:Y:S01]  /*16020*/  FFMA R4, -R2, R29, R15 ;  /* 0x0000001d02047223 */ /* 0x000fe2000000010f */
[----:B------:R-:W-:Y:S01]  /*16030*/  BSSY.RECONVERGENT B2, `(.L_x_554) ;  /* 0x000000c000027945 */ /* 0x000fe20003800200 */
[----:B------:R-:W-:Y:S01]  /*16040*/  FFMA R49, RZ, R50, R49 ;  /* 0x00000032ff317223 */ /* 0x000fe20000000031 */
[----:B------:R-:W-:Y:S01]  /*16050*/  FFMA R51, RZ, R52, R51 ;  /* 0x00000034ff337223 */ /* 0x000fe20000000033 */
[----:B------:R-:W-:Y:S01]  /*16060*/  FADD R55, R30, R3 ;  /* 0x000000031e377221 */ /* 0x000fe20000000000 */
[----:B------:R-:W-:Y:S01]  /*16070*/  FADD R44, R32, R25 ;  /* 0x00000019202c7221 */ /* 0x000fe20000000000 */
[----:B------:R-:W-:Y:S01]  /*16080*/  FADD R48, R48, R27 ;  /* 0x0000001b30307221 */ /* 0x000fe20000000000 */
[----:B------:R-:W-:Y:S01]  /*16090*/  FFMA R4, R0, R4, R29 ;  /* 0x0000000400047223 */ /* 0x000fe2000000001d */
[----:B-1----:R-:W-:Y:S06]  /*160a0*/  @!P0 BRA `(.L_x_555) ;  /* 0x0000000000108947 */ /* 0x002fec0003800000 */
[----:B------:R-:W-:Y:S02]  /*160b0*/  MOV R16, R2 ;  /* 0x0000000200107202 */ /* 0x000fe40000000f00 */
[----:B------:R-:W-:-:S07]  /*160c0*/  MOV R26, 0x160e0 ;  /* 0x000160e0001a7802 */ /* 0x000fce0000000f00 */
[----:B--23--:R-:W-:Y:S05]  /*160d0*/  CALL.REL.NOINC `($__internal_7_$__cuda_sm3x_div_rn_noftz_f32_slowpath) ;  /* 0x0000002000dc7944 */ /* 0x00cfea0003c00000 */
[----:B------:R-:W-:-:S07]  /*160e0*/  MOV R4, R15 ;  /* 0x0000000f00047202 */ /* 0x000fce0000000f00 */
.L_x_555:
[----:B------:R-:W-:Y:S05]  /*160f0*/  BSYNC.RECONVERGENT B2 ;  /* 0x0000000000027941 */ /* 0x000fea0003800200 */
.L_x_554:
        /* <DEDUP_REMOVED lines=12> */
[----:B--23--:R-:W-:Y:S05]  /*161c0*/  CALL.REL.NOINC `($__internal_7_$__cuda_sm3x_div_rn_noftz_f32_slowpath) ;  /* 0x0000002000a07944 */ /* 0x00cfea0003c00000 */
[----:B------:R-:W-:-:S07]  /*161d0*/  MOV R0, R15 ;  /* 0x0000000f00007202 */ /* 0x000fce0000000f00 */
.L_x_557:
[----:B------:R-:W-:Y:S05]  /*161e0*/  BSYNC.RECONVERGENT B2 ;  /* 0x0000000000027941 */ /* 0x000fea0003800200 */
.L_x_556:
[----:B------:R-:W0:Y:S01]  /*161f0*/  MUFU.RCP R3, R2 ;  /* 0x0000000200037308 */ /* 0x000e220000001000 */
[----:B------:R-:W-:Y:S07]  /*16200*/  BSSY.RECONVERGENT B2, `(.L_x_558) ;  /* 0x000000d000027945 */ /* 0x000fee0003800200 */
[----:B------:R-:W1:Y:S01]  /*16210*/  FCHK P0, RZ, R2 ;  /* 0x00000002ff007302 */ /* 0x000e620000000000 */
[----:B0-----:R-:W-:-:S04]  /*16220*/  FFMA R6, -R2, R3, 1 ;  /* 0x3f80000002067423 */ /* 0x001fc80000000103 */
[----:B------:R-:W-:-:S04]  /*16230*/  FFMA R14, R3, R6, R3 ;  /* 0x00000006030e7223 */ /* 0x000fc80000000003 */
[----:B------:R-:W-:-:S04]  /*16240*/  FFMA R3, RZ, R14, RZ ;  /* 0x0000000eff037223 */ /* 0x000fc800000000ff */
[----:B------:R-:W-:-:S04]  /*16250*/  FFMA R6, -R2, R3, RZ ;  /* 0x0000000302067223 */ /* 0x000fc800000001ff */
[----:B------:R-:W-:Y:S01]  /*16260*/  FFMA R6, R14, R6, R3 ;  /* 0x000000060e067223 */ /* 0x000fe20000000003 */
[----:B-1----:R-:W-:Y:S06]  /*16270*/  @!P0 BRA `(.L_x_559) ;  /* 0x0000000000148947 */ /* 0x002fec0003800000 */
[----:B------:R-:W-:Y:S01]  /*16280*/  HFMA2 R15, -RZ, RZ, 0, 0 ;  /* 0x00000000ff0f7431 */ /* 0x000fe200000001ff */
[----:B------:R-:W-:Y:S02]  /*16290*/  MOV R16, R2 ;  /* 0x0000000200107202 */ /* 0x000fe40000000f00 */
[----:B------:R-:W-:-:S07]  /*162a0*/  MOV R26, 0x162c0 ;  /* 0x000162c0001a7802 */ /* 0x000fce0000000f00 */
[----:B--23--:R-:W-:Y:S05]  /*162b0*/  CALL.REL.NOINC `($__internal_7_$__cuda_sm3x_div_rn_noftz_f32_slowpath) ;  /* 0x0000002000647944 */ /* 0x00cfea0003c00000 */
[----:B------:R-:W-:-:S07]  /*162c0*/  MOV R6, R15 ;  /* 0x0000000f00067202 */ /* 0x000fce0000000f00 */
.L_x_559:
[----:B------:R-:W-:Y:S05]  /*162d0*/  BSYNC.RECONVERGENT B2 ;  /* 0x0000000000027941 */ /* 0x000fea0003800200 */
.L_x_558:
[----:B------:R-:W0:Y:S01]  /*162e0*/  LDC.64 R26, c[0x0][0x510] ;  /* 0x00014400ff1a7b82 */ /* 0x000e220000000a00 */
[----:B------:R-:W1:Y:S01]  /*162f0*/  LDCU.64 UR4, c[0x0][0x508] ;  /* 0x0000a100ff0477ac */ /* 0x000e620008000a00 */
[----:B------:R-:W4:Y:S06]  /*16300*/  LDCU.64 UR6, c[0x0][0x498] ;  /* 0x00009300ff0677ac */ /* 0x000f2c0008000a00 */
[----:B------:R-:W5:Y:S01]  /*16310*/  LDC.64 R46, c[0x0][0x4a0] ;  /* 0x00012800ff2e7b82 */ /* 0x000f620000000a00 */
[----:B0-----:R-:W-:-:S05]  /*16320*/  IMAD R26, R69, R26, RZ ;  /* 0x0000001a451a7224 */ /* 0x001fca00078e02ff */
[----:B------:R-:W-:Y:S01]  /*16330*/  LEA R2, R27, R26, 0x1 ;  /* 0x0000001a1b027211 */ /* 0x000fe200078e08ff */
[----:B-----5:R-:W-:-:S03]  /*16340*/  IMAD R46, R69, R46, RZ ;  /* 0x0000002e452e7224 */ /* 0x020fc600078e02ff */
[C---:B------:R-:W-:Y:S02]  /*16350*/  IADD3 R14, PT, PT, R2.reuse, -R27, RZ ;  /* 0x8000001b020e7210 */ /* 0x040fe40007ffe0ff */
[----:B-1----:R-:W-:Y:S01]  /*16360*/  IADD3 R2, P0, PT, R2, UR4, RZ ;  /* 0x0000000402027c10 */ /* 0x002fe2000ff1e0ff */
[----:B------:R-:W-:Y:S01]  /*16370*/  IMAD R28, R47, 0x3, R46 ;  /* 0x000000032f1c7824 */ /* 0x000fe200078e022e */
[----:B------:R-:W-:Y:S02]  /*16380*/  IADD3 R14, P1, PT, R14, UR4, RZ ;  /* 0x000000040e0e7c10 */ /* 0x000fe4000ff3e0ff */
[----:B------:R-:W-:Y:S02]  /*16390*/  IADD3.X R3, PT, PT, RZ, UR5, RZ, P0, !PT ;  /* 0x00000005ff037c10 */ /* 0x000fe400087fe4ff */
[----:B------:R-:W-:Y:S01]  /*163a0*/  IADD3 R26, P0, PT, R26, UR4, RZ ;  /* 0x000000041a1a7c10 */ /* 0x000fe2000ff1e0ff */
[----:B------:R-:W0:Y:S01]  /*163b0*/  LDCU UR4, c[0x0][0x578] ;  /* 0x0000af00ff0477ac */ /* 0x000e220008000800 */
[----:B------:R-:W-:Y:S01]  /*163c0*/  IADD3 R30, PT, PT, R28, -R47, RZ ;  /* 0x8000002f1c1e7210 */ /* 0x000fe20007ffe0ff */
[----:B------:R1:W-:Y:S01]  /*163d0*/  REDG.E.ADD.F32.FTZ.RN.STRONG.GPU desc[UR16][R2.64], R141 ;  /* 0x0000008d020079a6 */ /* 0x0003e2000c12f310 */
[----:B------:R-:W-:-:S02]  /*163e0*/  IADD3.X R27, PT, PT, RZ, UR5, RZ, P0, !PT ;  /* 0x00000005ff1b7c10 */ /* 0x000fc400087fe4ff */
[----:B----4-:R-:W-:Y:S02]  /*163f0*/  IADD3 R28, P0, PT, R28, UR6, RZ ;  /* 0x000000061c1c7c10 */ /* 0x010fe4000ff1e0ff */
[C---:B------:R-:W-:Y:S02]  /*16400*/  IADD3 R32, PT, PT, R30.reuse, -R47, RZ ;  /* 0x8000002f1e207210 */ /* 0x040fe40007ffe0ff */
[----:B------:R-:W-:Y:S02]  /*16410*/  IADD3.X R15, PT, PT, RZ, UR5, RZ, P1, !PT ;  /* 0x00000005ff0f7c10 */ /* 0x000fe40008ffe4ff */
[----:B------:R-:W-:Y:S02]  /*16420*/  IADD3 R30, P1, PT, R30, UR6, RZ ;  /* 0x000000061e1e7c10 */ /* 0x000fe4000ff3e0ff */
[----:B------:R-:W-:Y:S01]  /*16430*/  IADD3.X R29, PT, PT, RZ, UR7, RZ, P0, !PT ;  /* 0x00000007ff1d7c10 */ /* 0x000fe200087fe4ff */
[----:B------:R4:W-:Y:S01]  /*16440*/  REDG.E.ADD.F32.FTZ.RN.STRONG.GPU desc[UR16][R14.64], R117 ;  /* 0x000000750e0079a6 */ /* 0x0009e2000c12f310 */
[----:B------:R-:W-:-:S02]  /*16450*/  IADD3 R32, P0, PT, R32, UR6, RZ ;  /* 0x0000000620207c10 */ /* 0x000fc4000ff1e0ff */
[----:B------:R-:W-:Y:S01]  /*16460*/  IADD3 R46, P2, PT, R46, UR6, RZ ;  /* 0x000000062e2e7c10 */ /* 0x000fe2000ff5e0ff */
[----:B------:R0:W-:Y:S01]  /*16470*/  REDG.E.ADD.F32.FTZ.RN.STRONG.GPU desc[UR16][R26.64], R116 ;  /* 0x000000741a0079a6 */ /* 0x0001e2000c12f310 */
[----:B------:R-:W-:Y:S02]  /*16480*/  IADD3.X R31, PT, PT, RZ, UR7, RZ, P1, !PT ;  /* 0x00000007ff1f7c10 */ /* 0x000fe40008ffe4ff */
[----:B------:R-:W-:Y:S01]  /*16490*/  IADD3.X R33, PT, PT, RZ, UR7, RZ, P0, !PT ;  /* 0x00000007ff217c10 */ /* 0x000fe200087fe4ff */
[----:B------:R0:W-:Y:S01]  /*164a0*/  REDG.E.ADD.F32.FTZ.RN.STRONG.GPU desc[UR16][R28.64], R115 ;  /* 0x000000731c0079a6 */ /* 0x0001e2000c12f310 */
[----:B------:R-:W-:-:S03]  /*164b0*/  IADD3.X R47, PT, PT, RZ, UR7, RZ, P2, !PT ;  /* 0x00000007ff2f7c10 */ /* 0x000fc600097fe4ff */
[----:B------:R0:W-:Y:S04]  /*164c0*/  REDG.E.ADD.F32.FTZ.RN.STRONG.GPU desc[UR16][R30.64], R114 ;  /* 0x000000721e0079a6 */ /* 0x0001e8000c12f310 */
[----:B------:R0:W-:Y:S04]  /*164d0*/  REDG.E.ADD.F32.FTZ.RN.STRONG.GPU desc[UR16][R32.64], R113 ;  /* 0x00000071200079a6 */ /* 0x0001e8000c12f310 */
[----:B------:R0:W-:Y:S01]  /*164e0*/  REDG.E.ADD.F32.FTZ.RN.STRONG.GPU desc[UR16][R46.64], R112 ;  /* 0x000000702e0079a6 */ /* 0x0001e2000c12f310 */
[----:B-1----:R-:W-:Y:S01]  /*164f0*/  FMUL R3, R55, R4 ;  /* 0x0000000437037220 */ /* 0x002fe20000400000 */
[C---:B------:R-:W-:Y:S01]  /*16500*/  FMUL R2, R61.reuse, R0 ;  /* 0x000000003d027220 */ /* 0x040fe20000400000 */
[----:B------:R-:W-:-:S02]  /*16510*/  FMUL R4, R61, R4 ;  /* 0x000000043d047220 */ /* 0x000fc40000400000 */
[----:B------:R-:W-:Y:S01]  /*16520*/  FFMA R3, R44, -R0, -R3 ;  /* 0x800000002c037223 */ /* 0x000fe20000000803 */
[-C--:B------:R-:W-:Y:S01]  /*16530*/  FMUL R0, R11, R2.reuse ;  /* 0x000000020b007220 */ /* 0x080fe20000400000 */
[-C--:B------:R-:W-:Y:S01]  /*16540*/  FMUL R11, R58, R2.reuse ;  /* 0x000000023a0b7220 */ /* 0x080fe20000400000 */
[----:B----4-:R-:W-:Y:S02]  /*16550*/  FMUL R15, R60, R2 ;  /* 0x000000023c0f7220 */ /* 0x010fe40000400000 */
[----:B------:R-:W-:Y:S01]  /*16560*/  FFMA R2, R9, R4, R0 ;  /* 0x0000000409027223 */ /* 0x000fe20000000000 */
[----:B------:R-:W-:Y:S01]  /*16570*/  FMUL R0, R61, R6 ;  /* 0x000000063d007220 */ /* 0x000fe20000400000 */
[-C--:B------:R-:W-:Y:S01]  /*16580*/  FFMA R11, R54, R4.reuse, R11 ;  /* 0x00000004360b7223 */ /* 0x080fe2000000000b */
[----:B------:R-:W-:Y:S01]  /*16590*/  FFMA R15, R56, R4, R15 ;  /* 0x00000004380f7223 */ /* 0x000fe2000000000f */
[----:B------:R-:W-:Y:S01]  /*165a0*/  FFMA R6, R48, -R6, R3 ;  /* 0x8000000630067223 */ /* 0x000fe20000000003 */
[-C--:B------:R-:W-:Y:S01]  /*165b0*/  FFMA R2, R7, R0.reuse, R2 ;  /* 0x0000000007027223 */ /* 0x080fe20000000002 */
[-C--:B------:R-:W-:Y:S01]  /*165c0*/  FFMA R4, R8, R0.reuse, R11 ;  /* 0x0000000008047223 */ /* 0x080fe2000000000b */
[----:B------:R-:W-:Y:S01]  /*165d0*/  FFMA R0, R10, R0, R15 ;  /* 0x000000000a007223 */ /* 0x000fe2000000000f */
[----:B0-----:R-:W-:Y:S01]  /*165e0*/  UISETP.NE.AND UP0, UPT, UR4, URZ, UPT ;  /* 0x000000ff0400728c */ /* 0x001fe2000bf05270 */
[-C--:B------:R-:W-:Y:S01]  /*165f0*/  FFMA R2, R5, R6.reuse, R2 ;  /* 0x0000000605027223 */ /* 0x080fe20000000002 */
[-C--:B------:R-:W-:Y:S01]  /*16600*/  FFMA R4, R13, R6.reuse, R4 ;  /* 0x000000060d047223 */ /* 0x080fe20000000004 */
[----:B------:R-:W-:-:S02]  /*16610*/  FFMA R0, R45, R6, R0 ;  /* 0x000000062d007223 */ /* 0x000fc40000000000 */
[----:B------:R-:W-:Y:S01]  /*16620*/  FADD R2, R53, R2 ;  /* 0x0000000235027221 */ /* 0x000fe20000000000 */
[----:B------:R-:W-:Y:S01]  /*16630*/  FADD R3, R49, R4 ;  /* 0x0000000431037221 */ /* 0x000fe20000000000 */
[----:B------:R-:W-:Y:S02]  /*16640*/  FADD R0, R51, R0 ;  /* 0x0000000033007221 */ /* 0x000fe40000000000 */
[----:B------:R-:W-:Y:S01]  /*16650*/  FADD R77, R2, R77 ;  /* 0x0000004d024d7221 */ /* 0x000fe20000000000 */
[----:B------:R-:W-:Y:S01]  /*16660*/  FADD R76, R3, R76 ;  /* 0x0000004c034c7221 */ /* 0x000fe20000000000 */
[----:B------:R-:W-:Y:S01]  /*16670*/  FADD R75, R0, R75 ;  /* 0x0000004b004b7221 */ /* 0x000fe20000000000 */
[----:B------:R-:W-:Y:S06]  /*16680*/  BRA.U !UP0, `(.L_x_560) ;  /* 0x00000015089c7547 */ /* 0x000fec000b800000 */
[----:B------:R-:W-:-:S09]  /*16690*/  UISETP.NE.AND UP0, UPT, UR4, 0x1, UPT ;  /* 0x000000010400788c */ /* 0x000fd2000bf05270 */
[----:B------:R-:W-:Y:S05]  /*166a0*/  BRA.U !UP0, `(.L_x_561) ;  /* 0x00000011084c7547 */ /* 0x000fea000b800000 */
[----:B------:R-:W-:-:S09]  /*166b0*/  UISETP.GE.U32.AND UP0, UPT, UR4, 0x3, UPT ;  /* 0x000000030400788c */ /* 0x000fd2000bf06070 */
[----:B------:R-:W-:Y:S05]  /*166c0*/  BRA.U !UP0, `(.L_x_562) ;  /* 0x0000000508dc7547 */ /* 0x000fea000b800000 */
[----:B------:R-:W0:Y:S01]  /*166d0*/  LDC.64 R30, c[0x0][0x430] ;  /* 0x00010c00ff1e7b82 */ /* 0x000e220000000a00 */
[----:B------:R-:W1:Y:S07]  /*166e0*/  LDCU.64 UR4, c[0x0][0x428] ;  /* 0x00008500ff0477ac */ /* 0x000e6e0008000a00 */
[----:B------:R-:W4:Y:S01]  /*166f0*/  LDC R3, c[0x0][0x438] ;  /* 0x00010e00ff037b82 */ /* 0x000f220000000800 */
[----:B0-----:R-:W-:-:S04]  /*16700*/  LEA R0, R31, -R31, 0x4 ;  /* 0x8000001f1f007211 */ /* 0x001fc800078e20ff */
[----:B----4-:R-:W-:Y:S01]  /*16710*/  LEA R4, R3, R0, 0x1 ;  /* 0x0000000003047211 */ /* 0x010fe200078e08ff */
[----:B------:R-:W-:-:S03]  /*16720*/  IMAD R0, R69, R30, R0 ;  /* 0x0000001e45007224 */ /* 0x000fc600078e0200 */
[C---:B------:R-:W-:Y:S01]  /*16730*/  IADD3 R10, PT, PT, R4.reuse, -R3, RZ ;  /* 0x80000003040a7210 */ /* 0x040fe20007ffe0ff */
[----:B------:R-:W-:Y:S01]  /*16740*/  IMAD R2, R69, R30, R4 ;  /* 0x0000001e45027224 */ /* 0x000fe200078e0204 */
[----:B------:R-:W-:-:S03]  /*16750*/  IADD3 R14, PT, PT, R4, -R31, RZ ;  /* 0x8000001f040e7210 */ /* 0x000fc60007ffe0ff */
[CC--:B------:R-:W-:Y:S01]  /*16760*/  IMAD R5, R69.reuse, R30.reuse, R10 ;  /* 0x0000001e45057224 */ /* 0x0c0fe200078e020a */
[----:B-1----:R-:W-:Y:S01]  /*16770*/  IADD3 R2, P0, PT, R2, UR4, RZ ;  /* 0x0000000402027c10 */ /* 0x002fe2000ff1e0ff */
[----:B------:R-:W-:Y:S01]  /*16780*/  IMAD R8, R69, R30, R14 ;  /* 0x0000001e45087224 */ /* 0x000fe200078e020e */
[-C--:B------:R-:W-:Y:S02]  /*16790*/  IADD3 R10, PT, PT, R10, -R31.reuse, RZ ;  /* 0x8000001f0a0a7210 */ /* 0x080fe40007ffe0ff */
[----:B------:R-:W-:Y:S02]  /*167a0*/  IADD3 R4, P1, PT, R5, UR4, RZ ;  /* 0x0000000405047c10 */ /* 0x000fe4000ff3e0ff */
[----:B------:R-:W-:Y:S02]  /*167b0*/  IADD3.X R3, PT, PT, RZ, UR5, RZ, P0, !PT ;  /* 0x00000005ff037c10 */ /* 0x000fe400087fe4ff */
[----:B------:R-:W-:Y:S02]  /*167c0*/  IADD3 R6, P0, PT, R0, UR4, RZ ;  /* 0x0000000400067c10 */ /* 0x000fe4000ff1e0ff */
[----:B------:R-:W-:Y:S01]  /*167d0*/  IADD3 R14, PT, PT, R14, -R31, RZ ;  /* 0x8000001f0e0e7210 */ /* 0x000fe20007ffe0ff */
[----:B------:R-:W-:Y:S01]  /*167e0*/  REDG.E.ADD.F32.FTZ.RN.STRONG.GPU desc[UR16][R2.64], R111 ;  /* 0x0000006f020079a6 */ /* 0x000fe2000c12f310 */
[----:B------:R-:W-:-:S02]  /*167f0*/  IADD3.X R5, PT, PT, RZ, UR5, RZ, P1, !PT ;  /* 0x00000005ff057c10 */ /* 0x000fc40008ffe4ff */
[----:B------:R-:W-:Y:S01]  /*16800*/  IADD3.X R7, PT, PT, RZ, UR5, RZ, P0, !PT ;  /* 0x00000005ff077c10 */ /* 0x000fe200087fe4ff */
[CC--:B------:R-:W-:Y:S01]  /*16810*/  IMAD R13, R69.reuse, R30.reuse, R14 ;  /* 0x0000001e450d7224 */ /* 0x0c0fe200078e020e */
[-C--:B------:R-:W-:Y:S01]  /*16820*/  IADD3 R26, PT, PT, R10, -R31.reuse, RZ ;  /* 0x8000001f0a1a7210 */ /* 0x080fe20007ffe0ff */
[----:B------:R0:W-:Y:S01]  /*16830*/  REDG.E.ADD.F32.FTZ.RN.STRONG.GPU desc[UR16][R4.64], R110 ;  /* 0x0000006e040079a6 */ /* 0x0001e2000c12f310 */
[-C--:B------:R-:W-:Y:S01]  /*16840*/  IADD3 R16, PT, PT, R0, -R31.reuse, RZ ;  /* 0x8000001f00107210 */ /* 0x080fe20007ffe0ff */
[----:B------:R-:W-:Y:S01]  /*16850*/  IMAD R0, R69, R30, R10 ;  /* 0x0000001e45007224 */ /* 0x000fe200078e020a */
[----:B------:R-:W-:Y:S01]  /*16860*/  IADD3 R14, PT, PT, R14, -R31, RZ ;  /* 0x8000001f0e0e7210 */ /* 0x000fe20007ffe0ff */
[----:B------:R1:W-:Y:S01]  /*16870*/  REDG.E.ADD.F32.FTZ.RN.STRONG.GPU desc[UR16][R6.64], R109 ;  /* 0x0000006d060079a6 */ /* 0x0003e2000c12f310 */
[----:B------:R-:W-:-:S04]  /*16880*/  IADD3 R8, P0, PT, R8, UR4, RZ ;  /* 0x0000000408087c10 */ /* 0x000fc8000ff1e0ff */
[----:B------:R-:W-:Y:S02]  /*16890*/  IADD3.X R9, PT, PT, RZ, UR5, RZ, P0, !PT ;  /* 0x00000005ff097c10 */ /* 0x000fe400087fe4ff */
[-C--:B0-----:R-:W-:Y:S01]  /*168a0*/  IADD3 R4, PT, PT, R26, -R31.reuse, RZ ;  /* 0x8000001f1a047210 */ /* 0x081fe20007ffe0ff */
[CC--:B-1----:R-:W-:Y:S01]  /*168b0*/  IMAD R6, R69.reuse, R30.reuse, R26 ;  /* 0x0000001e45067224 */ /* 0x0c2fe200078e021a */
[-C--:B------:R-:W-:Y:S01]  /*168c0*/  IADD3 R26, PT, PT, R14, -R31.reuse, RZ ;  /* 0x8000001f0e1a7210 */ /* 0x080fe20007ffe0ff */
[----:B------:R0:W-:Y:S01]  /*168d0*/  REDG.E.ADD.F32.FTZ.RN.STRONG.GPU desc[UR16][R8.64], R108 ;  /* 0x0000006c080079a6 */ /* 0x0001e2000c12f310 */
[----:B------:R-:W-:Y:S01]  /*168e0*/  IADD3 R2, P0, PT, R0, UR4, RZ ;  /* 0x0000000400027c10 */ /* 0x000fe2000ff1e0ff */
[----:B------:R-:W-:Y:S01]  /*168f0*/  IMAD R0, R69, R30, R4 ;  /* 0x0000001e45007224 */ /* 0x000fe200078e0204 */
[-C--:B------:R-:W-:Y:S02]  /*16900*/  IADD3 R28, PT, PT, R4, -R31.reuse, RZ ;  /* 0x8000001f041c7210 */ /* 0x080fe40007ffe0ff */
[----:B------:R-:W-:-:S02]  /*16910*/  IADD3 R4, PT, PT, R26, -R31, RZ ;  /* 0x8000001f1a047210 */ /* 0x000fc40007ffe0ff */
[----:B------:R-:W-:Y:S02]  /*16920*/  IADD3.X R3, PT, PT, RZ, UR5, RZ, P0, !PT ;  /* 0x00000005ff037c10 */ /* 0x000fe400087fe4ff */
[-C--:B------:R-:W-:Y:S01]  /*16930*/  IADD3 R5, PT, PT, R4, -R31.reuse, RZ ;  /* 0x8000001f04057210 */ /* 0x080fe20007ffe0ff */
[CC--:B------:R-:W-:Y:S01]  /*16940*/  IMAD R25, R69.reuse, R30.reuse, R4 ;  /* 0x0000001e45197224 */ /* 0x0c0fe200078e0204 */
[----:B------:R-:W-:Y:S01]  /*16950*/  IADD3 R10, P1, PT, R16, UR4, RZ ;  /* 0x00000004100a7c10 */ /* 0x000fe2000ff3e0ff */
[-C--:B------:R-:W-:Y:S01]  /*16960*/  IMAD R14, R69, R30.reuse, R14 ;  /* 0x0000001e450e7224 */ /* 0x080fe200078e020e */
[-C--:B0-----:R-:W-:Y:S01]  /*16970*/  IADD3 R8, PT, PT, R28, -R31.reuse, RZ ;  /* 0x8000001f1c087210 */ /* 0x081fe20007ffe0ff */
[----:B------:R-:W-:Y:S01]  /*16980*/  REDG.E.ADD.F32.FTZ.RN.STRONG.GPU desc[UR16][R2.64], R107 ;  /* 0x0000006b020079a6 */ /* 0x000fe2000c12f310 */
[----:B------:R-:W-:Y:S02]  /*16990*/  IADD3 R4, P0, PT, R13, UR4, RZ ;  /* 0x000000040d047c10 */ /* 0x000fe4000ff1e0ff */
[-C--:B------:R-:W-:Y:S01]  /*169a0*/  IADD3 R16, PT, PT, R16, -R31.reuse, RZ ;  /* 0x8000001f10107210 */ /* 0x080fe20007ffe0ff */
[CC--:B------:R-:W-:Y:S01]  /*169b0*/  IMAD R29, R69.reuse, R30.reuse, R5 ;  /* 0x0000001e451d7224 */ /* 0x0c0fe200078e0205 */
[----:B------:R-:W-:Y:S01]  /*169c0*/  IADD3 R7, PT, PT, R8, -R31, RZ ;  /* 0x8000001f08077210 */ /* 0x000fe20007ffe0ff */
[----:B------:R-:W-:Y:S01]  /*169d0*/  IMAD R27, R69, R30, R8 ;  /* 0x0000001e451b7224 */ /* 0x000fe200078e0208 */
[----:B------:R-:W-:-:S02]  /*169e0*/  IADD3.X R5, PT, PT, RZ, UR5, RZ, P0, !PT ;  /* 0x00000005ff057c10 */ /* 0x000fc400087fe4ff */
[----:B------:R-:W-:Y:S02]  /*169f0*/  IADD3 R8, P0, PT, R16, UR4, RZ ;  /* 0x0000000410087c10 */ /* 0x000fe4000ff1e0ff */
[----:B------:R-:W-:Y:S02]  /*16a00*/  IADD3.X R11, PT, PT, RZ, UR5, RZ, P1, !PT ;  /* 0x00000005ff0b7c10 */ /* 0x000fe40008ffe4ff */
[----:B------:R-:W-:Y:S02]  /*16a10*/  IADD3.X R9, PT, PT, RZ, UR5, RZ, P0, !PT ;  /* 0x00000005ff097c10 */ /* 0x000fe400087fe4ff */
[----:B------:R-:W-:Y:S01]  /*16a20*/  IADD3 R14, P0, PT, R14, UR4, RZ ;  /* 0x000000040e0e7c10 */ /* 0x000fe2000ff1e0ff */
[----:B------:R0:W-:Y:S01]  /*16a30*/  REDG.E.ADD.F32.FTZ.RN.STRONG.GPU desc[UR16][R10.64], R106 ;  /* 0x0000006a0a0079a6 */ /* 0x0001e2000c12f310 */
[----:B------:R-:W-:Y:S01]  /*16a40*/  IADD3 R16, PT, PT, R16, -R31, RZ ;  /* 0x8000001f10107210 */ /* 0x000fe20007ffe0ff */
[CC--:B------:R-:W-:Y:S01]  /*16a50*/  IMAD R26, R69.reuse, R30.reuse, R26 ;  /* 0x0000001e451a7224 */ /* 0x0c0fe200078e021a */
[----:B------:R-:W-:Y:S01]  /*16a60*/  IADD3 R6, P1, PT, R6, UR4, RZ ;  /* 0x0000000406067c10 */ /* 0x000fe2000ff3e0ff */
[CC--:B------:R-:W-:Y:S01]  /*16a70*/  IMAD R28, R69.reuse, R30.reuse, R28 ;  /* 0x0000001e451c7224 */ /* 0x0c0fe200078e021c */
[----:B------:R-:W-:Y:S01]  /*16a80*/  IADD3.X R15, PT, PT, RZ, UR5, RZ, P0, !PT ;  /* 0x00000005ff0f7c10 */ /* 0x000fe200087fe4ff */
[----:B------:R-:W-:Y:S01]  /*16a90*/  IMAD R30, R69, R30, R7 ;  /* 0x0000001e451e7224 */ /* 0x000fe200078e0207 */
[----:B------:R-:W-:Y:S01]  /*16aa0*/  IADD3.X R7, PT, PT, RZ, UR5, RZ, P1, !PT ;  /* 0x00000005ff077c10 */ /* 0x000fe20008ffe4ff */
[----:B------:R1:W-:Y:S01]  /*16ab0*/  REDG.E.ADD.F32.FTZ.RN.STRONG.GPU desc[UR16][R4.64], R105 ;  /* 0x00000069040079a6 */ /* 0x0003e2000c12f310 */
[----:B0-----:R-:W-:-:S03]  /*16ac0*/  IADD3 R10, P0, PT, R16, UR4, RZ ;  /* 0x00000004100a7c10 */ /* 0x001fc6000ff1e0ff */
[----:B------:R-:W-:Y:S01]  /*16ad0*/  REDG.E.ADD.F32.FTZ.RN.STRONG.GPU desc[UR16][R6.64], R99 ;  /* 0x00000063060079a6 */ /* 0x000fe2000c12f310 */
[----:B------:R-:W-:Y:S02]  /*16ae0*/  IADD3 R16, PT, PT, R16, -R31, RZ ;  /* 0x8000001f10107210 */ /* 0x000fe40007ffe0ff */
[----:B------:R-:W-:Y:S01]  /*16af0*/  IADD3.X R11, PT, PT, RZ, UR5, RZ, P0, !PT ;  /* 0x00000005ff0b7c10 */ /* 0x000fe200087fe4ff */
[----:B------:R0:W-:Y:S01]  /*16b00*/  REDG.E.ADD.F32.FTZ.RN.STRONG.GPU desc[UR16][R8.64], R98 ;  /* 0x00000062080079a6 */ /* 0x0001e2000c12f310 */
[----:B-1----:R-:W-:-:S03]  /*16b10*/  IADD3 R4, P0, PT, R26, UR4, RZ ;  /* 0x000000041a047c10 */ /* 0x002fc6000ff1e0ff */
[----:B------:R1:W-:Y:S01]  /*16b20*/  REDG.E.ADD.F32.FTZ.RN.STRONG.GPU desc[UR16][R14.64], R97 ;  /* 0x000000610e0079a6 */ /* 0x0003e2000c12f310 */
[----:B------:R-:W-:Y:S02]  /*16b30*/  IADD3 R2, P1, PT, R0, UR4, RZ ;  /* 0x0000000400027c10 */ /* 0x000fe4000ff3e0ff */
[----:B------:R-:W-:Y:S02]  /*16b40*/  IADD3.X R5, PT, PT, RZ, UR5, RZ, P0, !PT ;  /* 0x00000005ff057c10 */ /* 0x000fe400087fe4ff */
[----:B0-----:R-:W-:Y:S02]  /*16b50*/  IADD3 R8, P0, PT, R16, UR4, RZ ;  /* 0x0000000410087c10 */ /* 0x001fe4000ff1e0ff */
[----:B------:R-:W-:Y:S02]  /*16b60*/  IADD3.X R3, PT, PT, RZ, UR5, RZ, P1, !PT ;  /* 0x00000005ff037c10 */ /* 0x000fe40008ffe4ff */
[----:B------:R-:W-:Y:S02]  /*16b70*/  IADD3.X R9, PT, PT, RZ, UR5, RZ, P0, !PT ;  /* 0x00000005ff097c10 */ /* 0x000fe400087fe4ff */
[----:B-1----:R-:W-:Y:S01]  /*16b80*/  IADD3 R14, P0, PT, R25, UR4, RZ ;  /* 0x00000004190e7c10 */ /* 0x002fe2000ff1e0ff */
[----:B------:R0:W-:Y:S01]  /*16b90*/  REDG.E.ADD.F32.FTZ.RN.STRONG.GPU desc[UR16][R2.64], R96 ;  /* 0x00000060020079a6 */ /* 0x0001e2000c12f310 */
[----:B------:R-:W-:-:S02]  /*16ba0*/  IADD3 R6, P1, PT, R28, UR4, RZ ;  /* 0x000000041c067c10 */ /* 0x000fc4000ff3e0ff */
[-C--:B------:R-:W-:Y:S01]  /*16bb0*/  IADD3 R16, PT, PT, R16, -R31.reuse, RZ ;  /* 0x8000001f10107210 */ /* 0x080fe20007ffe0ff */
[----:B------:R1:W-:Y:S01]  /*16bc0*/  REDG.E.ADD.F32.FTZ.RN.STRONG.GPU desc[UR16][R10.64], R95 ;  /* 0x0000005f0a0079a6 */ /* 0x0003e2000c12f310 */
[----:B------:R-:W-:Y:S02]  /*16bd0*/  IADD3.X R15, PT, PT, RZ, UR5, RZ, P0, !PT ;  /* 0x00000005ff0f7c10 */ /* 0x000fe400087fe4ff */
[----:B------:R-:W-:Y:S01]  /*16be0*/  IADD3.X R7, PT, PT, RZ, UR5, RZ, P1, !PT ;  /* 0x00000005ff077c10 */ /* 0x000fe20008ffe4ff */
[----:B------:R4:W-:Y:S01]  /*16bf0*/  REDG.E.ADD.F32.FTZ.RN.STRONG.GPU desc[UR16][R4.64], R94 ;  /* 0x0000005e040079a6 */ /* 0x0009e2000c12f310 */
[C---:B------:R-:W-:Y:S02]  /*16c00*/  IADD3 R26, PT, PT, R16.reuse, -R31, RZ ;  /* 0x8000001f101a7210 */ /* 0x040fe40007ffe0ff */
[----:B0-----:R-:W-:Y:S01]  /*16c10*/  IADD3 R2, P0, PT, R27, UR4, RZ ;  /* 0x000000041b027c10 */ /* 0x001fe2000ff1e0ff */
[----:B------:R0:W-:Y:S01]  /*16c20*/  REDG.E.ADD.F32.FTZ.RN.STRONG.GPU desc[UR16][R6.64], R93 ;  /* 0x0000005d060079a6 */ /* 0x0001e2000c12f310 */
[----:B-1----:R-:W-:-:S03]  /*16c30*/  IADD3 R10, P1, PT, R16, UR4, RZ ;  /* 0x00000004100a7c10 */ /* 0x002fc6000ff3e0ff */
[----:B------:R-:W-:Y:S01]  /*16c40*/  REDG.E.ADD.F32.FTZ.RN.STRONG.GPU desc[UR16][R8.64], R92 ;  /* 0x0000005c080079a6 */ /* 0x000fe2000c12f310 */
[----:B------:R-:W-:Y:S02]  /*16c50*/  IADD3.X R3, PT, PT, RZ, UR5, RZ, P0, !PT ;  /* 0x00000005ff037c10 */ /* 0x000fe400087fe4ff */
[----:B------:R-:W-:Y:S01]  /*16c60*/  IADD3.X R11, PT, PT, RZ, UR5, RZ, P1, !PT ;  /* 0x00000005ff0b7c10 */ /* 0x000fe20008ffe4ff */
[----:B------:R-:W-:Y:S01]  /*16c70*/  REDG.E.ADD.F32.FTZ.RN.STRONG.GPU desc[UR16][R14.64], R91 ;  /* 0x0000005b0e0079a6 */ /* 0x000fe2000c12f310 */
[----:B----4-:R-:W-:Y:S02]  /*16c80*/  IADD3 R4, P0, PT, R29, UR4, RZ ;  /* 0x000000041d047c10 */ /* 0x010fe4000ff1e0ff */
[----:B------:R-:W-:Y:S01]  /*16c90*/  IADD3 R26, P2, PT, R26, UR4, RZ ;  /* 0x000000041a1a7c10 */ /* 0x000fe2000ff5e0ff */
[----:B------:R-:W-:Y:S01]  /*16ca0*/  REDG.E.ADD.F32.FTZ.RN.STRONG.GPU desc[UR16][R2.64], R90 ;  /* 0x0000005a020079a6 */ /* 0x000fe2000c12f310 */
[----:B0-----:R-:W-:Y:S02]  /*16cb0*/  IADD3 R6, P1, PT, R30, UR4, RZ ;  /* 0x000000041e067c10 */ /* 0x001fe4000ff3e0ff */
[----:B------:R-:W-:Y:S01]  /*16cc0*/  IADD3.X R5, PT, PT, RZ, UR5, RZ, P0, !PT ;  /* 0x00000005ff057c10 */ /* 0x000fe200087fe4ff */
[----:B------:R-:W-:Y:S01]  /*16cd0*/  REDG.E.ADD.F32.FTZ.RN.STRONG.GPU desc[UR16][R10.64], R89 ;  /* 0x000000590a0079a6 */ /* 0x000fe2000c12f310 */
[----:B------:R-:W-:-:S02]  /*16ce0*/  IADD3.X R7, PT, PT, RZ, UR5, RZ, P1, !PT ;  /* 0x00000005ff077c10 */ /* 0x000fc40008ffe4ff */
[----:B------:R-:W-:Y:S01]  /*16cf0*/  IADD3.X R27, PT, PT, RZ, UR5, RZ, P2, !PT ;  /* 0x00000005ff1b7c10 */ /* 0x000fe200097fe4ff */
[----:B------:R0:W-:Y:S01]  /*16d00*/  REDG.E.ADD.F32.FTZ.RN.STRONG.GPU desc[UR16][R4.64], R88 ;  /* 0x00000058040079a6 */ /* 0x0001e2000c12f310 */
[----:B------:R-:W-:Y:S02]  /*16d10*/  HFMA2 R13, -RZ, RZ, 0, 0 ;  /* 0x00000000ff0d7431 */ /* 0x000fe400000001ff */
[----:B------:R-:W-:Y:S01]  /*16d20*/  HFMA2 R25, -RZ, RZ, 0, 0 ;  /* 0x00000000ff197431 */ /* 0x000fe200000001ff */
[----:B------:R1:W-:Y:S01]  /*16d30*/  REDG.E.ADD.F32.FTZ.RN.STRONG.GPU desc[UR16][R6.64], R87 ;  /* 0x00000057060079a6 */ /* 0x0003e2000c12f310 */
[----:B------:R-:W-:Y:S01]  /*16d40*/  HFMA2 R47, -RZ, RZ, 0, 0 ;  /* 0x00000000ff2f7431 */ /* 0x000fe200000001ff */
[----:B------:R-:W-:Y:S02]  /*16d50*/  MOV R0, RZ ;  /* 0x000000ff00007202 */ /* 0x000fe40000000f00 */
[----:B------:R-:W-:Y:S01]  /*16d60*/  CS2R R28, SRZ ;  /* 0x00000000001c7805 */ /* 0x000fe2000001ff00 */
[----:B------:R4:W-:Y:S01]  /*16d70*/  REDG.E.ADD.F32.FTZ.RN.STRONG.GPU desc[UR16][R26.64], R86 ;  /* 0x000000561a0079a6 */ /* 0x0009e2000c12f310 */
[----:B------:R-:W-:-:S02]  /*16d80*/  MOV R16, RZ ;  /* 0x000000ff00107202 */ /* 0x000fc40000000f00 */
[----:B------:R-:W-:Y:S02]  /*16d90*/  CS2R R30, SRZ ;  /* 0x00000000001e7805 */ /* 0x000fe4000001ff00 */
[----:B------:R-:W-:Y:S02]  /*16da0*/  CS2R R32, SRZ ;  /* 0x0000000000207805 */ /* 0x000fe4000001ff00 */
[----:B------:R-:W-:Y:S02]  /*16db0*/  CS2R R44, SRZ ;  /* 0x00000000002c7805 */ /* 0x000fe4000001ff00 */
[----:B0-----:R-:W-:Y:S02]  /*16dc0*/  CS2R R4, SRZ ;  /* 0x0000000000047805 */ /* 0x001fe4000001ff00 */
[----:B------:R-:W-:Y:S02]  /*16dd0*/  CS2R R2, SRZ ;  /* 0x0000000000027805 */ /* 0x000fe4000001ff00 */
[----:B------:R-:W-:-:S02]  /*16de0*/  CS2R R8, SRZ ;  /* 0x0000000000087805 */ /* 0x000fc4000001ff00 */
[----:B-1----:R-:W-:Y:S02]  /*16df0*/  CS2R R6, SRZ ;  /* 0x0000000000067805 */ /* 0x002fe4000001ff00 */
[----:B------:R-:W-:Y:S02]  /*16e00*/  CS2R R10, SRZ ;  /* 0x00000000000a7805 */ /* 0x000fe4000001ff00 */
[----:B------:R-:W-:Y:S02]  /*16e10*/  CS2R R14, SRZ ;  /* 0x00000000000e7805 */ /* 0x000fe4000001ff00 */
[----:B----4-:R-:W-:Y:S01]  /*16e20*/  CS2R R26, SRZ ;  /* 0x00000000001a7805 */ /* 0x010fe2000001ff00 */
[----:B------:R-:W-:Y:S06]  /*16e30*/  BRA `(.L_x_563) ;  /* 0x0000000000a87947 */ /* 0x000fec0003800000 */
.L_x_562:
[----:B------:R-:W-:Y:S01]  /*16e40*/  FADD R13, RZ, R12 ;  /* 0x0000000cff0d7221 */ /* 0x000fe20000000000 */
[----:B------:R-:W-:Y:S02]  /*16e50*/  HFMA2 R12, -RZ, RZ, 0, 0 ;  /* 0x00000000ff0c7431 */ /* 0x000fe400000001ff */
        /* <DEDUP_REMOVED lines=26> */
[----:B------:R-:W-:-:S02]  /*17000*/  CS2R R34, SRZ ;  /* 0x0000000000227805 */ /* 0x000fc4000001ff00 */
[----:B------:R-:W-:Y:S02]  /*17010*/  CS2R R36, SRZ ;  /* 0x0000000000247805 */ /* 0x000fe4000001ff00 */
[----:B------:R-:W-:Y:S02]  /*17020*/  CS2R R22, SRZ ;  /* 0x0000000000167805 */ /* 0x000fe4000001ff00 */
[----:B------:R-:W-:Y:S02]  /*17030*/  MOV R24, RZ ;  /* 0x000000ff00187202 */ /* 0x000fe40000000f00 */
[----:B------:R-:W-:Y:S02]  /*17040*/  CS2R R18, SRZ ;  /* 0x0000000000127805 */ /* 0x000fe4000001ff00 */
        /* <DEDUP_REMOVED lines=8> */
[----:B------:R-:W-:-:S07]  /*170d0*/  CS2R R84, SRZ ;  /* 0x0000000000547805 */ /* 0x000fce000001ff00 */
.L_x_563:
[----:B------:R-:W0:Y:S01]  /*170e0*/  LDC.64 R60, c[0x0][0x430] ;  /* 0x00010c00ff3c7b82 */ /* 0x000e220000000a00 */
[----:B------:R-:W1:Y:S01]  /*170f0*/  LDCU.64 UR4, c[0x0][0x428] ;  /* 0x00008500ff0477ac */ /* 0x000e620008000a00 */
[----:B------:R-:W-:Y:S01]  /*17100*/  FADD R83, R26, R83 ;  /* 0x000000531a537221 */ /* 0x000fe20000000000 */
[----:B------:R-:W-:Y:S01]  /*17110*/  FADD R81, R14, R81 ;  /* 0x000000510e517221 */ /* 0x000fe20000000000 */
[----:B------:R-:W-:Y:S01]  /*17120*/  FADD R43, R8, R43 ;  /* 0x0000002b082b7221 */ /* 0x000fe20000000000 */
[----:B------:R-:W-:Y:S01]  /*17130*/  FADD R79, R10, R79 ;  /* 0x0000004f0a4f7221 */ /* 0x000fe20000000000 */
[----:B------:R-:W-:Y:S01]  /*17140*/  FADD R41, R2, R41 ;  /* 0x0000002902297221 */ /* 0x000fe20000000000 */
[----:B------:R-:W-:Y:S01]  /*17150*/  FADD R59, R3, R38 ;  /* 0x00000026033b7221 */ /* 0x000fe20000000000 */
[----:B------:R-:W4:Y:S01]  /*17160*/  LDC R55, c[0x0][0x438] ;  /* 0x00010e00ff377b82 */ /* 0x000f220000000800 */
[----:B------:R-:W-:Y:S01]  /*17170*/  FADD R37, R4, R37 ;  /* 0x0000002504257221 */ /* 0x000fe20000000000 */
[----:B------:R-:W-:Y:S01]  /*17180*/  FADD R57, R7, R42 ;  /* 0x0000002a07397221 */ /* 0x000fe20000000000 */
[----:B------:R-:W-:Y:S01]  /*17190*/  FADD R85, R44, R85 ;  /* 0x000000552c557221 */ /* 0x000fe20000000000 */
[----:B------:R-:W-:Y:S01]  /*171a0*/  FADD R39, R6, R39 ;  /* 0x0000002706277221 */ /* 0x000fe20000000000 */
[----:B------:R-:W-:Y:S01]  /*171b0*/  FADD R53, R9, R78 ;  /* 0x0000004e09357221 */ /* 0x000fe20000000000 */
[----:B------:R-:W-:Y:S01]  /*171c0*/  FADD R27, R27, R84 ;  /* 0x000000541b1b7221 */ /* 0x000fe20000000000 */
[----:B------:R-:W-:Y:S01]  /*171d0*/  FADD R49, R11, R80 ;  /* 0x000000500b317221 */ /* 0x000fe20000000000 */
[----:B------:R-:W-:Y:S01]  /*171e0*/  FADD R51, R15, R82 ;  /* 0x000000520f337221 */ /* 0x000fe20000000000 */
[----:B0-----:R-:W-:-:S04]  /*171f0*/  SHF.L.U32 R26, R61, 0x3, RZ ;  /* 0x000000033d1a7819 */ /* 0x001fc800000006ff */
[----:B----4-:R-:W-:Y:S01]  /*17200*/  LEA R14, R55, R26, 0x1 ;  /* 0x0000001a370e7211 */ /* 0x010fe200078e08ff */
[----:B------:R-:W-:-:S03]  /*17210*/  IMAD R26, R69, R60, R26 ;  /* 0x0000003c451a7224 */ /* 0x000fc600078e021a */
[C---:B------:R-:W-:Y:S01]  /*17220*/  IADD3 R10, PT, PT, R14.reuse, -R55, RZ ;  /* 0x800000370e0a7210 */ /* 0x040fe20007ffe0ff */
[-C--:B------:R-:W-:Y:S02]  /*17230*/  IMAD R8, R69, R60.reuse, R14 ;  /* 0x0000003c45087224 */ /* 0x080fe400078e020e */
[----:B------:R-:W-:Y:S01]  /*17240*/  FADD R55, R5, R40 ;  /* 0x0000002805377221 */ /* 0x000fe20000000000 */
[-C--:B------:R-:W-:Y:S01]  /*17250*/  IADD3 R14, PT, PT, R14, -R61.reuse, RZ ;  /* 0x8000003d0e0e7210 */ /* 0x080fe20007ffe0ff */
[----:B------:R-:W-:Y:S01]  /*17260*/  IMAD R5, R69, R60, R10 ;  /* 0x0000003c45057224 */ /* 0x000fe200078e020a */
[----:B-1----:R-:W-:Y:S02]  /*17270*/  IADD3 R2, P0, PT, R8, UR4, RZ ;  /* 0x0000000408027c10 */ /* 0x002fe4000ff1e0ff */
[----:B------:R-:W-:Y:S02]  /*17280*/  IADD3 R10, PT, PT, R10, -R61, RZ ;  /* 0x8000003d0a0a7210 */ /* 0x000fe40007ffe0ff */
[----:B------:R-:W-:-:S02]  /*17290*/  IADD3.X R3, PT, PT, RZ, UR5, RZ, P0, !PT ;  /* 0x00000005ff037c10 */ /* 0x000fc400087fe4ff */
[----:B------:R-:W-:Y:S02]  /*172a0*/  IADD3 R4, P0, PT, R5, UR4, RZ ;  /* 0x0000000405047c10 */ /* 0x000fe4000ff1e0ff */
[-C--:B------:R-:W-:Y:S01]  /*172b0*/  IADD3 R38, PT, PT, R10, -R61.reuse, RZ ;  /* 0x8000003d0a267210 */ /* 0x080fe20007ffe0ff */
[----:B------:R-:W-:Y:S01]  /*172c0*/  IMAD R8, R69, R60, R14 ;  /* 0x0000003c45087224 */ /* 0x000fe200078e020e */
[----:B------:R-:W-:Y:S01]  /*172d0*/  IADD3.X R5, PT, PT, RZ, UR5, RZ, P0, !PT ;  /* 0x00000005ff057c10 */ /* 0x000fe200087fe4ff */
[----:B------:R0:W-:Y:S01]  /*172e0*/  REDG.E.ADD.F32.FTZ.RN.STRONG.GPU desc[UR16][R2.64], R85 ;  /* 0x00000055020079a6 */ /* 0x0001e2000c12f310 */
[-C--:B------:R-:W-:Y:S02]  /*172f0*/  IADD3 R42, PT, PT, R38, -R61.reuse, RZ ;  /* 0x8000003d262a7210 */ /* 0x080fe40007ffe0ff */
[----:B------:R-:W-:Y:S01]  /*17300*/  IADD3 R6, P0, PT, R26, UR4, RZ ;  /* 0x000000041a067c10 */ /* 0x000fe2000ff1e0ff */
[----:B------:R1:W-:Y:S01]  /*17310*/  REDG.E.ADD.F32.FTZ.RN.STRONG.GPU desc[UR16][R4.64], R27 ;  /* 0x0000001b040079a6 */ /* 0x0003e2000c12f310 */
[----:B------:R-:W-:-:S02]  /*17320*/  IADD3 R14, PT, PT, R14, -R61, RZ ;  /* 0x8000003d0e0e7210 */ /* 0x000fc40007ffe0ff */
[-C--:B------:R-:W-:Y:S01]  /*17330*/  IADD3 R9, PT, PT, R42, -R61.reuse, RZ ;  /* 0x8000003d2a097210 */ /* 0x080fe20007ffe0ff */
[CC--:B------:R-:W-:Y:S01]  /*17340*/  IMAD R42, R69.reuse, R60.reuse, R42 ;  /* 0x0000003c452a7224 */ /* 0x0c0fe200078e022a */
[----:B------:R-:W-:Y:S02]  /*17350*/  IADD3.X R7, PT, PT, RZ, UR5, RZ, P0, !PT ;  /* 0x00000005ff077c10 */ /* 0x000fe400087fe4ff */
[----:B------:R-:W-:Y:S01]  /*17360*/  IADD3 R8, P0, PT, R8, UR4, RZ ;  /* 0x0000000408087c10 */ /* 0x000fe2000ff1e0ff */
[CC--:B0-----:R-:W-:Y:S01]  /*17370*/  IMAD R2, R69.reuse, R60.reuse, R10 ;  /* 0x0000003c45027224 */ /* 0x0c1fe200078e020a */
[-C--:B------:R-:W-:Y:S01]  /*17380*/  IADD3 R40, PT, PT, R14, -R61.reuse, RZ ;  /* 0x8000003d0e287210 */ /* 0x080fe20007ffe0ff */
[CC--:B------:R-:W-:Y:S01]  /*17390*/  IMAD R10, R69.reuse, R60.reuse, R14 ;  /* 0x0000003c450a7224 */ /* 0x0c0fe200078e020e */
[-C--:B------:R-:W-:Y:S01]  /*173a0*/  IADD3 R26, PT, PT, R26, -R61.reuse, RZ ;  /* 0x8000003d1a1a7210 */ /* 0x080fe20007ffe0ff */
[CC--:B------:R-:W-:Y:S01]  /*173b0*/  IMAD R14, R69.reuse, R60.reuse, R38 ;  /* 0x0000003c450e7224 */ /* 0x0c0fe200078e0226 */
[-C--:B------:R-:W-:Y:S01]  /*173c0*/  IADD3 R3, PT, PT, R40, -R61.reuse, RZ ;  /* 0x8000003d28037210 */ /* 0x080fe20007ffe0ff */
[CC--:B------:R-:W-:Y:S01]  /*173d0*/  IMAD R38, R69.reuse, R60.reuse, R9 ;  /* 0x0000003c45267224 */ /* 0x0c0fe200078e0209 */
[----:B------:R-:W-:Y:S01]  /*173e0*/  IADD3.X R9, PT, PT, RZ, UR5, RZ, P0, !PT ;  /* 0x00000005ff097c10 */ /* 0x000fe200087fe4ff */
[----:B------:R0:W-:Y:S01]  /*173f0*/  REDG.E.ADD.F32.FTZ.RN.STRONG.GPU desc[UR16][R6.64], R83 ;  /* 0x00000053060079a6 */ /* 0x0001e2000c12f310 */
[C---:B-1----:R-:W-:Y:S01]  /*17400*/  IADD3 R4, P0, PT, R26.reuse, UR4, RZ ;  /* 0x000000041a047c10 */ /* 0x042fe2000ff1e0ff */
[CC--:B------:R-:W-:Y:S01]  /*17410*/  IMAD R40, R69.reuse, R60.reuse, R40 ;  /* 0x0000003c45287224 */ /* 0x0c0fe200078e0228 */
[----:B------:R-:W-:Y:S01]  /*17420*/  IADD3 R26, PT, PT, R26, -R61, RZ ;  /* 0x8000003d1a1a7210 */ /* 0x000fe20007ffe0ff */
[----:B------:R-:W-:Y:S01]  /*17430*/  IMAD R27, R69, R60, R3 ;  /* 0x0000003c451b7224 */ /* 0x000fe200078e0203 */
[----:B------:R-:W-:Y:S01]  /*17440*/  IADD3.X R5, PT, PT, RZ, UR5, RZ, P0, !PT ;  /* 0x00000005ff057c10 */ /* 0x000fe200087fe4ff */
[----:B------:R1:W-:Y:S01]  /*17450*/  REDG.E.ADD.F32.FTZ.RN.STRONG.GPU desc[UR16][R8.64], R51 ;  /* 0x00000033080079a6 */ /* 0x0003e2000c12f310 */
[----:B------:R-:W-:-:S02]  /*17460*/  IADD3 R10, P0, PT, R10, UR4, RZ ;  /* 0x000000040a0a7c10 */ /* 0x000fc4000ff1e0ff */
        /* <DEDUP_REMOVED lines=13> */
[----:B------:R-:W-:Y:S02]  /*17540*/  IADD3 R40, PT, PT, R26, -R61, RZ ;  /* 0x8000003d1a287210 */ /* 0x000fe40007ffe0ff */
        /* <DEDUP_REMOVED lines=9> */
[----:B------:R1:W-:Y:S01]  /*175e0*/  REDG.E.ADD.F32.FTZ.RN.STRONG.GPU desc[UR16][R2.64], R41 ;  /* 0x00000029020079a6 */ /* 0x0003e2000c12f310 */
[----:B0-----:R-:W-:Y:S02]  /*175f0*/  IADD3 R14, P1, PT, R38, UR4, RZ ;  /* 0x00000004260e7c10 */ /* 0x001fe4000ff3e0ff */
[----:B------:R-:W-:Y:S01]  /*17600*/  IADD3.X R11, PT, PT, RZ, UR5, RZ, P0, !PT ;  /* 0x00000005ff0b7c10 */ /* 0x000fe200087fe4ff */
[----:B------:R0:W-:Y:S01]  /*17610*/  REDG.E.ADD.F32.FTZ.RN.STRONG.GPU desc[UR16][R4.64], R55 ;  /* 0x00000037040079a6 */ /* 0x0001e2000c12f310 */
[----:B------:R-:W-:-:S02]  /*17620*/  IADD3.X R15, PT, PT, RZ, UR5, RZ, P1, !PT ;  /* 0x00000005ff0f7c10 */ /* 0x000fc40008ffe4ff */
[----:B------:R-:W-:Y:S01]  /*17630*/  IADD3.X R27, PT, PT, RZ, UR5, RZ, P2, !PT ;  /* 0x00000005ff1b7c10 */ /* 0x000fe200097fe4ff */
[----:B------:R-:W-:Y:S01]  /*17640*/  REDG.E.ADD.F32.FTZ.RN.STRONG.GPU desc[UR16][R10.64], R39 ;  /* 0x000000270a0079a6 */ /* 0x000fe2000c12f310 */
[----:B------:R-:W-:Y:S01]  /*17650*/  FADD R0, R0, R17 ;  /* 0x0000001100007221 */ /* 0x000fe20000000000 */
[----:B------:R-:W-:Y:S01]  /*17660*/  FADD R18, R25, R18 ;  /* 0x0000001219127221 */ /* 0x000fe20000000000 */
[----:B------:R-:W-:Y:S01]  /*17670*/  FADD R16, R16, R19 ;  /* 0x0000001310107221 */ /* 0x000fe20000000000 */
[----:B------:R-:W-:Y:S01]  /*17680*/  REDG.E.ADD.F32.FTZ.RN.STRONG.GPU desc[UR16][R14.64], R59 ;  /* 0x0000003b0e0079a6 */ /* 0x000fe2000c12f310 */
[----:B------:R-:W-:Y:S01]  /*17690*/  FADD R32, R32, R35 ;  /* 0x0000002320207221 */ /* 0x000fe20000000000 */
[----:B------:R-:W-:Y:S01]  /*176a0*/  FADD R38, R13, R12 ;  /* 0x0000000c0d267221 */ /* 0x000fe20000000000 */
[----:B------:R-:W-:Y:S01]  /*176b0*/  FADD R20, R29, R20 ;  /* 0x000000141d147221 */ /* 0x000fe20000000000 */
[----:B------:R4:W-:Y:S01]  /*176c0*/  REDG.E.ADD.F32.FTZ.RN.STRONG.GPU desc[UR16][R26.64], R37 ;  /* 0x000000251a0079a6 */ /* 0x0009e2000c12f310 */
[----:B------:R-:W-:Y:S01]  /*176d0*/  FADD R21, R28, R21 ;  /* 0x000000151c157221 */ /* 0x000fe20000000000 */
[----:B------:R-:W-:Y:S01]  /*176e0*/  FADD R22, R31, R22 ;  /* 0x000000161f167221 */ /* 0x000fe20000000000 */
[----:B------:R-:W-:Y:S01]  /*176f0*/  FADD R23, R30, R23 ;  /* 0x000000171e177221 */ /* 0x000fe20000000000 */
[----:B------:R-:W-:Y:S01]  /*17700*/  FADD R24, R33, R24 ;  /* 0x0000001821187221 */ /* 0x000fe20000000000 */
[----:B------:R-:W-:Y:S01]  /*17710*/  FADD R34, R45, R34 ;  /* 0x000000222d227221 */ /* 0x000fe20000000000 */
[----:B------:R-:W-:Y:S01]  /*17720*/  FADD R36, R47, R36 ;  /* 0x000000242f247221 */ /* 0x000fe20000000000 */
[----:B------:R-:W-:-:S02]  /*17730*/  MOV R25, RZ ;  /* 0x000000ff00197202 */ /* 0x000fc40000000f00 */
[----:B-1----:R-:W-:Y:S02]  /*17740*/  CS2R R2, SRZ ;  /* 0x0000000000027805 */ /* 0x002fe4000001ff00 */
[----:B------:R-:W-:Y:S02]  /*17750*/  MOV R17, RZ ;  /* 0x000000ff00117202 */ /* 0x000fe40000000f00 */
[----:B0-----:R-:W-:Y:S02]  /*17760*/  CS2R R4, SRZ ;  /* 0x0000000000047805 */ /* 0x001fe4000001ff00 */
[----:B------:R-:W-:Y:S02]  /*17770*/  MOV R19, RZ ;  /* 0x000000ff00137202 */ /* 0x000fe40000000f00 */
[----:B----4-:R-:W-:Y:S02]  /*17780*/  MOV R27, RZ ;  /* 0x000000ff001b7202 */ /* 0x010fe40000000f00 */
[----:B------:R-:W-:-:S02]  /*17790*/  MOV R7, RZ ;  /* 0x000000ff00077202 */ /* 0x000fc40000000f00 */
[----:B------:R-:W-:Y:S02]  /*177a0*/  MOV R9, RZ ;  /* 0x000000ff00097202 */ /* 0x000fe40000000f00 */
[----:B------:R-:W-:Y:S02]  /*177b0*/  MOV R35, RZ ;  /* 0x000000ff00237202 */ /* 0x000fe40000000f00 */
[----:B------:R-:W-:Y:S01]  /*177c0*/  MOV R11, RZ ;  /* 0x000000ff000b7202 */ /* 0x000fe20000000f00 */
[----:B------:R-:W-:Y:S06]  /*177d0*/  BRA `(.L_x_564) ;  /* 0x0000000000587947 */ /* 0x000fec0003800000 */
.L_x_561:
[----:B------:R-:W-:Y:S01]  /*177e0*/  FADD R27, RZ, R18 ;  /* 0x00000012ff1b7221 */ /* 0x000fe20000000000 */
[----:B------:R-:W-:Y:S01]  /*177f0*/  FADD R7, RZ, R24 ;  /* 0x00000018ff077221 */ /* 0x000fe20000000000 */
[----:B------:R-:W-:Y:S02]  /*17800*/  HFMA2 R38, -RZ, RZ, 0, 0 ;  /* 0x00000000ff267431 */ /* 0x000fe400000001ff */
[----:B------:R-:W-:Y:S01]  /*17810*/  FADD R3, RZ, R20 ;  /* 0x00000014ff037221 */ /* 0x000fe20000000000 */
[----:B------:R-:W-:Y:S02]  /*17820*/  HFMA2 R18, -RZ, RZ, 0, 0 ;  /* 0x00000000ff127431 */ /* 0x000fe400000001ff */
[----:B------:R-:W-:Y:S01]  /*17830*/  FADD R4, RZ, R21 ;  /* 0x00000015ff047221 */ /* 0x000fe20000000000 */
[----:B------:R-:W-:Y:S02]  /*17840*/  HFMA2 R24, -RZ, RZ, 0, 0 ;  /* 0x00000000ff187431 */ /* 0x000fe400000001ff */
[----:B------:R-:W-:Y:S01]  /*17850*/  FADD R5, RZ, R22 ;  /* 0x00000016ff057221 */ /* 0x000fe20000000000 */
[----:B------:R-:W-:-:S02]  /*17860*/  HFMA2 R32, -RZ, RZ, 0, 0 ;  /* 0x00000000ff207431 */ /* 0x000fc400000001ff */
[----:B------:R-:W-:Y:S01]  /*17870*/  FADD R2, RZ, R23 ;  /* 0x00000017ff027221 */ /* 0x000fe20000000000 */
[----:B------:R-:W-:Y:S01]  /*17880*/  FADD R9, RZ, R34 ;  /* 0x00000022ff097221 */ /* 0x000fe20000000000 */
[----:B------:R-:W-:Y:S01]  /*17890*/  FADD R11, RZ, R36 ;  /* 0x00000024ff0b7221 */ /* 0x000fe20000000000 */
[----:B------:R-:W-:Y:S01]  /*178a0*/  FADD R25, RZ, R12 ;  /* 0x0000000cff197221 */ /* 0x000fe20000000000 */
[----:B------:R-:W-:Y:S01]  /*178b0*/  FADD R17, RZ, R17 ;  /* 0x00000011ff117221 */ /* 0x000fe20000000000 */
[----:B------:R-:W-:Y:S01]  /*178c0*/  FADD R19, RZ, R19 ;  /* 0x00000013ff137221 */ /* 0x000fe20000000000 */
[----:B------:R-:W-:Y:S01]  /*178d0*/  FADD R35, RZ, R35 ;  /* 0x00000023ff237221 */ /* 0x000fe20000000000 */
[----:B------:R-:W-:Y:S02]  /*178e0*/  MOV R0, RZ ;  /* 0x000000ff00007202 */ /* 0x000fe40000000f00 */
[----:B------:R-:W-:Y:S02]  /*178f0*/  CS2R R20, SRZ ;  /* 0x0000000000147805 */ /* 0x000fe4000001ff00 */
[----:B------:R-:W-:-:S02]  /*17900*/  MOV R16, RZ ;  /* 0x000000ff00107202 */ /* 0x000fc40000000f00 */
[----:B------:R-:W-:Y:S02]  /*17910*/  CS2R R22, SRZ ;  /* 0x0000000000167805 */ /* 0x000fe4000001ff00 */
[----:B------:R-:W-:Y:S02]  /*17920*/  MOV R34, RZ ;  /* 0x000000ff00227202 */ /* 0x000fe40000000f00 */
[----:B------:R-:W-:-:S07]  /*17930*/  MOV R36, RZ ;  /* 0x000000ff00247202 */ /* 0x000fce0000000f00 */
.L_x_564:
[----:B------:R-:W0:Y:S01]  /*17940*/  LDCU.64 UR6, c[0x0][0x430] ;  /* 0x00008600ff0677ac */ /* 0x000e220008000a00 */
[----:B------:R-:W-:Y:S01]  /*17950*/  FADD R23, R2, R23 ;  /* 0x0000001702177221 */ /* 0x000fe20000000000 */
[----:B------:R-:W-:Y:S01]  /*17960*/  FADD R31, R5, R22 ;  /* 0x00000016051f7221 */ /* 0x000fe20000000000 */
[----:B------:R-:W-:Y:S01]  /*17970*/  FADD R37, R3, R20 ;  /* 0x0000001403257221 */ /* 0x000fe20000000000 */
[----:B------:R-:W1:Y:S01]  /*17980*/  LDCU UR8, c[0x0][0x438] ;  /* 0x00008700ff0877ac */ /* 0x000e620008000800 */
[----:B------:R-:W-:Y:S01]  /*17990*/  FADD R21, R4, R21 ;  /* 0x0000001504157221 */ /* 0x000fe20000000000 */
[----:B------:R-:W-:Y:S01]  /*179a0*/  FADD R29, R9, R34 ;  /* 0x00000022091d7221 */ /* 0x000fe20000000000 */
[----:B------:R-:W-:Y:S01]  /*179b0*/  FADD R11, R11, R36 ;  /* 0x000000240b0b7221 */ /* 0x000fe20000000000 */
[----:B------:R-:W4:Y:S01]  /*179c0*/  LDCU.64 UR10, c[0x0][0x428] ;  /* 0x00008500ff0a77ac */ /* 0x000f220008000a00 */
[----:B------:R-:W-:Y:S01]  /*179d0*/  FADD R35, R35, R32 ;  /* 0x0000002023237221 */ /* 0x000fe20000000000 */
[----:B------:R-:W-:Y:S01]  /*179e0*/  FADD R33, R7, R24 ;  /* 0x0000001807217221 */ /* 0x000fe20000000000 */
[----:B------:R-:W-:Y:S01]  /*179f0*/  FADD R19, R19, R16 ;  /* 0x0000001013137221 */ /* 0x000fe20000000000 */
[----:B0-----:R-:W-:Y:S01]  /*17a00*/  UIMAD UR5, UR7, 0x3, URZ ;  /* 0x00000003070578a4 */ /* 0x001fe2000f8e02ff */
[----:B------:R-:W-:Y:S01]  /*17a10*/  IMAD R8, R69, UR6, RZ ;  /* 0x0000000645087c24 */ /* 0x000fe2000f8e02ff */
[----:B------:R-:W-:-:S02]  /*17a20*/  IADD3 R13, PT, PT, RZ, -UR7, RZ ;  /* 0x80000007ff0d7c10 */ /* 0x000fc4000fffe0ff */
[----:B-1----:R-:W-:Y:S02]  /*17a30*/  ULEA UR4, UR8, UR5, 0x1 ;  /* 0x0000000508047291 */ /* 0x002fe4000f8e08ff */
[----:B------:R-:W-:-:S04]  /*17a40*/  IADD3 R9, PT, PT, R8, UR5, RZ ;  /* 0x0000000508097c10 */ /* 0x000fc8000fffe0ff */
[----:B------:R-:W-:Y:S01]  /*17a50*/  IADD3 R2, PT, PT, R8, UR4, RZ ;  /* 0x0000000408027c10 */ /* 0x000fe2000fffe0ff */
[----:B------:R-:W-:Y:S01]  /*17a60*/  UIADD3 UR4, UPT, UPT, UR4, -UR8, URZ ;  /* 0x8000000804047290 */ /* 0x000fe2000fffe0ff */
[----:B----4-:R-:W-:Y:S02]  /*17a70*/  IADD3 R6, P1, PT, R9, UR10, RZ ;  /* 0x0000000a09067c10 */ /* 0x010fe4000ff3e0ff */
[----:B------:R-:W-:-:S03]  /*17a80*/  IADD3 R2, P0, PT, R2, UR10, RZ ;  /* 0x0000000a02027c10 */ /* 0x000fc6000ff1e0ff */
[----:B------:R-:W-:Y:S02]  /*17a90*/  IADD3 R5, PT, PT, R8, UR4, RZ ;  /* 0x0000000408057c10 */ /* 0x000fe4000fffe0ff */
[----:B------:R-:W-:Y:S02]  /*17aa0*/  LEA R13, R13, UR4, 0x1 ;  /* 0x000000040d0d7c11 */ /* 0x000fe4000f8e08ff */
[----:B------:R-:W-:Y:S02]  /*17ab0*/  IADD3.X R3, PT, PT, RZ, UR11, RZ, P0, !PT ;  /* 0x0000000bff037c10 */ /* 0x000fe400087fe4ff */
[----:B------:R-:W-:Y:S02]  /*17ac0*/  IADD3 R4, P0, PT, R5, UR10, RZ ;  /* 0x0000000a05047c10 */ /* 0x000fe4000ff1e0ff */
[----:B------:R-:W-:Y:S01]  /*17ad0*/  LEA R10, R13, R8, 0x1 ;  /* 0x000000080d0a7211 */ /* 0x000fe200078e08ff */
[----:B------:R0:W-:Y:S01]  /*17ae0*/  REDG.E.ADD.F32.FTZ.RN.STRONG.GPU desc[UR16][R2.64], R11 ;  /* 0x0000000b020079a6 */ /* 0x0001e2000c12f310 */
[----:B------:R-:W-:-:S02]  /*17af0*/  IADD3.X R5, PT, PT, RZ, UR11, RZ, P0, !PT ;  /* 0x0000000bff057c10 */ /* 0x000fc400087fe4ff */
[C-C-:B------:R-:W-:Y:S02]  /*17b00*/  IADD3 R12, PT, PT, R8.reuse, UR7, R13.reuse ;  /* 0x00000007080c7c10 */ /* 0x140fe4000fffe00d */
[----:B------:R-:W-:Y:S01]  /*17b10*/  IADD3 R15, PT, PT, R8, UR8, R13 ;  /* 0x00000008080f7c10 */ /* 0x000fe2000fffe00d */
[----:B------:R1:W-:Y:S01]  /*17b20*/  REDG.E.ADD.F32.FTZ.RN.STRONG.GPU desc[UR16][R4.64], R35 ;  /* 0x00000023040079a6 */ /* 0x0003e2000c12f310 */
[----:B------:R-:W-:Y:S02]  /*17b30*/  IADD3 R13, PT, PT, -R13, R10, RZ ;  /* 0x0000000a0d0d7210 */ /* 0x000fe40007ffe1ff */
[----:B------:R-:W-:Y:S02]  /*17b40*/  IADD3 R8, P0, PT, R10, UR10, RZ ;  /* 0x0000000a0a087c10 */ /* 0x000fe4000ff1e0ff */
[----:B------:R-:W-:Y:S02]  /*17b50*/  IADD3 R10, PT, PT, R9, -UR7, RZ ;  /* 0x80000007090a7c10 */ /* 0x000fe4000fffe0ff */
[----:B------:R-:W-:-:S02]  /*17b60*/  IADD3.X R9, PT, PT, RZ, UR11, RZ, P0, !PT ;  /* 0x0000000bff097c10 */ /* 0x000fc400087fe4ff */
[----:B------:R-:W-:Y:S02]  /*17b70*/  IADD3.X R7, PT, PT, RZ, UR11, RZ, P1, !PT ;  /* 0x0000000bff077c10 */ /* 0x000fe40008ffe4ff */
[----:B------:R-:W-:Y:S02]  /*17b80*/  IADD3 R14, PT, PT, R10, -UR7, RZ ;  /* 0x800000070a0e7c10 */ /* 0x000fe4000fffe0ff */
[----:B0-----:R-:W-:Y:S01]  /*17b90*/  IADD3 R2, P0, PT, R12, UR10, RZ ;  /* 0x0000000a0c027c10 */ /* 0x001fe2000ff1e0ff */
[----:B------:R0:W-:Y:S01]  /*17ba0*/  REDG.E.ADD.F32.FTZ.RN.STRONG.GPU desc[UR16][R6.64], R29 ;  /* 0x0000001d060079a6 */ /* 0x0001e2000c12f310 */
[----:B------:R-:W-:Y:S02]  /*17bb0*/  IADD3 R10, P1, PT, R10, UR10, RZ ;  /* 0x0000000a0a0a7c10 */ /* 0x000fe4000ff3e0ff */
[----:B------:R-:W-:Y:S01]  /*17bc0*/  IADD3.X R3, PT, PT, RZ, UR11, RZ, P0, !PT ;  /* 0x0000000bff037c10 */ /* 0x000fe200087fe4ff */
[----:B------:R4:W-:Y:S01]  /*17bd0*/  REDG.E.ADD.F32.FTZ.RN.STRONG.GPU desc[UR16][R8.64], R33 ;  /* 0x00000021080079a6 */ /* 0x0009e2000c12f310 */
[----:B------:R-:W-:-:S02]  /*17be0*/  IADD3.X R11, PT, PT, RZ, UR11, RZ, P1, !PT ;  /* 0x0000000bff0b7c10 */ /* 0x000fc40008ffe4ff */
[----:B-1----:R-:W-:Y:S01]  /*17bf0*/  IADD3 R4, P0, PT, R15, UR10, RZ ;  /* 0x0000000a0f047c10 */ /* 0x002fe2000ff1e0ff */
[----:B------:R4:W-:Y:S01]  /*17c00*/  REDG.E.ADD.F32.FTZ.RN.STRONG.GPU desc[UR16][R2.64], R23 ;  /* 0x00000017020079a6 */ /* 0x0009e2000c12f310 */
[----:B------:R-:W-:Y:S02]  /*17c10*/  IADD3 R12, P1, PT, R13, UR10, RZ ;  /* 0x0000000a0d0c7c10 */ /* 0x000fe4000ff3e0ff */
[----:B------:R-:W-:Y:S01]  /*17c20*/  IADD3 R14, P2, PT, R14, UR10, RZ ;  /* 0x0000000a0e0e7c10 */ /* 0x000fe2000ff5e0ff */
[----:B------:R4:W-:Y:S01]  /*17c30*/  REDG.E.ADD.F32.FTZ.RN.STRONG.GPU desc[UR16][R10.64], R31 ;  /* 0x0000001f0a0079a6 */ /* 0x0009e2000c12f310 */
[----:B------:R-:W-:Y:S02]  /*17c40*/  IADD3.X R5, PT, PT, RZ, UR11, RZ, P0, !PT ;  /* 0x0000000bff057c10 */ /* 0x000fe400087fe4ff */
[----:B------:R-:W-:Y:S02]  /*17c50*/  IADD3.X R13, PT, PT, RZ, UR11, RZ, P1, !PT ;  /* 0x0000000bff0d7c10 */ /* 0x000fe40008ffe4ff */
[----:B------:R-:W-:Y:S01]  /*17c60*/  IADD3.X R15, PT, PT, RZ, UR11, RZ, P2, !PT ;  /* 0x0000000bff0f7c10 */ /* 0x000fe200097fe4ff */
[----:B------:R4:W-:Y:S04]  /*17c70*/  REDG.E.ADD.F32.FTZ.RN.STRONG.GPU desc[UR16][R4.64], R21 ;  /* 0x00000015040079a6 */ /* 0x0009e8000c12f310 */
[----:B------:R4:W-:Y:S04]  /*17c80*/  REDG.E.ADD.F32.FTZ.RN.STRONG.GPU desc[UR16][R12.64], R37 ;  /* 0x000000250c0079a6 */ /* 0x0009e8000c12f310 */
[----:B------:R4:W-:Y:S01]  /*17c90*/  REDG.E.ADD.F32.FTZ.RN.STRONG.GPU desc[UR16][R14.64], R19 ;  /* 0x000000130e0079a6 */ /* 0x0009e2000c12f310 */
[----:B------:R-:W-:Y:S01]  /*17ca0*/  FADD R0, R17, R0 ;  /* 0x0000000011007221 */ /* 0x000fe20000000000 */
[----:B------:R-:W-:Y:S01]  /*17cb0*/  FADD R25, R25, R38 ;  /* 0x0000002619197221 */ /* 0x000fe20000000000 */
[----:B------:R-:W-:Y:S01]  /*17cc0*/  FADD R18, R27, R18 ;  /* 0x000000121b127221 */ /* 0x000fe20000000000 */
[----:B0-----:R-:W-:-:S02]  /*17cd0*/  CS2R R6, SRZ ;  /* 0x0000000000067805 */ /* 0x001fc4000001ff00 */
[----:B------:R-:W-:Y:S01]  /*17ce0*/  MOV R17, RZ ;  /* 0x000000ff00117202 */ /* 0x000fe20000000f00 */
[----:B------:R-:W-:Y:S06]  /*17cf0*/  BRA `(.L_x_565) ;  /* 0x0000000000187947 */ /* 0x000fec0003800000 */
.L_x_560:
[----:B------:R-:W-:Y:S01]  /*17d00*/  FADD R7, RZ, R18 ;  /* 0x00000012ff077221 */ /* 0x000fe20000000000 */
[----:B------:R-:W-:Y:S02]  /*17d10*/  HFMA2 R25, -RZ, RZ, 0, 0 ;  /* 0x00000000ff197431 */ /* 0x000fe400000001ff */
[----:B------:R-:W-:Y:S01]  /*17d20*/  FADD R6, RZ, R12 ;  /* 0x0000000cff067221 */ /* 0x000fe20000000000 */
[----:B------:R-:W-:Y:S02]  /*17d30*/  HFMA2 R18, -RZ, RZ, 0, 0 ;  /* 0x00000000ff127431 */ /* 0x000fe400000001ff */
[----:B------:R-:W-:Y:S01]  /*17d40*/  FADD R17, RZ, R17 ;  /* 0x00000011ff117221 */ /* 0x000fe20000000000 */
[----:B------:R-:W-:-:S07]  /*17d50*/  MOV R0, RZ ;  /* 0x000000ff00007202 */ /* 0x000fce0000000f00 */
.L_x_565:
[----:B----4-:R-:W0:Y:S01]  /*17d60*/  LDC R4, c[0x0][0x438] ;  /* 0x00010e00ff047b82 */ /* 0x010e220000000800 */
[----:B------:R-:W1:Y:S01]  /*17d70*/  LDCU UR4, c[0x0][0x430] ;  /* 0x00008600ff0477ac */ /* 0x000e620008000800 */
[----:B------:R-:W-:Y:S01]  /*17d80*/  FADD R25, R6, R25 ;  /* 0x0000001906197221 */ /* 0x000fe20000000000 */
[----:B------:R-:W-:Y:S01]  /*17d90*/  FADD R15, R7, R18 ;  /* 0x00000012070f7221 */ /* 0x000fe20000000000 */
[----:B------:R-:W-:Y:S01]  /*17da0*/  FADD R17, R17, R0 ;  /* 0x0000000011117221 */ /* 0x000fe20000000000 */
[----:B------:R-:W4:Y:S03]  /*17db0*/  LDCU.64 UR6, c[0x0][0x428] ;  /* 0x00008500ff0677ac */ /* 0x000f260008000a00 */
[----:B------:R-:W5:Y:S01]  /*17dc0*/  LDC.64 R12, c[0x0][0x3c0] ;  /* 0x0000f000ff0c7b82 */ /* 0x000f620000000a00 */
[----:B-1----:R-:W-:Y:S01]  /*17dd0*/  IMAD R5, R69, UR4, RZ ;  /* 0x0000000445057c24 */ /* 0x002fe2000f8e02ff */
[----:B------:R-:W1:Y:S04]  /*17de0*/  LDCU.64 UR4, c[0x0][0x3b8] ;  /* 0x00007700ff0477ac */ /* 0x000e680008000a00 */
[----:B0-----:R-:W-:-:S04]  /*17df0*/  LEA R2, R4, R5, 0x1 ;  /* 0x0000000504027211 */ /* 0x001fc800078e08ff */
[C---:B------:R-:W-:Y:S02]  /*17e00*/  IADD3 R4, PT, PT, R2.reuse, -R4, RZ ;  /* 0x8000000402047210 */ /* 0x040fe40007ffe0ff */
[----:B----4-:R-:W-:Y:S01]  /*17e10*/  IADD3 R2, P0, PT, R2, UR6, RZ ;  /* 0x0000000602027c10 */ /* 0x010fe2000ff1e0ff */
[----:B-----5:R-:W-:Y:S01]  /*17e20*/  IMAD R12, R69, R12, RZ ;  /* 0x0000000c450c7224 */ /* 0x020fe200078e02ff */
[----:B------:R-:W-:Y:S02]  /*17e30*/  IADD3 R4, P1, PT, R4, UR6, RZ ;  /* 0x0000000604047c10 */ /* 0x000fe4000ff3e0ff */
[----:B------:R-:W-:Y:S02]  /*17e40*/  IADD3.X R3, PT, PT, RZ, UR7, RZ, P0, !PT ;  /* 0x00000007ff037c10 */ /* 0x000fe400087fe4ff */
[----:B------:R-:W-:Y:S02]  /*17e50*/  LEA R8, R13, R12, 0x1 ;  /* 0x0000000c0d087211 */ /* 0x000fe400078e08ff */
[----:B------:R-:W-:Y:S01]  /*17e60*/  IADD3 R6, P0, PT, R5, UR6, RZ ;  /* 0x0000000605067c10 */ /* 0x000fe2000ff1e0ff */
[----:B------:R0:W-:Y:S01]  /*17e70*/  REDG.E.ADD.F32.FTZ.RN.STRONG.GPU desc[UR16][R2.64], R15 ;  /* 0x0000000f020079a6 */ /* 0x0001e2000c12f310 */
[----:B------:R-:W-:-:S02]  /*17e80*/  IADD3 R10, PT, PT, R8, -R13, RZ ;  /* 0x8000000d080a7210 */ /* 0x000fc40007ffe0ff */
[----:B------:R-:W-:Y:S02]  /*17e90*/  IADD3.X R7, PT, PT, RZ, UR7, RZ, P0, !PT ;  /* 0x00000007ff077c10 */ /* 0x000fe400087fe4ff */
[----:B------:R-:W-:Y:S02]  /*17ea0*/  IADD3.X R5, PT, PT, RZ, UR7, RZ, P1, !PT ;  /* 0x00000007ff057c10 */ /* 0x000fe40008ffe4ff */
[----:B-1----:R-:W-:Y:S02]  /*17eb0*/  IADD3 R8, P0, PT, R8, UR4, RZ ;  /* 0x0000000408087c10 */ /* 0x002fe4000ff1e0ff */
[----:B------:R-:W-:Y:S01]  /*17ec0*/  IADD3 R10, P1, PT, R10, UR4, RZ ;  /* 0x000000040a0a7c10 */ /* 0x000fe2000ff3e0ff */
[----:B------:R-:W-:Y:S01]  /*17ed0*/  FADD R75, RZ, R75 ;  /* 0x0000004bff4b7221 */ /* 0x000fe20000000000 */
[----:B------:R-:W-:Y:S01]  /*17ee0*/  IADD3 R12, P2, PT, R12, UR4, RZ ;  /* 0x000000040c0c7c10 */ /* 0x000fe2000ff5e0ff */
[----:B0-----:R-:W-:Y:S01]  /*17ef0*/  FADD R3, RZ, R76 ;  /* 0x0000004cff037221 */ /* 0x001fe20000000000 */
[----:B------:R-:W-:Y:S01]  /*17f00*/  IADD3.X R9, PT, PT, RZ, UR5, RZ, P0, !PT ;  /* 0x00000005ff097c10 */ /* 0x000fe200087fe4ff */
[----:B------:R-:W-:Y:S01]  /*17f10*/  FADD R77, RZ, R77 ;  /* 0x0000004dff4d7221 */ /* 0x000fe20000000000 */
[----:B------:R-:W-:Y:S01]  /*17f20*/  IADD3.X R11, PT, PT, RZ, UR5, RZ, P1, !PT ;  /* 0x00000005ff0b7c10 */ /* 0x000fe20008ffe4ff */
[----:B------:R-:W-:Y:S01]  /*17f30*/  REDG.E.ADD.F32.FTZ.RN.STRONG.GPU desc[UR16][R4.64], R17 ;  /* 0x00000011040079a6 */ /* 0x000fe2000c12f310 */
[----:B------:R-:W-:-:S03]  /*17f40*/  IADD3.X R13, PT, PT, RZ, UR5, RZ, P2, !PT ;  /* 0x00000005ff0d7c10 */ /* 0x000fc600097fe4ff */
[----:B------:R-:W-:Y:S04]  /*17f50*/  REDG.E.ADD.F32.FTZ.RN.STRONG.GPU desc[UR16][R6.64], R25 ;  /* 0x00000019060079a6 */ /* 0x000fe8000c12f310 */
[----:B------:R-:W-:Y:S04]  /*17f60*/  REDG.E.ADD.F32.FTZ.RN.STRONG.GPU desc[UR16][R8.64], R75 ;  /* 0x0000004b080079a6 */ /* 0x000fe8000c12f310 */
[----:B------:R-:W-:Y:S04]  /*17f70*/  REDG.E.ADD.F32.FTZ.RN.STRONG.GPU desc[UR16][R10.64], R3 ;  /* 0x000000030a0079a6 */ /* 0x000fe8000c12f310 */
[----:B------:R-:W-:Y:S01]  /*17f80*/  REDG.E.ADD.F32.FTZ.RN.STRONG.GPU desc[UR16][R12.64], R77 ;  /* 0x0000004d0c0079a6 */ /* 0x000fe2000c12f310 */
[----:B------:R-:W-:Y:S05]  /*17f90*/  EXIT ;  /* 0x000000000000794d */ /* 0x000fea0003800000 */
        .weak           $__internal_5_$__cuda_sm20_rcp_rn_f32_slowpath
        .type           $__internal_5_$__cuda_sm20_rcp_rn_f32_slowpath,@function
        .size           $__internal_5_$__cuda_sm20_rcp_rn_f32_slowpath,($__internal_6_$__cuda_sm20_sqrt_rn_f32_slowpath - $__internal_5_$__cuda_sm20_rcp_rn_f32_slowpath)
$__internal_5_$__cuda_sm20_rcp_rn_f32_slowpath:
        /* <DEDUP_REMOVED lines=15> */
.L_x_567:
[----:B------:R-:W-:-:S04]  /*18090*/  IADD3 R24, PT, PT, R22, -0xfd, RZ ;  /* 0xffffff0316187810 */ /* 0x000fc80007ffe0ff */
[----:B------:R-:W-:-:S13]  /*180a0*/  ISETP.GT.U32.AND P0, PT, R24, 0x1, PT ;  /* 0x000000011800780c */ /* 0x000fda0003f04070 */
[----:B------:R-:W-:Y:S05]  /*180b0*/  @P0 BRA `(.L_x_569) ;  /* 0x0000000000780947 */ /* 0x000fea0003800000 */
[----:B------:R-:W-:Y:S02]  /*180c0*/  LOP3.LUT R15, R85, 0x7fffff, RZ, 0xc0, !PT ;  /* 0x007fffff550f7812 */ /* 0x000fe400078ec0ff */
[----:B------:R-:W-:Y:S02]  /*180d0*/  MOV R19, 0x3 ;  /* 0x0000000300137802 */ /* 0x000fe40000000f00 */
[----:B------:R-:W-:Y:S02]  /*180e0*/  LOP3.LUT R15, R15, 0x3f800000, RZ, 0xfc, !PT ;  /* 0x3f8000000f0f7812 */ /* 0x000fe400078efcff */
[----:B------:R-:W-:Y:S02]  /*180f0*/  SHF.L.U32 R19, R19, R24, RZ ;  /* 0x0000001813137219 */ /* 0x000fe400000006ff */
[----:B------:R-:W0:Y:S02]  /*18100*/  MUFU.RCP R16, R15 ;  /* 0x0000000f00107308 */ /* 0x000e240000001000 */
[----:B0-----:R-:W-:-:S04]  /*18110*/  FFMA R17, R15, R16, -1 ;  /* 0xbf8000000f117423 */ /* 0x001fc80000000010 */
[----:B------:R-:W-:-:S04]  /*18120*/  FADD.FTZ R17, -R17, -RZ ;  /* 0x800000ff11117221 */ /* 0x000fc80000010100 */
[CCC-:B------:R-:W-:Y:S01]  /*18130*/  FFMA.RM R18, R16.reuse, R17.reuse, R16.reuse ;  /* 0x0000001110127223 */ /* 0x1c0fe20000004010 */
[----:B------:R-:W-:-:S04]  /*18140*/  FFMA.RP R17, R16, R17, R16 ;  /* 0x0000001110117223 */ /* 0x000fc80000008010 */
[C---:B------:R-:W-:Y:S02]  /*18150*/  LOP3.LUT R16, R18.reuse, 0x7fffff, RZ, 0xc0, !PT ;  /* 0x007fffff12107812 */ /* 0x040fe400078ec0ff */
[----:B------:R-:W-:Y:S02]  /*18160*/  FSETP.NEU.FTZ.AND P0, PT, R18, R17, PT ;  /* 0x000000111200720b */ /* 0x000fe40003f1d000 */
[----:B------:R-:W-:Y:S02]  /*18170*/  LOP3.LUT R16, R16, 0x800000, RZ, 0xfc, !PT ;  /* 0x0080000010107812 */ /* 0x000fe400078efcff */
[----:B------:R-:W-:Y:S02]  /*18180*/  SEL R17, RZ, 0xffffffff, !P0 ;  /* 0xffffffffff117807 */ /* 0x000fe40004000000 */
[----:B------:R-:W-:Y:S02]  /*18190*/  LOP3.LUT R19, R19, R16, RZ, 0xc0, !PT ;  /* 0x0000001013137212 */ /* 0x000fe400078ec0ff */
[----:B------:R-:W-:-:S02]  /*181a0*/  IADD3 R17, PT, PT, -R17, RZ, RZ ;  /* 0x000000ff11117210 */ /* 0x000fc40007ffe1ff */
[-C--:B------:R-:W-:Y:S02]  /*181b0*/  SHF.R.U32.HI R19, RZ, R24.reuse, R19 ;  /* 0x00000018ff137219 */ /* 0x080fe40000011613 */
[----:B------:R-:W-:Y:S02]  /*181c0*/  LOP3.LUT P1, RZ, R17, R24, R16, 0xf8, !PT ;  /* 0x0000001811ff7212 */ /* 0x000fe4000782f810 */
[C---:B------:R-:W-:Y:S02]  /*181d0*/  LOP3.LUT P0, RZ, R19.reuse, 0x1, RZ, 0xc0, !PT ;  /* 0x0000000113ff7812 */ /* 0x040fe4000780c0ff */
        /* <DEDUP_REMOVED lines=12> */
.L_x_569:
[----:B------:R0:W1:Y:S02]  /*182a0*/  MUFU.RCP R16, R85 ;  /* 0x0000005500107308 */ /* 0x0000640000001000 */
.L_x_568:
[----:B------:R-:W-:Y:S05]  /*182b0*/  BSYNC.RECONVERGENT B1 ;  /* 0x0000000000017941 */ /* 0x000fea0003800200 */
.L_x_566:
[----:B------:R-:W-:Y:S01]  /*182c0*/  HFMA2 R17, -RZ, RZ, 0, 0 ;  /* 0x00000000ff117431 */ /* 0x000fe200000001ff */
[----:B-1----:R-:W-:Y:S02]  /*182d0*/  MOV R18, R16 ;  /* 0x0000001000127202 */ /* 0x002fe40000000f00 */
[----:B------:R-:W-:-:S04]  /*182e0*/  MOV R16, R20 ;  /* 0x0000001400107202 */ /* 0x000fc80000000f00 */
[----:B0-----:R-:W-:Y:S05]  /*182f0*/  RET.REL.NODEC R16 `(__kernel__vertex_shader_bwd_diff) ;  /* 0xfffffe7c10407950 */ /* 0x001fea0003c3ffff */
        .weak           $__internal_6_$__cuda_sm20_sqrt_rn_f32_slowpath
        .type           $__internal_6_$__cuda_sm20_sqrt_rn_f32_slowpath,@function
        .size           $__internal_6_$__cuda_sm20_sqrt_rn_f32_slowpath,($__internal_7_$__cuda_sm3x_div_rn_noftz_f32_slowpath - $__internal_6_$__cuda_sm20_sqrt_rn_f32_slowpath)
$__internal_6_$__cuda_sm20_sqrt_rn_f32_slowpath:
        /* <DEDUP_REMOVED lines=19> */
.L_x_570:
[----:B------:R-:W-:-:S04]  /*18430*/  HFMA2 R17, -RZ, RZ, 0, 0 ;  /* 0x00000000ff117431 */ /* 0x000fc800000001ff */
[----:B------:R-:W-:Y:S05]  /*18440*/  RET.REL.NODEC R16 `(__kernel__vertex_shader_bwd_diff) ;  /* 0xfffffe7810ec7950 */ /* 0x000fea0003c3ffff */
        .weak           $__internal_7_$__cuda_sm3x_div_rn_noftz_f32_slowpath
        .type           $__internal_7_$__cuda_sm3x_div_rn_noftz_f32_slowpath,@function
        .size           $__internal_7_$__cuda_sm3x_div_rn_noftz_f32_slowpath,(.L_x_590 - $__internal_7_$__cuda_sm3x_div_rn_noftz_f32_slowpath)
$__internal_7_$__cuda_sm3x_div_rn_noftz_f32_slowpath:
        /* <DEDUP_REMOVED lines=34> */
.L_x_572:
[----:B------:R-:W-:Y:S01]  /*18670*/  LEA R29, R27, 0xc0800000, 0x17 ;  /* 0xc08000001b1d7811 */ /* 0x000fe200078eb8ff */
[----:B------:R-:W-:Y:S01]  /*18680*/  BSSY.RECONVERGENT B1, `(.L_x_577) ;  /* 0x0000036000017945 */ /* 0x000fe20003800200 */
[----:B------:R-:W-:Y:S02]  /*18690*/  IADD3 R32, PT, PT, R32, -0x7f, RZ ;  /* 0xffffff8120207810 */ /* 0x000fe40007ffe0ff */
[----:B------:R-:W-:-:S03]  /*186a0*/  IADD3 R33, PT, PT, -R29, R16, RZ ;  /* 0x000000101d217210 */ /* 0x000fc60007ffe1ff */
[C---:B------:R-:W-:Y:S01]  /*186b0*/  IMAD R15, R32.reuse, -0x800000, R15 ;  /* 0xff800000200f7824 */ /* 0x040fe200078e020f */
[----:B------:R-:W0:Y:S01]  /*186c0*/  MUFU.RCP R29, R33 ;  /* 0x00000021001d7308 */ /* 0x000e220000001000 */
[----:B------:R-:W-:Y:S01]  /*186d0*/  FADD.FTZ R30, -R33, -RZ ;  /* 0x800000ff211e7221 */ /* 0x000fe20000010100 */
[----:B------:R-:W-:-:S04]  /*186e0*/  IADD3 R32, PT, PT, R32, 0x7f, -R27 ;  /* 0x0000007f20207810 */ /* 0x000fc80007ffe81b */
[----:B------:R-:W-:Y:S01]  /*186f0*/  IADD3 R32, PT, PT, R32, R25, RZ ;  /* 0x0000001920207210 */ /* 0x000fe20007ffe0ff */
[----:B0-----:R-:W-:-:S04]  /*18700*/  FFMA R16, R29, R30, 1 ;  /* 0x3f8000001d107423 */ /* 0x001fc8000000001e */
[----:B------:R-:W-:-:S04]  /*18710*/  FFMA R16, R29, R16, R29 ;  /* 0x000000101d107223 */ /* 0x000fc8000000001d */
        /* <DEDUP_REMOVED lines=21> */
[----:B------:R-:W-:Y:S02]  /*18870*/  IADD3 R29, PT, PT, R25, 0x20, RZ ;  /* 0x00000020191d7810 */ /* 0x000fe40007ffe0ff */
[----:B------:R-:W-:Y:S02]  /*18880*/  LOP3.LUT R31, R31, 0x7fffff, RZ, 0xc0, !PT ;  /* 0x007fffff1f1f7812 */ /* 0x000fe400078ec0ff */
[----:B------:R-:W-:Y:S02]  /*18890*/  ISETP.NE.AND P2, PT, R25, RZ, PT ;  /* 0x000000ff1900720c */ /* 0x000fe40003f45270 */
        /* <DEDUP_REMOVED lines=16> */
.L_x_579:
[----:B------:R-:W-:-:S04]  /*189a0*/  LOP3.LUT R15, R15, 0x80000000, RZ, 0xc0, !PT ;  /* 0x800000000f0f7812 */ /* 0x000fc800078ec0ff */
[----:B------:R-:W-:Y:S01]  /*189b0*/  LOP3.LUT R15, R15, 0x7f800000, RZ, 0xfc, !PT ;  /* 0x7f8000000f0f7812 */ /* 0x000fe200078efcff */
[----:B------:R-:W-:Y:S06]  /*189c0*/  BRA `(.L_x_580) ;  /* 0x0000000000047947 */ /* 0x000fec0003800000 */
.L_x_578:
[----:B------:R-:W-:-:S07]  /*189d0*/  LEA R15, R32, R15, 0x17 ;  /* 0x0000000f200f7211 */ /* 0x000fce00078eb8ff */
.L_x_580:
[----:B------:R-:W-:Y:S05]  /*189e0*/  BSYNC.RECONVERGENT B1 ;  /* 0x0000000000017941 */ /* 0x000fea0003800200 */
.L_x_577:
[----:B------:R-:W-:Y:S05]  /*189f0*/  BRA `(.L_x_581) ;  /* 0x0000000000207947 */ /* 0x000fea0003800000 */
.L_x_576:
[----:B------:R-:W-:-:S04]  /*18a00*/  LOP3.LUT R15, R16, 0x80000000, R15, 0x48, !PT ;  /* 0x80000000100f7812 */ /* 0x000fc800078e480f */
[----:B------:R-:W-:Y:S01]  /*18a10*/  LOP3.LUT R15, R15, 0x7f800000, RZ, 0xfc, !PT ;  /* 0x7f8000000f0f7812 */ /* 0x000fe200078efcff */
[----:B------:R-:W-:Y:S06]  /*18a20*/  BRA `(.L_x_581) ;  /* 0x0000000000147947 */ /* 0x000fec0003800000 */
.L_x_575:
[----:B------:R-:W-:Y:S01]  /*18a30*/  LOP3.LUT R15, R16, 0x80000000, R15, 0x48, !PT ;  /* 0x80000000100f7812 */ /* 0x000fe200078e480f */
[----:B------:R-:W-:Y:S06]  /*18a40*/  BRA `(.L_x_581) ;  /* 0x00000000000c7947 */ /* 0x000fec0003800000 */
.L_x_574:
[----:B------:R-:W0:Y:S01]  /*18a50*/  MUFU.RSQ R15, -QNAN ;  /* 0xffc00000000f7908 */ /* 0x000e220000001400 */
[----:B------:R-:W-:Y:S05]  /*18a60*/  BRA `(.L_x_581) ;  /* 0x0000000000047947 */ /* 0x000fea0003800000 */
.L_x_573:
[----:B------:R-:W-:-:S07]  /*18a70*/  FADD.FTZ R15, R15, R16 ;  /* 0x000000100f0f7221 */ /* 0x000fce0000010000 */
.L_x_581:
[----:B------:R-:W-:Y:S05]  /*18a80*/  BSYNC.RECONVERGENT B0 ;  /* 0x0000000000007941 */ /* 0x000fea0003800200 */
.L_x_571:
[----:B------:R-:W-:-:S04]  /*18a90*/  HFMA2 R27, -RZ, RZ, 0, 0 ;  /* 0x00000000ff1b7431 */ /* 0x000fc800000001ff */
[----:B0-----:R-:W-:Y:S05]  /*18aa0*/  RET.REL.NODEC R26 `(__kernel__vertex_shader_bwd_diff) ;  /* 0xfffffe741a547950 */ /* 0x001fea0003c3ffff */
.L_x_582:
        /* <DEDUP_REMOVED lines=13> */
.L_x_590:


//--------------------- .nv.global.init           --------------------------
	.section	.nv.global.init,"aw",@progbits
	.align	4
.nv.global.init:
	.type		__cudart_i2opi_f,@object
	.size		__cudart_i2opi_f,(.L_0 - __cudart_i2opi_f)
__cudart_i2opi_f:
        /*0000*/ 	.byte	0x41, 0x90, 0x43, 0x3c, 0x99, 0x95, 0x62, 0xdb, 0xc0, 0xdd, 0x34, 0xf5, 0xd1, 0x57, 0x27, 0xfc
        /*0010*/ 	.byte	0x29, 0x15, 0x44, 0x4e, 0x6e, 0x83, 0xf9, 0xa2
.L_0:


//--------------------- .nv.shared.reserved.0     --------------------------
	.section	.nv.shared.reserved.0,"aw",@nobits
	.weak		__nv_reservedSMEM_offset_0_alias
	.size		__nv_reservedSMEM_offset_0_alias, 0, 64
	.other		__nv_reservedSMEM_offset_0_alias,@"STO_CUDA_RESERVED_SHARED STV_DEFAULT"
__nv_reservedSMEM_offset_0_alias:
	.zero		0
	.zero		64


//--------------------- .nv.constant0._Z23__kernel__vertex_shader16DiffTensorView_0S_S_S_10TensorViewjS0_S0_S0_S0_S0_S0_S_S_S_ffjjjjjj --------------------------
	.section	.nv.constant0._Z23__kernel__vertex_shader16DiffTensorView_0S_S_S_10TensorViewjS0_S0_S0_S0_S0_S0_S_S_S_ffjjjjjj,"a",@progbits
	.sectionflags	@""
	.align	4
.nv.constant0._Z23__kernel__vertex_shader16DiffTensorView_0S_S_S_10TensorViewjS0_S0_S0_S0_S0_S0_S_S_S_ffjjjjjj:
	.zero		2112


//--------------------- .nv.constant0.__kernel__vertex_shader_fwd_diff --------------------------
	.section	.nv.constant0.__kernel__vertex_shader_fwd_diff,"a",@progbits
	.sectionflags	@""
	.align	4
.nv.constant0.__kernel__vertex_shader_fwd_diff:
	.zero		2112


//--------------------- .nv.constant0.__kernel__vertex_shader_bwd_diff --------------------------
	.section	.nv.constant0.__kernel__vertex_shader_bwd_diff,"a",@progbits
	.sectionflags	@""
	.align	4
.nv.constant0.__kernel__vertex_shader_bwd_diff:
	.zero		2112


//--------------------- SYMBOLS --------------------------

	.type		.nv.reservedSmem.offset0,@object
	.size		.nv.reservedSmem.offset0,0x4
